	.target	sm_103a

	.elftype	@"ET_EXEC"


//--------------------- .note.nv.tkinfo           --------------------------
	.section	.note.nv.tkinfo,"",@"SHT_NOTE"
	.sectionflags	@"SHF_NOTE_NV_TKINFO"
	.tkinfo
        /*0018*/ 	.word	0x00000002
        /*0030*/ 	.string	""
        /*0030*/ 	.string	"ptxas"
        /*0030*/ 	.string	"Cuda compilation tools, release 13.0, V13.0.88"
        /*0030*/ 	.string	"Build cuda_13.0.r13.0/compiler.36424714_0"
        /*0030*/ 	.string	"-arch sm_103a -m 64 "



//--------------------- .note.nv.cuinfo           --------------------------
	.section	.note.nv.cuinfo,"",@"SHT_NOTE"
	.sectionflags	@"SHF_NOTE_NV_CUINFO"
        /*0018*/ 	.short	0x0002
        /*001a*/ 	.short	0x0067
        /*001c*/ 	.short	0x0082
	.zero		2


//--------------------- .nv.info                  --------------------------
	.section	.nv.info,"",@"SHT_CUDA_INFO"
	.align	4


	//----- nvinfo : EIATTR_REGCOUNT
	.align		4
        /*0000*/ 	.byte	0x04, 0x2f
        /*0002*/ 	.short	(.L_12 - .L_11)
	.align		4
.L_11:
        /*0004*/ 	.word	index@(_ZN7cutlass13device_kernelIN5flash22FlashAttnBwdPreprocessIN4cute5tupleIJNS3_1CILi64EEENS5_ILi96EEEEEENS_6half_tEfNS_4arch4Sm80ELb1ELb1EEEEEvNT_6ParamsE)
        /*0008*/ 	.word	0x00000031


	//----- nvinfo : EIATTR_FRAME_SIZE
	.align		4
.L_12:
        /*000c*/ 	.byte	0x04, 0x11
        /*000e*/ 	.short	(.L_14 - .L_13)
	.align		4
.L_13:
        /*0010*/ 	.word	index@(_ZN7cutlass13device_kernelIN5flash22FlashAttnBwdPreprocessIN4cute5tupleIJNS3_1CILi64EEENS5_ILi96EEEEEENS_6half_tEfNS_4arch4Sm80ELb1ELb1EEEEEvNT_6ParamsE)
        /*0014*/ 	.word	0x00000000


	//----- nvinfo : EIATTR_REGCOUNT
	.align		4
.L_14:
        /*0018*/ 	.byte	0x04, 0x2f
        /*001a*/ 	.short	(.L_16 - .L_15)
	.align		4
.L_15:
        /*001c*/ 	.word	index@(_ZN7cutlass13device_kernelIN5flash19enable_sm80_to_sm89INS1_16FlashAttnBwdSm80INS1_25CollectiveMainloopBwdSm80ILi2ELi2EN4cute5tupleIJNS5_1CILi64EEENS7_ILi128EEENS7_ILi96EEEEEENS_6half_tEfNS_4arch4Sm80ELb1ELb0ELb1ELb1ELb1ELb0ELb0ELb0ELi2ELi2ELi4ELi2ELb0EEENS1_24CollectiveEpilogueBwdGQAISB_fSE_Li256ELb1ELb1EEENS1_25SingleTileBwdLPTSchedulerILb1ELi128ELb1EEEEEEEEEvNT_6ParamsE)
        /*0020*/ 	.word	0x00000004


	//----- nvinfo : EIATTR_FRAME_SIZE
	.align		4
.L_16:
        /*0024*/ 	.byte	0x04, 0x11
        /*0026*/ 	.short	(.L_18 - .L_17)
	.align		4
.L_17:
        /*0028*/ 	.word	index@(_ZN7cutlass13device_kernelIN5flash19enable_sm80_to_sm89INS1_16FlashAttnBwdSm80INS1_25CollectiveMainloopBwdSm80ILi2ELi2EN4cute5tupleIJNS5_1CILi64EEENS7_ILi128EEENS7_ILi96EEEEEENS_6half_tEfNS_4arch4Sm80ELb1ELb0ELb1ELb1ELb1ELb0ELb0ELb0ELi2ELi2ELi4ELi2ELb0EEENS1_24CollectiveEpilogueBwdGQAISB_fSE_Li256ELb1ELb1EEENS1_25SingleTileBwdLPTSchedulerILb1ELi128ELb1EEEEEEEEEvNT_6ParamsE)
        /*002c*/ 	.word	0x00000000


	//----- nvinfo : EIATTR_REGCOUNT
	.align		4
.L_18:
        /*0030*/ 	.byte	0x04, 0x2f
        /*0032*/ 	.short	(.L_20 - .L_19)
	.align		4
.L_19:
        /*0034*/ 	.word	index@(_ZN7cutlass13device_kernelIN5flash32FlashAttnBwdPostprocessConvertdQIN4cute5tupleIJNS3_1CILi64EEENS5_ILi96EEEEEENS_6half_tEfNS_4arch4Sm80ELi256ENS3_8TiledMMAINS3_8MMA_AtomIJNS3_28SM80_16x8x16_F32F16F16F32_TNEEEENS3_6LayoutINS4_IJNS5_ILi2EEENS5_ILi4EEENS5_ILi1EEEEEENS4_IJSJ_SH_NS5_ILi0EEEEEEEENS4_IJNS5_ILi32EEESO_NS5_ILi16EEEEEEEELb0EEEEEvNT_6ParamsE)
        /*0038*/ 	.word	0x00000028


	//----- nvinfo : EIATTR_FRAME_SIZE
	.align		4
.L_20:
        /*003c*/ 	.byte	0x04, 0x11
        /*003e*/ 	.short	(.L_22 - .L_21)
	.align		4
.L_21:
        /*0040*/ 	.word	index@(_ZN7cutlass13device_kernelIN5flash32FlashAttnBwdPostprocessConvertdQIN4cute5tupleIJNS3_1CILi64EEENS5_ILi96EEEEEENS_6half_tEfNS_4arch4Sm80ELi256ENS3_8TiledMMAINS3_8MMA_AtomIJNS3_28SM80_16x8x16_F32F16F16F32_TNEEEENS3_6LayoutINS4_IJNS5_ILi2EEENS5_ILi4EEENS5_ILi1EEEEEENS4_IJSJ_SH_NS5_ILi0EEEEEEEENS4_IJNS5_ILi32EEESO_NS5_ILi16EEEEEEEELb0EEEEEvNT_6ParamsE)
        /*0044*/ 	.word	0x00000000


	//----- nvinfo : EIATTR_REGCOUNT
	.align		4
.L_22:
        /*0048*/ 	.byte	0x04, 0x2f
        /*004a*/ 	.short	(.L_24 - .L_23)
	.align		4
.L_23:
        /*004c*/ 	.word	index@(_ZN7cutlass13device_kernelIN5flash32FlashAttnBwdPostprocessConvertdQIN4cute5tupleIJNS3_1CILi128EEENS5_ILi96EEEEEENS_6half_tEfNS_4arch4Sm80ELi256ENS3_8TiledMMAINS3_8MMA_AtomIJNS3_28SM80_16x8x16_F32F16F16F32_TNEEEENS3_6LayoutINS4_IJNS5_ILi4EEENS5_ILi2EEENS5_ILi1EEEEEENS4_IJSJ_SH_NS5_ILi0EEEEEEEENS4_IJNS5_ILi64EEENS5_ILi32EEENS5_ILi16EEEEEEEELb0EEEEEvNT_6ParamsE)
        /*0050*/ 	.word	0x0000003e


	//----- nvinfo : EIATTR_FRAME_SIZE
	.align		4
.L_24:
        /*0054*/ 	.byte	0x04, 0x11
        /*0056*/ 	.short	(.L_26 - .L_25)
	.align		4
.L_25:
        /*0058*/ 	.word	index@(_ZN7cutlass13device_kernelIN5flash32FlashAttnBwdPostprocessConvertdQIN4cute5tupleIJNS3_1CILi128EEENS5_ILi96EEEEEENS_6half_tEfNS_4arch4Sm80ELi256ENS3_8TiledMMAINS3_8MMA_AtomIJNS3_28SM80_16x8x16_F32F16F16F32_TNEEEENS3_6LayoutINS4_IJNS5_ILi4EEENS5_ILi2EEENS5_ILi1EEEEEENS4_IJSJ_SH_NS5_ILi0EEEEEEEENS4_IJNS5_ILi64EEENS5_ILi32EEENS5_ILi16EEEEEEEELb0EEEEEvNT_6ParamsE)
        /*005c*/ 	.word	0x00000000


	//----- nvinfo : EIATTR_REGCOUNT
	.align		4
.L_26:
        /*0060*/ 	.byte	0x04, 0x2f
        /*0062*/ 	.short	(.L_28 - .L_27)
	.align		4
.L_27:
        /*0064*/ 	.word	index@(_ZN7cutlass13device_kernelIN5flash19enable_sm80_to_sm89INS1_16FlashAttnBwdSm80INS1_25CollectiveMainloopBwdSm80ILi2ELi2EN4cute5tupleIJNS5_1CILi64EEENS7_ILi128EEENS7_ILi96EEEEEENS_6half_tEfNS_4arch4Sm80ELb1ELb0ELb1ELb1ELb0ELb0ELb0ELb0ELi2ELi2ELi4ELi2ELb0EEENS1_24CollectiveEpilogueBwdGQAISB_fSE_Li256ELb1ELb0EEENS1_25SingleTileBwdLPTSchedulerILb1ELi128ELb0EEEEEEEEEvNT_6ParamsE)
        /*0068*/ 	.word	0x00000004


	//----- nvinfo : EIATTR_FRAME_SIZE
	.align		4
.L_28:
        /*006c*/ 	.byte	0x04, 0x11
        /*006e*/ 	.short	(.L_30 - .L_29)
	.align		4
.L_29:
        /*0070*/ 	.word	index@(_ZN7cutlass13device_kernelIN5flash19enable_sm80_to_sm89INS1_16FlashAttnBwdSm80INS1_25CollectiveMainloopBwdSm80ILi2ELi2EN4cute5tupleIJNS5_1CILi64EEENS7_ILi128EEENS7_ILi96EEEEEENS_6half_tEfNS_4arch4Sm80ELb1ELb0ELb1ELb1ELb0ELb0ELb0ELb0ELi2ELi2ELi4ELi2ELb0EEENS1_24CollectiveEpilogueBwdGQAISB_fSE_Li256ELb1ELb0EEENS1_25SingleTileBwdLPTSchedulerILb1ELi128ELb0EEEEEEEEEvNT_6ParamsE)
        /*0074*/ 	.word	0x00000000


	//----- nvinfo : EIATTR_REGCOUNT
	.align		4
.L_30:
        /*0078*/ 	.byte	0x04, 0x2f
        /*007a*/ 	.short	(.L_32 - .L_31)
	.align		4
.L_31:
        /*007c*/ 	.word	index@(_ZN7cutlass13device_kernelIN5flash19enable_sm80_to_sm89INS1_16FlashAttnBwdSm80INS1_25CollectiveMainloopBwdSm80ILi2ELi2EN4cute5tupleIJNS5_1CILi64EEENS7_ILi128EEENS7_ILi96EEEEEENS_6half_tEfNS_4arch4Sm80ELb1ELb0ELb1ELb1ELb1ELb0ELb0ELb0ELi2ELi2ELi4ELi2ELb0EEENS1_21CollectiveEpilogueBwdISB_SC_SE_Li256ELb1ELb0ELi2EEENS1_25SingleTileBwdLPTSchedulerILb1ELi128ELb1EEEEEEEEEvNT_6ParamsE)
        /*0080*/ 	.word	0x00000004


	//----- nvinfo : EIATTR_FRAME_SIZE
	.align		4
.L_32:
        /*0084*/ 	.byte	0x04, 0x11
        /*0086*/ 	.short	(.L_34 - .L_33)
	.align		4
.L_33:
        /*0088*/ 	.word	index@(_ZN7cutlass13device_kernelIN5flash19enable_sm80_to_sm89INS1_16FlashAttnBwdSm80INS1_25CollectiveMainloopBwdSm80ILi2ELi2EN4cute5tupleIJNS5_1CILi64EEENS7_ILi128EEENS7_ILi96EEEEEENS_6half_tEfNS_4arch4Sm80ELb1ELb0ELb1ELb1ELb1ELb0ELb0ELb0ELi2ELi2ELi4ELi2ELb0EEENS1_21CollectiveEpilogueBwdISB_SC_SE_Li256ELb1ELb0ELi2EEENS1_25SingleTileBwdLPTSchedulerILb1ELi128ELb1EEEEEEEEEvNT_6ParamsE)
        /*008c*/ 	.word	0x00000000


	//----- nvinfo : EIATTR_REGCOUNT
	.align		4
.L_34:
        /*0090*/ 	.byte	0x04, 0x2f
        /*0092*/ 	.short	(.L_36 - .L_35)
	.align		4
.L_35:
        /*0094*/ 	.word	index@(_ZN7cutlass13device_kernelIN5flash19enable_sm80_to_sm89INS1_16FlashAttnBwdSm80INS1_25CollectiveMainloopBwdSm80ILi2ELi2EN4cute5tupleIJNS5_1CILi64EEENS7_ILi128EEENS7_ILi96EEEEEENS_6half_tEfNS_4arch4Sm80ELb1ELb0ELb1ELb1ELb0ELb0ELb0ELb0ELi2ELi2ELi4ELi2ELb0EEENS1_21CollectiveEpilogueBwdISB_SC_SE_Li256ELb1ELb0ELi2EEENS1_25SingleTileBwdLPTSchedulerILb1ELi128ELb0EEEEEEEEEvNT_6ParamsE)
        /*0098*/ 	.word	0x00000004


	//----- nvinfo : EIATTR_FRAME_SIZE
	.align		4
.L_36:
        /*009c*/ 	.byte	0x04, 0x11
        /*009e*/ 	.short	(.L_38 - .L_37)
	.align		4
.L_37:
        /*00a0*/ 	.word	index@(_ZN7cutlass13device_kernelIN5flash19enable_sm80_to_sm89INS1_16FlashAttnBwdSm80INS1_25CollectiveMainloopBwdSm80ILi2ELi2EN4cute5tupleIJNS5_1CILi64EEENS7_ILi128EEENS7_ILi96EEEEEENS_6half_tEfNS_4arch4Sm80ELb1ELb0ELb1ELb1ELb0ELb0ELb0ELb0ELi2ELi2ELi4ELi2ELb0EEENS1_21CollectiveEpilogueBwdISB_SC_SE_Li256ELb1ELb0ELi2EEENS1_25SingleTileBwdLPTSchedulerILb1ELi128ELb0EEEEEEEEEvNT_6ParamsE)
        /*00a4*/ 	.word	0x00000000


	//----- nvinfo : EIATTR_REGCOUNT
	.align		4
.L_38:
        /*00a8*/ 	.byte	0x04, 0x2f
        /*00aa*/ 	.short	(.L_40 - .L_39)
	.align		4
.L_39:
        /*00ac*/ 	.word	index@(_ZN7cutlass13device_kernelIN5flash22FlashAttnBwdPreprocessIN4cute5tupleIJNS3_1CILi64EEENS5_ILi96EEEEEENS_6half_tEfNS_4arch4Sm80ELb1ELb0EEEEEvNT_6ParamsE)
        /*00b0*/ 	.word	0x0000002c


	//----- nvinfo : EIATTR_FRAME_SIZE
	.align		4
.L_40:
        /*00b4*/ 	.byte	0x04, 0x11
        /*00b6*/ 	.short	(.L_42 - .L_41)
	.align		4
.L_41:
        /*00b8*/ 	.word	index@(_ZN7cutlass13device_kernelIN5flash22FlashAttnBwdPreprocessIN4cute5tupleIJNS3_1CILi64EEENS5_ILi96EEEEEENS_6half_tEfNS_4arch4Sm80ELb1ELb0EEEEEvNT_6ParamsE)
        /*00bc*/ 	.word	0x00000000


	//----- nvinfo : EIATTR_REGCOUNT
	.align		4
.L_42:
        /*00c0*/ 	.byte	0x04, 0x2f
        /*00c2*/ 	.short	(.L_44 - .L_43)
	.align		4
.L_43:
        /*00c4*/ 	.word	index@(_ZN7cutlass13device_kernelIN5flash19enable_sm80_to_sm89INS1_16FlashAttnBwdSm80INS1_25CollectiveMainloopBwdSm80ILi2ELi2EN4cute5tupleIJNS5_1CILi64EEENS7_ILi128EEENS7_ILi96EEEEEENS_6half_tEfNS_4arch4Sm80ELb1ELb0ELb1ELb0ELb1ELb0ELb0ELb0ELi2ELi2ELi4ELi2ELb0EEENS1_24CollectiveEpilogueBwdGQAISB_fSE_Li256ELb0ELb1EEENS1_25SingleTileBwdLPTSchedulerILb0ELi128ELb1EEEEEEEEEvNT_6ParamsE)
        /*00c8*/ 	.word	0x00000004


	//----- nvinfo : EIATTR_FRAME_SIZE
	.align		4
.L_44:
        /*00cc*/ 	.byte	0x04, 0x11
        /*00ce*/ 	.short	(.L_46 - .L_45)
	.align		4
.L_45:
        /*00d0*/ 	.word	index@(_ZN7cutlass13device_kernelIN5flash19enable_sm80_to_sm89INS1_16FlashAttnBwdSm80INS1_25CollectiveMainloopBwdSm80ILi2ELi2EN4cute5tupleIJNS5_1CILi64EEENS7_ILi128EEENS7_ILi96EEEEEENS_6half_tEfNS_4arch4Sm80ELb1ELb0ELb1ELb0ELb1ELb0ELb0ELb0ELi2ELi2ELi4ELi2ELb0EEENS1_24CollectiveEpilogueBwdGQAISB_fSE_Li256ELb0ELb1EEENS1_25SingleTileBwdLPTSchedulerILb0ELi128ELb1EEEEEEEEEvNT_6ParamsE)
        /*00d4*/ 	.word	0x00000000


	//----- nvinfo : EIATTR_REGCOUNT
	.align		4
.L_46:
        /*00d8*/ 	.byte	0x04, 0x2f
        /*00da*/ 	.short	(.L_48 - .L_47)
	.align		4
.L_47:
        /*00dc*/ 	.word	index@(_ZN7cutlass13device_kernelIN5flash19enable_sm80_to_sm89INS1_16FlashAttnBwdSm80INS1_25CollectiveMainloopBwdSm80ILi2ELi2EN4cute5tupleIJNS5_1CILi64EEENS7_ILi128EEENS7_ILi96EEEEEENS_6half_tEfNS_4arch4Sm80ELb1ELb0ELb1ELb0ELb0ELb0ELb0ELb0ELi2ELi2ELi4ELi2ELb0EEENS1_24CollectiveEpilogueBwdGQAISB_fSE_Li256ELb0ELb0EEENS1_25SingleTileBwdLPTSchedulerILb0ELi128ELb0EEEEEEEEEvNT_6ParamsE)
        /*00e0*/ 	.word	0x00000004


	//----- nvinfo : EIATTR_FRAME_SIZE
	.align		4
.L_48:
        /*00e4*/ 	.byte	0x04, 0x11
        /*00e6*/ 	.short	(.L_50 - .L_49)
	.align		4
.L_49:
        /*00e8*/ 	.word	index@(_ZN7cutlass13device_kernelIN5flash19enable_sm80_to_sm89INS1_16FlashAttnBwdSm80INS1_25CollectiveMainloopBwdSm80ILi2ELi2EN4cute5tupleIJNS5_1CILi64EEENS7_ILi128EEENS7_ILi96EEEEEENS_6half_tEfNS_4arch4Sm80ELb1ELb0ELb1ELb0ELb0ELb0ELb0ELb0ELi2ELi2ELi4ELi2ELb0EEENS1_24CollectiveEpilogueBwdGQAISB_fSE_Li256ELb0ELb0EEENS1_25SingleTileBwdLPTSchedulerILb0ELi128ELb0EEEEEEEEEvNT_6ParamsE)
        /*00ec*/ 	.word	0x00000000


	//----- nvinfo : EIATTR_REGCOUNT
	.align		4
.L_50:
        /*00f0*/ 	.byte	0x04, 0x2f
        /*00f2*/ 	.short	(.L_52 - .L_51)
	.align		4
.L_51:
        /*00f4*/ 	.word	index@(_ZN7cutlass13device_kernelIN5flash19enable_sm80_to_sm89INS1_16FlashAttnBwdSm80INS1_25CollectiveMainloopBwdSm80ILi2ELi2EN4cute5tupleIJNS5_1CILi64EEENS7_ILi128EEENS7_ILi96EEEEEENS_6half_tEfNS_4arch4Sm80ELb1ELb0ELb1ELb0ELb1ELb0ELb0ELb0ELi2ELi2ELi4ELi2ELb0EEENS1_21CollectiveEpilogueBwdISB_SC_SE_Li256ELb0ELb0ELi2EEENS1_25SingleTileBwdLPTSchedulerILb0ELi128ELb1EEEEEEEEEvNT_6ParamsE)
        /*00f8*/ 	.word	0x00000004


	//----- nvinfo : EIATTR_FRAME_SIZE
	.align		4
.L_52:
        /*00fc*/ 	.byte	0x04, 0x11
        /*00fe*/ 	.short	(.L_54 - .L_53)
	.align		4
.L_53:
        /*0100*/ 	.word	index@(_ZN7cutlass13device_kernelIN5flash19enable_sm80_to_sm89INS1_16FlashAttnBwdSm80INS1_25CollectiveMainloopBwdSm80ILi2ELi2EN4cute5tupleIJNS5_1CILi64EEENS7_ILi128EEENS7_ILi96EEEEEENS_6half_tEfNS_4arch4Sm80ELb1ELb0ELb1ELb0ELb1ELb0ELb0ELb0ELi2ELi2ELi4ELi2ELb0EEENS1_21CollectiveEpilogueBwdISB_SC_SE_Li256ELb0ELb0ELi2EEENS1_25SingleTileBwdLPTSchedulerILb0ELi128ELb1EEEEEEEEEvNT_6ParamsE)
        /*0104*/ 	.word	0x00000000


	//----- nvinfo : EIATTR_REGCOUNT
	.align		4
.L_54:
        /*0108*/ 	.byte	0x04, 0x2f
        /*010a*/ 	.short	(.L_56 - .L_55)
	.align		4
.L_55:
        /*010c*/ 	.word	index@(_ZN7cutlass13device_kernelIN5flash19enable_sm80_to_sm89INS1_16FlashAttnBwdSm80INS1_25CollectiveMainloopBwdSm80ILi2ELi2EN4cute5tupleIJNS5_1CILi64EEENS7_ILi128EEENS7_ILi96EEEEEENS_6half_tEfNS_4arch4Sm80ELb1ELb0ELb1ELb0ELb0ELb0ELb0ELb0ELi2ELi2ELi4ELi2ELb0EEENS1_21CollectiveEpilogueBwdISB_SC_SE_Li256ELb0ELb0ELi2EEENS1_25SingleTileBwdLPTSchedulerILb0ELi128ELb0EEEEEEEEEvNT_6ParamsE)
        /*0110*/ 	.word	0x00000004


	//----- nvinfo : EIATTR_FRAME_SIZE
	.align		4
.L_56:
        /*0114*/ 	.byte	0x04, 0x11
        /*0116*/ 	.short	(.L_58 - .L_57)
	.align		4
.L_57:
        /*0118*/ 	.word	index@(_ZN7cutlass13device_kernelIN5flash19enable_sm80_to_sm89INS1_16FlashAttnBwdSm80INS1_25CollectiveMainloopBwdSm80ILi2ELi2EN4cute5tupleIJNS5_1CILi64EEENS7_ILi128EEENS7_ILi96EEEEEENS_6half_tEfNS_4arch4Sm80ELb1ELb0ELb1ELb0ELb0ELb0ELb0ELb0ELi2ELi2ELi4ELi2ELb0EEENS1_21CollectiveEpilogueBwdISB_SC_SE_Li256ELb0ELb0ELi2EEENS1_25SingleTileBwdLPTSchedulerILb0ELi128ELb0EEEEEEEEEvNT_6ParamsE)
        /*011c*/ 	.word	0x00000000


	//----- nvinfo : EIATTR_REGCOUNT
	.align		4
.L_58:
        /*0120*/ 	.byte	0x04, 0x2f
        /*0122*/ 	.short	(.L_60 - .L_59)
	.align		4
.L_59:
        /*0124*/ 	.word	index@(_ZN7cutlass13device_kernelIN5flash19enable_sm80_to_sm89INS1_16FlashAttnBwdSm80INS1_25CollectiveMainloopBwdSm80ILi2ELi2EN4cute5tupleIJNS5_1CILi64EEENS7_ILi128EEENS7_ILi96EEEEEENS_6half_tEfNS_4arch4Sm80ELb0ELb1ELb1ELb1ELb1ELb0ELb0ELb0ELi2ELi2ELi4ELi2ELb0EEENS1_24CollectiveEpilogueBwdGQAISB_fSE_Li256ELb1ELb1EEENS1_19SingleTileSchedulerILb1ELb0ELb0ELi128EEEEEEEEEvNT_6ParamsE)
        /*0128*/ 	.word	0x00000004


	//----- nvinfo : EIATTR_FRAME_SIZE
	.align		4
.L_60:
        /*012c*/ 	.byte	0x04, 0x11
        /*012e*/ 	.short	(.L_62 - .L_61)
	.align		4
.L_61:
        /*0130*/ 	.word	index@(_ZN7cutlass13device_kernelIN5flash19enable_sm80_to_sm89INS1_16FlashAttnBwdSm80INS1_25CollectiveMainloopBwdSm80ILi2ELi2EN4cute5tupleIJNS5_1CILi64EEENS7_ILi128EEENS7_ILi96EEEEEENS_6half_tEfNS_4arch4Sm80ELb0ELb1ELb1ELb1ELb1ELb0ELb0ELb0ELi2ELi2ELi4ELi2ELb0EEENS1_24CollectiveEpilogueBwdGQAISB_fSE_Li256ELb1ELb1EEENS1_19SingleTileSchedulerILb1ELb0ELb0ELi128EEEEEEEEEvNT_6ParamsE)
        /*0134*/ 	.word	0x00000000


	//----- nvinfo : EIATTR_REGCOUNT
	.align		4
.L_62:
        /*0138*/ 	.byte	0x04, 0x2f
        /*013a*/ 	.short	(.L_64 - .L_63)
	.align		4
.L_63:
        /*013c*/ 	.word	index@(_ZN7cutlass13device_kernelIN5flash19enable_sm80_to_sm89INS1_16FlashAttnBwdSm80INS1_25CollectiveMainloopBwdSm80ILi2ELi2EN4cute5tupleIJNS5_1CILi64EEENS7_ILi128EEENS7_ILi96EEEEEENS_6half_tEfNS_4arch4Sm80ELb0ELb1ELb1ELb1ELb0ELb0ELb0ELb0ELi2ELi2ELi4ELi2ELb0EEENS1_24CollectiveEpilogueBwdGQAISB_fSE_Li256ELb1ELb0EEENS1_19SingleTileSchedulerILb1ELb0ELb0ELi128EEEEEEEEEvNT_6ParamsE)
        /*0140*/ 	.word	0x00000004


	//----- nvinfo : EIATTR_FRAME_SIZE
	.align		4
.L_64:
        /*0144*/ 	.byte	0x04, 0x11
        /*0146*/ 	.short	(.L_66 - .L_65)
	.align		4
.L_65:
        /*0148*/ 	.word	index@(_ZN7cutlass13device_kernelIN5flash19enable_sm80_to_sm89INS1_16FlashAttnBwdSm80INS1_25CollectiveMainloopBwdSm80ILi2ELi2EN4cute5tupleIJNS5_1CILi64EEENS7_ILi128EEENS7_ILi96EEEEEENS_6half_tEfNS_4arch4Sm80ELb0ELb1ELb1ELb1ELb0ELb0ELb0ELb0ELi2ELi2ELi4ELi2ELb0EEENS1_24CollectiveEpilogueBwdGQAISB_fSE_Li256ELb1ELb0EEENS1_19SingleTileSchedulerILb1ELb0ELb0ELi128EEEEEEEEEvNT_6ParamsE)
        /*014c*/ 	.word	0x00000000


	//----- nvinfo : EIATTR_REGCOUNT
	.align		4
.L_66:
        /*0150*/ 	.byte	0x04, 0x2f
        /*0152*/ 	.short	(.L_68 - .L_67)
	.align		4
.L_67:
        /*0154*/ 	.word	index@(_ZN7cutlass13device_kernelIN5flash19enable_sm80_to_sm89INS1_16FlashAttnBwdSm80INS1_25CollectiveMainloopBwdSm80ILi2ELi2EN4cute5tupleIJNS5_1CILi64EEENS7_ILi128EEENS7_ILi96EEEEEENS_6half_tEfNS_4arch4Sm80ELb0ELb1ELb1ELb1ELb1ELb0ELb0ELb0ELi2ELi2ELi4ELi2ELb0EEENS1_21CollectiveEpilogueBwdISB_SC_SE_Li256ELb1ELb0ELi2EEENS1_19SingleTileSchedulerILb1ELb0ELb0ELi128EEEEEEEEEvNT_6ParamsE)
        /*0158*/ 	.word	0x00000004


	//----- nvinfo : EIATTR_FRAME_SIZE
	.align		4
.L_68:
        /*015c*/ 	.byte	0x04, 0x11
        /*015e*/ 	.short	(.L_70 - .L_69)
	.align		4
.L_69:
        /*0160*/ 	.word	index@(_ZN7cutlass13device_kernelIN5flash19enable_sm80_to_sm89INS1_16FlashAttnBwdSm80INS1_25CollectiveMainloopBwdSm80ILi2ELi2EN4cute5tupleIJNS5_1CILi64EEENS7_ILi128EEENS7_ILi96EEEEEENS_6half_tEfNS_4arch4Sm80ELb0ELb1ELb1ELb1ELb1ELb0ELb0ELb0ELi2ELi2ELi4ELi2ELb0EEENS1_21CollectiveEpilogueBwdISB_SC_SE_Li256ELb1ELb0ELi2EEENS1_19SingleTileSchedulerILb1ELb0ELb0ELi128EEEEEEEEEvNT_6ParamsE)
        /*0164*/ 	.word	0x00000000


	//----- nvinfo : EIATTR_REGCOUNT
	.align		4
.L_70:
        /*0168*/ 	.byte	0x04, 0x2f
        /*016a*/ 	.short	(.L_72 - .L_71)
	.align		4
.L_71:
        /*016c*/ 	.word	index@(_ZN7cutlass13device_kernelIN5flash19enable_sm80_to_sm89INS1_16FlashAttnBwdSm80INS1_25CollectiveMainloopBwdSm80ILi2ELi2EN4cute5tupleIJNS5_1CILi64EEENS7_ILi128EEENS7_ILi96EEEEEENS_6half_tEfNS_4arch4Sm80ELb0ELb1ELb1ELb1ELb0ELb0ELb0ELb0ELi2ELi2ELi4ELi2ELb0EEENS1_21CollectiveEpilogueBwdISB_SC_SE_Li256ELb1ELb0ELi2EEENS1_19SingleTileSchedulerILb1ELb0ELb0ELi128EEEEEEEEEvNT_6ParamsE)
        /*0170*/ 	.word	0x00000004


	//----- nvinfo : EIATTR_FRAME_SIZE
	.align		4
.L_72:
        /*0174*/ 	.byte	0x04, 0x11
        /*0176*/ 	.short	(.L_74 - .L_73)
	.align		4
.L_73:
        /*0178*/ 	.word	index@(_ZN7cutlass13device_kernelIN5flash19enable_sm80_to_sm89INS1_16FlashAttnBwdSm80INS1_25CollectiveMainloopBwdSm80ILi2ELi2EN4cute5tupleIJNS5_1CILi64EEENS7_ILi128EEENS7_ILi96EEEEEENS_6half_tEfNS_4arch4Sm80ELb0ELb1ELb1ELb1ELb0ELb0ELb0ELb0ELi2ELi2ELi4ELi2ELb0EEENS1_21CollectiveEpilogueBwdISB_SC_SE_Li256ELb1ELb0ELi2EEENS1_19SingleTileSchedulerILb1ELb0ELb0ELi128EEEEEEEEEvNT_6ParamsE)
        /*017c*/ 	.word	0x00000000


	//----- nvinfo : EIATTR_REGCOUNT
	.align		4
.L_74:
        /*0180*/ 	.byte	0x04, 0x2f
        /*0182*/ 	.short	(.L_76 - .L_75)
	.align		4
.L_75:
        /*0184*/ 	.word	index@(_ZN7cutlass13device_kernelIN5flash19enable_sm80_to_sm89INS1_16FlashAttnBwdSm80INS1_25CollectiveMainloopBwdSm80ILi2ELi2EN4cute5tupleIJNS5_1CILi64EEENS7_ILi128EEENS7_ILi96EEEEEENS_6half_tEfNS_4arch4Sm80ELb0ELb1ELb1ELb0ELb1ELb0ELb0ELb0ELi2ELi2ELi4ELi2ELb0EEENS1_24CollectiveEpilogueBwdGQAISB_fSE_Li256ELb0ELb1EEENS1_19SingleTileSchedulerILb0ELb0ELb0ELi128EEEEEEEEEvNT_6ParamsE)
        /*0188*/ 	.word	0x00000004


	//----- nvinfo : EIATTR_FRAME_SIZE
	.align		4
.L_76:
        /*018c*/ 	.byte	0x04, 0x11
        /*018e*/ 	.short	(.L_78 - .L_77)
	.align		4
.L_77:
        /*0190*/ 	.word	index@(_ZN7cutlass13device_kernelIN5flash19enable_sm80_to_sm89INS1_16FlashAttnBwdSm80INS1_25CollectiveMainloopBwdSm80ILi2ELi2EN4cute5tupleIJNS5_1CILi64EEENS7_ILi128EEENS7_ILi96EEEEEENS_6half_tEfNS_4arch4Sm80ELb0ELb1ELb1ELb0ELb1ELb0ELb0ELb0ELi2ELi2ELi4ELi2ELb0EEENS1_24CollectiveEpilogueBwdGQAISB_fSE_Li256ELb0ELb1EEENS1_19SingleTileSchedulerILb0ELb0ELb0ELi128EEEEEEEEEvNT_6ParamsE)
        /*0194*/ 	.word	0x00000000


	//----- nvinfo : EIATTR_REGCOUNT
	.align		4
.L_78:
        /*0198*/ 	.byte	0x04, 0x2f
        /*019a*/ 	.short	(.L_80 - .L_79)
	.align		4
.L_79:
        /*019c*/ 	.word	index@(_ZN7cutlass13device_kernelIN5flash19enable_sm80_to_sm89INS1_16FlashAttnBwdSm80INS1_25CollectiveMainloopBwdSm80ILi2ELi2EN4cute5tupleIJNS5_1CILi64EEENS7_ILi128EEENS7_ILi96EEEEEENS_6half_tEfNS_4arch4Sm80ELb0ELb1ELb1ELb0ELb0ELb0ELb0ELb0ELi2ELi2ELi4ELi2ELb0EEENS1_24CollectiveEpilogueBwdGQAISB_fSE_Li256ELb0ELb0EEENS1_19SingleTileSchedulerILb0ELb0ELb0ELi128EEEEEEEEEvNT_6ParamsE)
        /*01a0*/ 	.word	0x00000004


	//----- nvinfo : EIATTR_FRAME_SIZE
	.align		4
.L_80:
        /*01a4*/ 	.byte	0x04, 0x11
        /*01a6*/ 	.short	(.L_82 - .L_81)
	.align		4
.L_81:
        /*01a8*/ 	.word	index@(_ZN7cutlass13device_kernelIN5flash19enable_sm80_to_sm89INS1_16FlashAttnBwdSm80INS1_25CollectiveMainloopBwdSm80ILi2ELi2EN4cute5tupleIJNS5_1CILi64EEENS7_ILi128EEENS7_ILi96EEEEEENS_6half_tEfNS_4arch4Sm80ELb0ELb1ELb1ELb0ELb0ELb0ELb0ELb0ELi2ELi2ELi4ELi2ELb0EEENS1_24CollectiveEpilogueBwdGQAISB_fSE_Li256ELb0ELb0EEENS1_19SingleTileSchedulerILb0ELb0ELb0ELi128EEEEEEEEEvNT_6ParamsE)
        /*01ac*/ 	.word	0x00000000


	//----- nvinfo : EIATTR_REGCOUNT
	.align		4
.L_82:
        /*01b0*/ 	.byte	0x04, 0x2f
        /*01b2*/ 	.short	(.L_84 - .L_83)
	.align		4
.L_83:
        /*01b4*/ 	.word	index@(_ZN7cutlass13device_kernelIN5flash19enable_sm80_to_sm89INS1_16FlashAttnBwdSm80INS1_25CollectiveMainloopBwdSm80ILi2ELi2EN4cute5tupleIJNS5_1CILi64EEENS7_ILi128EEENS7_ILi96EEEEEENS_6half_tEfNS_4arch4Sm80ELb0ELb1ELb1ELb0ELb1ELb0ELb0ELb0ELi2ELi2ELi4ELi2ELb0EEENS1_21CollectiveEpilogueBwdISB_SC_SE_Li256ELb0ELb0ELi2EEENS1_19SingleTileSchedulerILb0ELb0ELb0ELi128EEEEEEEEEvNT_6ParamsE)
        /*01b8*/ 	.word	0x00000004


	//----- nvinfo : EIATTR_FRAME_SIZE
	.align		4
.L_84:
        /*01bc*/ 	.byte	0x04, 0x11
        /*01be*/ 	.short	(.L_86 - .L_85)
	.align		4
.L_85:
        /*01c0*/ 	.word	index@(_ZN7cutlass13device_kernelIN5flash19enable_sm80_to_sm89INS1_16FlashAttnBwdSm80INS1_25CollectiveMainloopBwdSm80ILi2ELi2EN4cute5tupleIJNS5_1CILi64EEENS7_ILi128EEENS7_ILi96EEEEEENS_6half_tEfNS_4arch4Sm80ELb0ELb1ELb1ELb0ELb1ELb0ELb0ELb0ELi2ELi2ELi4ELi2ELb0EEENS1_21CollectiveEpilogueBwdISB_SC_SE_Li256ELb0ELb0ELi2EEENS1_19SingleTileSchedulerILb0ELb0ELb0ELi128EEEEEEEEEvNT_6ParamsE)
        /*01c4*/ 	.word	0x00000000


	//----- nvinfo : EIATTR_REGCOUNT
	.align		4
.L_86:
        /*01c8*/ 	.byte	0x04, 0x2f
        /*01ca*/ 	.short	(.L_88 - .L_87)
	.align		4
.L_87:
        /*01cc*/ 	.word	index@(_ZN7cutlass13device_kernelIN5flash19enable_sm80_to_sm89INS1_16FlashAttnBwdSm80INS1_25CollectiveMainloopBwdSm80ILi2ELi2EN4cute5tupleIJNS5_1CILi64EEENS7_ILi128EEENS7_ILi96EEEEEENS_6half_tEfNS_4arch4Sm80ELb0ELb1ELb1ELb0ELb0ELb0ELb0ELb0ELi2ELi2ELi4ELi2ELb0EEENS1_21CollectiveEpilogueBwdISB_SC_SE_Li256ELb0ELb0ELi2EEENS1_19SingleTileSchedulerILb0ELb0ELb0ELi128EEEEEEEEEvNT_6ParamsE)
        /*01d0*/ 	.word	0x00000004


	//----- nvinfo : EIATTR_FRAME_SIZE
	.align		4
.L_88:
        /*01d4*/ 	.byte	0x04, 0x11
        /*01d6*/ 	.short	(.L_90 - .L_89)
	.align		4
.L_89:
        /*01d8*/ 	.word	index@(_ZN7cutlass13device_kernelIN5flash19enable_sm80_to_sm89INS1_16FlashAttnBwdSm80INS1_25CollectiveMainloopBwdSm80ILi2ELi2EN4cute5tupleIJNS5_1CILi64EEENS7_ILi128EEENS7_ILi96EEEEEENS_6half_tEfNS_4arch4Sm80ELb0ELb1ELb1ELb0ELb0ELb0ELb0ELb0ELi2ELi2ELi4ELi2ELb0EEENS1_21CollectiveEpilogueBwdISB_SC_SE_Li256ELb0ELb0ELi2EEENS1_19SingleTileSchedulerILb0ELb0ELb0ELi128EEEEEEEEEvNT_6ParamsE)
        /*01dc*/ 	.word	0x00000000


	//----- nvinfo : EIATTR_REGCOUNT
	.align		4
.L_90:
        /*01e0*/ 	.byte	0x04, 0x2f
        /*01e2*/ 	.short	(.L_92 - .L_91)
	.align		4
.L_91:
        /*01e4*/ 	.word	index@(_ZN7cutlass13device_kernelIN5flash19enable_sm80_to_sm89INS1_16FlashAttnBwdSm80INS1_25CollectiveMainloopBwdSm80ILi2ELi2EN4cute5tupleIJNS5_1CILi64EEENS7_ILi128EEENS7_ILi96EEEEEENS_6half_tEfNS_4arch4Sm80ELb0ELb0ELb1ELb1ELb1ELb0ELb0ELb0ELi2ELi2ELi4ELi2ELb0EEENS1_24CollectiveEpilogueBwdGQAISB_fSE_Li256ELb1ELb1EEENS1_19SingleTileSchedulerILb1ELb0ELb0ELi128EEEEEEEEEvNT_6ParamsE)
        /*01e8*/ 	.word	0x00000004


	//----- nvinfo : EIATTR_FRAME_SIZE
	.align		4
.L_92:
        /*01ec*/ 	.byte	0x04, 0x11
        /*01ee*/ 	.short	(.L_94 - .L_93)
	.align		4
.L_93:
        /*01f0*/ 	.word	index@(_ZN7cutlass13device_kernelIN5flash19enable_sm80_to_sm89INS1_16FlashAttnBwdSm80INS1_25CollectiveMainloopBwdSm80ILi2ELi2EN4cute5tupleIJNS5_1CILi64EEENS7_ILi128EEENS7_ILi96EEEEEENS_6half_tEfNS_4arch4Sm80ELb0ELb0ELb1ELb1ELb1ELb0ELb0ELb0ELi2ELi2ELi4ELi2ELb0EEENS1_24CollectiveEpilogueBwdGQAISB_fSE_Li256ELb1ELb1EEENS1_19SingleTileSchedulerILb1ELb0ELb0ELi128EEEEEEEEEvNT_6ParamsE)
        /*01f4*/ 	.word	0x00000000


	//----- nvinfo : EIATTR_REGCOUNT
	.align		4
.L_94:
        /*01f8*/ 	.byte	0x04, 0x2f
        /*01fa*/ 	.short	(.L_96 - .L_95)
	.align		4
.L_95:
        /*01fc*/ 	.word	index@(_ZN7cutlass13device_kernelIN5flash19enable_sm80_to_sm89INS1_16FlashAttnBwdSm80INS1_25CollectiveMainloopBwdSm80ILi2ELi2EN4cute5tupleIJNS5_1CILi64EEENS7_ILi128EEENS7_ILi96EEEEEENS_6half_tEfNS_4arch4Sm80ELb0ELb0ELb1ELb1ELb0ELb0ELb0ELb0ELi2ELi2ELi4ELi2ELb0EEENS1_24CollectiveEpilogueBwdGQAISB_fSE_Li256ELb1ELb0EEENS1_19SingleTileSchedulerILb1ELb0ELb0ELi128EEEEEEEEEvNT_6ParamsE)
        /*0200*/ 	.word	0x00000004


	//----- nvinfo : EIATTR_FRAME_SIZE
	.align		4
.L_96:
        /*0204*/ 	.byte	0x04, 0x11
        /*0206*/ 	.short	(.L_98 - .L_97)
	.align		4
.L_97:
        /*0208*/ 	.word	index@(_ZN7cutlass13device_kernelIN5flash19enable_sm80_to_sm89INS1_16FlashAttnBwdSm80INS1_25CollectiveMainloopBwdSm80ILi2ELi2EN4cute5tupleIJNS5_1CILi64EEENS7_ILi128EEENS7_ILi96EEEEEENS_6half_tEfNS_4arch4Sm80ELb0ELb0ELb1ELb1ELb0ELb0ELb0ELb0ELi2ELi2ELi4ELi2ELb0EEENS1_24CollectiveEpilogueBwdGQAISB_fSE_Li256ELb1ELb0EEENS1_19SingleTileSchedulerILb1ELb0ELb0ELi128EEEEEEEEEvNT_6ParamsE)
        /*020c*/ 	.word	0x00000000


	//----- nvinfo : EIATTR_REGCOUNT
	.align		4
.L_98:
        /*0210*/ 	.byte	0x04, 0x2f
        /*0212*/ 	.short	(.L_100 - .L_99)
	.align		4
.L_99:
        /*0214*/ 	.word	index@(_ZN7cutlass13device_kernelIN5flash19enable_sm80_to_sm89INS1_16FlashAttnBwdSm80INS1_25CollectiveMainloopBwdSm80ILi2ELi2EN4cute5tupleIJNS5_1CILi64EEENS7_ILi128EEENS7_ILi96EEEEEENS_6half_tEfNS_4arch4Sm80ELb0ELb0ELb1ELb1ELb1ELb0ELb0ELb0ELi2ELi2ELi4ELi2ELb0EEENS1_21CollectiveEpilogueBwdISB_SC_SE_Li256ELb1ELb0ELi2EEENS1_19SingleTileSchedulerILb1ELb0ELb0ELi128EEEEEEEEEvNT_6ParamsE)
        /*0218*/ 	.word	0x00000004


	//----- nvinfo : EIATTR_FRAME_SIZE
	.align		4
.L_100:
        /*021c*/ 	.byte	0x04, 0x11
        /*021e*/ 	.short	(.L_102 - .L_101)
	.align		4
.L_101:
        /*0220*/ 	.word	index@(_ZN7cutlass13device_kernelIN5flash19enable_sm80_to_sm89INS1_16FlashAttnBwdSm80INS1_25CollectiveMainloopBwdSm80ILi2ELi2EN4cute5tupleIJNS5_1CILi64EEENS7_ILi128EEENS7_ILi96EEEEEENS_6half_tEfNS_4arch4Sm80ELb0ELb0ELb1ELb1ELb1ELb0ELb0ELb0ELi2ELi2ELi4ELi2ELb0EEENS1_21CollectiveEpilogueBwdISB_SC_SE_Li256ELb1ELb0ELi2EEENS1_19SingleTileSchedulerILb1ELb0ELb0ELi128EEEEEEEEEvNT_6ParamsE)
        /*0224*/ 	.word	0x00000000


	//----- nvinfo : EIATTR_REGCOUNT
	.align		4
.L_102:
        /*0228*/ 	.byte	0x04, 0x2f
        /*022a*/ 	.short	(.L_104 - .L_103)
	.align		4
.L_103:
        /*022c*/ 	.word	index@(_ZN7cutlass13device_kernelIN5flash19enable_sm80_to_sm89INS1_16FlashAttnBwdSm80INS1_25CollectiveMainloopBwdSm80ILi2ELi2EN4cute5tupleIJNS5_1CILi64EEENS7_ILi128EEENS7_ILi96EEEEEENS_6half_tEfNS_4arch4Sm80ELb0ELb0ELb1ELb1ELb0ELb0ELb0ELb0ELi2ELi2ELi4ELi2ELb0EEENS1_21CollectiveEpilogueBwdISB_SC_SE_Li256ELb1ELb0ELi2EEENS1_19SingleTileSchedulerILb1ELb0ELb0ELi128EEEEEEEEEvNT_6ParamsE)
        /*0230*/ 	.word	0x00000004


	//----- nvinfo : EIATTR_FRAME_SIZE
	.align		4
.L_104:
        /*0234*/ 	.byte	0x04, 0x11
        /*0236*/ 	.short	(.L_106 - .L_105)
	.align		4
.L_105:
        /*0238*/ 	.word	index@(_ZN7cutlass13device_kernelIN5flash19enable_sm80_to_sm89INS1_16FlashAttnBwdSm80INS1_25CollectiveMainloopBwdSm80ILi2ELi2EN4cute5tupleIJNS5_1CILi64EEENS7_ILi128EEENS7_ILi96EEEEEENS_6half_tEfNS_4arch4Sm80ELb0ELb0ELb1ELb1ELb0ELb0ELb0ELb0ELi2ELi2ELi4ELi2ELb0EEENS1_21CollectiveEpilogueBwdISB_SC_SE_Li256ELb1ELb0ELi2EEENS1_19SingleTileSchedulerILb1ELb0ELb0ELi128EEEEEEEEEvNT_6ParamsE)
        /*023c*/ 	.word	0x00000000


	//----- nvinfo : EIATTR_REGCOUNT
	.align		4
.L_106:
        /*0240*/ 	.byte	0x04, 0x2f
        /*0242*/ 	.short	(.L_108 - .L_107)
	.align		4
.L_107:
        /*0244*/ 	.word	index@(_ZN7cutlass13device_kernelIN5flash19enable_sm80_to_sm89INS1_16FlashAttnBwdSm80INS1_25CollectiveMainloopBwdSm80ILi2ELi2EN4cute5tupleIJNS5_1CILi64EEENS7_ILi128EEENS7_ILi96EEEEEENS_6half_tEfNS_4arch4Sm80ELb0ELb0ELb1ELb0ELb1ELb0ELb0ELb0ELi2ELi2ELi4ELi2ELb0EEENS1_24CollectiveEpilogueBwdGQAISB_fSE_Li256ELb0ELb1EEENS1_19SingleTileSchedulerILb0ELb0ELb0ELi128EEEEEEEEEvNT_6ParamsE)
        /*0248*/ 	.word	0x00000004


	//----- nvinfo : EIATTR_FRAME_SIZE
	.align		4
.L_108:
        /*024c*/ 	.byte	0x04, 0x11
        /*024e*/ 	.short	(.L_110 - .L_109)
	.align		4
.L_109:
        /*0250*/ 	.word	index@(_ZN7cutlass13device_kernelIN5flash19enable_sm80_to_sm89INS1_16FlashAttnBwdSm80INS1_25CollectiveMainloopBwdSm80ILi2ELi2EN4cute5tupleIJNS5_1CILi64EEENS7_ILi128EEENS7_ILi96EEEEEENS_6half_tEfNS_4arch4Sm80ELb0ELb0ELb1ELb0ELb1ELb0ELb0ELb0ELi2ELi2ELi4ELi2ELb0EEENS1_24CollectiveEpilogueBwdGQAISB_fSE_Li256ELb0ELb1EEENS1_19SingleTileSchedulerILb0ELb0ELb0ELi128EEEEEEEEEvNT_6ParamsE)
        /*0254*/ 	.word	0x00000000


	//----- nvinfo : EIATTR_REGCOUNT
	.align		4
.L_110:
        /*0258*/ 	.byte	0x04, 0x2f
        /*025a*/ 	.short	(.L_112 - .L_111)
	.align		4
.L_111:
        /*025c*/ 	.word	index@(_ZN7cutlass13device_kernelIN5flash19enable_sm80_to_sm89INS1_16FlashAttnBwdSm80INS1_25CollectiveMainloopBwdSm80ILi2ELi2EN4cute5tupleIJNS5_1CILi64EEENS7_ILi128EEENS7_ILi96EEEEEENS_6half_tEfNS_4arch4Sm80ELb0ELb0ELb1ELb0ELb0ELb0ELb0ELb0ELi2ELi2ELi4ELi2ELb0EEENS1_24CollectiveEpilogueBwdGQAISB_fSE_Li256ELb0ELb0EEENS1_19SingleTileSchedulerILb0ELb0ELb0ELi128EEEEEEEEEvNT_6ParamsE)
        /*0260*/ 	.word	0x00000004


	//----- nvinfo : EIATTR_FRAME_SIZE
	.align		4
.L_112:
        /*0264*/ 	.byte	0x04, 0x11
        /*0266*/ 	.short	(.L_114 - .L_113)
	.align		4
.L_113:
        /*0268*/ 	.word	index@(_ZN7cutlass13device_kernelIN5flash19enable_sm80_to_sm89INS1_16FlashAttnBwdSm80INS1_25CollectiveMainloopBwdSm80ILi2ELi2EN4cute5tupleIJNS5_1CILi64EEENS7_ILi128EEENS7_ILi96EEEEEENS_6half_tEfNS_4arch4Sm80ELb0ELb0ELb1ELb0ELb0ELb0ELb0ELb0ELi2ELi2ELi4ELi2ELb0EEENS1_24CollectiveEpilogueBwdGQAISB_fSE_Li256ELb0ELb0EEENS1_19SingleTileSchedulerILb0ELb0ELb0ELi128EEEEEEEEEvNT_6ParamsE)
        /*026c*/ 	.word	0x00000000


	//----- nvinfo : EIATTR_REGCOUNT
	.align		4
.L_114:
        /*0270*/ 	.byte	0x04, 0x2f
        /*0272*/ 	.short	(.L_116 - .L_115)
	.align		4
.L_115:
        /*0274*/ 	.word	index@(_ZN7cutlass13device_kernelIN5flash19enable_sm80_to_sm89INS1_16FlashAttnBwdSm80INS1_25CollectiveMainloopBwdSm80ILi2ELi2EN4cute5tupleIJNS5_1CILi64EEENS7_ILi128EEENS7_ILi96EEEEEENS_6half_tEfNS_4arch4Sm80ELb0ELb0ELb1ELb0ELb1ELb0ELb0ELb0ELi2ELi2ELi4ELi2ELb0EEENS1_21CollectiveEpilogueBwdISB_SC_SE_Li256ELb0ELb0ELi2EEENS1_19SingleTileSchedulerILb0ELb0ELb0ELi128EEEEEEEEEvNT_6ParamsE)
        /*0278*/ 	.word	0x00000004


	//----- nvinfo : EIATTR_FRAME_SIZE
	.align		4
.L_116:
        /*027c*/ 	.byte	0x04, 0x11
        /*027e*/ 	.short	(.L_118 - .L_117)
	.align		4
.L_117:
        /*0280*/ 	.word	index@(_ZN7cutlass13device_kernelIN5flash19enable_sm80_to_sm89INS1_16FlashAttnBwdSm80INS1_25CollectiveMainloopBwdSm80ILi2ELi2EN4cute5tupleIJNS5_1CILi64EEENS7_ILi128EEENS7_ILi96EEEEEENS_6half_tEfNS_4arch4Sm80ELb0ELb0ELb1ELb0ELb1ELb0ELb0ELb0ELi2ELi2ELi4ELi2ELb0EEENS1_21CollectiveEpilogueBwdISB_SC_SE_Li256ELb0ELb0ELi2EEENS1_19SingleTileSchedulerILb0ELb0ELb0ELi128EEEEEEEEEvNT_6ParamsE)
        /*0284*/ 	.word	0x00000000


	//----- nvinfo : EIATTR_REGCOUNT
	.align		4
.L_118:
        /*0288*/ 	.byte	0x04, 0x2f
        /*028a*/ 	.short	(.L_120 - .L_119)
	.align		4
.L_119:
        /*028c*/ 	.word	index@(_ZN7cutlass13device_kernelIN5flash19enable_sm80_to_sm89INS1_16FlashAttnBwdSm80INS1_25CollectiveMainloopBwdSm80ILi2ELi2EN4cute5tupleIJNS5_1CILi64EEENS7_ILi128EEENS7_ILi96EEEEEENS_6half_tEfNS_4arch4Sm80ELb0ELb0ELb1ELb0ELb0ELb0ELb0ELb0ELi2ELi2ELi4ELi2ELb0EEENS1_21CollectiveEpilogueBwdISB_SC_SE_Li256ELb0ELb0ELi2EEENS1_19SingleTileSchedulerILb0ELb0ELb0ELi128EEEEEEEEEvNT_6ParamsE)
        /*0290*/ 	.word	0x00000004


	//----- nvinfo : EIATTR_FRAME_SIZE
	.align		4
.L_120:
        /*0294*/ 	.byte	0x04, 0x11
        /*0296*/ 	.short	(.L_122 - .L_121)
	.align		4
.L_121:
        /*0298*/ 	.word	index@(_ZN7cutlass13device_kernelIN5flash19enable_sm80_to_sm89INS1_16FlashAttnBwdSm80INS1_25CollectiveMainloopBwdSm80ILi2ELi2EN4cute5tupleIJNS5_1CILi64EEENS7_ILi128EEENS7_ILi96EEEEEENS_6half_tEfNS_4arch4Sm80ELb0ELb0ELb1ELb0ELb0ELb0ELb0ELb0ELi2ELi2ELi4ELi2ELb0EEENS1_21CollectiveEpilogueBwdISB_SC_SE_Li256ELb0ELb0ELi2EEENS1_19SingleTileSchedulerILb0ELb0ELb0ELi128EEEEEEEEEvNT_6ParamsE)
        /*029c*/ 	.word	0x00000000


	//----- nvinfo : EIATTR_REGCOUNT
	.align		4
.L_122:
        /*02a0*/ 	.byte	0x04, 0x2f
        /*02a2*/ 	.short	(.L_124 - .L_123)
	.align		4
.L_123:
        /*02a4*/ 	.word	index@(_ZN7cutlass13device_kernelIN5flash19enable_sm80_to_sm89INS1_16FlashAttnBwdSm80INS1_25CollectiveMainloopBwdSm80ILi2ELi1EN4cute5tupleIJNS5_1CILi64EEENS7_ILi128EEENS7_ILi96EEEEEENS_6half_tEfNS_4arch4Sm80ELb1ELb0ELb1ELb1ELb1ELb0ELb0ELb0ELi2ELi2ELi4ELi2ELb1EEENS1_24CollectiveEpilogueBwdGQAISB_fSE_Li256ELb1ELb1EEENS1_25SingleTileBwdLPTSchedulerILb1ELi128ELb1EEEEEEEEEvNT_6ParamsE)
        /*02a8*/ 	.word	0x00000004


	//----- nvinfo : EIATTR_FRAME_SIZE
	.align		4
.L_124:
        /*02ac*/ 	.byte	0x04, 0x11
        /*02ae*/ 	.short	(.L_126 - .L_125)
	.align		4
.L_125:
        /*02b0*/ 	.word	index@(_ZN7cutlass13device_kernelIN5flash19enable_sm80_to_sm89INS1_16FlashAttnBwdSm80INS1_25CollectiveMainloopBwdSm80ILi2ELi1EN4cute5tupleIJNS5_1CILi64EEENS7_ILi128EEENS7_ILi96EEEEEENS_6half_tEfNS_4arch4Sm80ELb1ELb0ELb1ELb1ELb1ELb0ELb0ELb0ELi2ELi2ELi4ELi2ELb1EEENS1_24CollectiveEpilogueBwdGQAISB_fSE_Li256ELb1ELb1EEENS1_25SingleTileBwdLPTSchedulerILb1ELi128ELb1EEEEEEEEEvNT_6ParamsE)
        /*02b4*/ 	.word	0x00000000


	//----- nvinfo : EIATTR_REGCOUNT
	.align		4
.L_126:
        /*02b8*/ 	.byte	0x04, 0x2f
        /*02ba*/ 	.short	(.L_128 - .L_127)
	.align		4
.L_127:
        /*02bc*/ 	.word	index@(_ZN7cutlass13device_kernelIN5flash19enable_sm80_to_sm89INS1_16FlashAttnBwdSm80INS1_25CollectiveMainloopBwdSm80ILi2ELi1EN4cute5tupleIJNS5_1CILi64EEENS7_ILi128EEENS7_ILi96EEEEEENS_6half_tEfNS_4arch4Sm80ELb1ELb0ELb1ELb1ELb0ELb0ELb0ELb0ELi2ELi2ELi4ELi2ELb1EEENS1_24CollectiveEpilogueBwdGQAISB_fSE_Li256ELb1ELb0EEENS1_25SingleTileBwdLPTSchedulerILb1ELi128ELb0EEEEEEEEEvNT_6ParamsE)
        /*02c0*/ 	.word	0x00000004


	//----- nvinfo : EIATTR_FRAME_SIZE
	.align		4
.L_128:
        /*02c4*/ 	.byte	0x04, 0x11
        /*02c6*/ 	.short	(.L_130 - .L_129)
	.align		4
.L_129:
        /*02c8*/ 	.word	index@(_ZN7cutlass13device_kernelIN5flash19enable_sm80_to_sm89INS1_16FlashAttnBwdSm80INS1_25CollectiveMainloopBwdSm80ILi2ELi1EN4cute5tupleIJNS5_1CILi64EEENS7_ILi128EEENS7_ILi96EEEEEENS_6half_tEfNS_4arch4Sm80ELb1ELb0ELb1ELb1ELb0ELb0ELb0ELb0ELi2ELi2ELi4ELi2ELb1EEENS1_24CollectiveEpilogueBwdGQAISB_fSE_Li256ELb1ELb0EEENS1_25SingleTileBwdLPTSchedulerILb1ELi128ELb0EEEEEEEEEvNT_6ParamsE)
        /*02cc*/ 	.word	0x00000000


	//----- nvinfo : EIATTR_REGCOUNT
	.align		4
.L_130:
        /*02d0*/ 	.byte	0x04, 0x2f
        /*02d2*/ 	.short	(.L_132 - .L_131)
	.align		4
.L_131:
        /*02d4*/ 	.word	index@(_ZN7cutlass13device_kernelIN5flash19enable_sm80_to_sm89INS1_16FlashAttnBwdSm80INS1_25CollectiveMainloopBwdSm80ILi2ELi1EN4cute5tupleIJNS5_1CILi64EEENS7_ILi128EEENS7_ILi96EEEEEENS_6half_tEfNS_4arch4Sm80ELb1ELb0ELb1ELb1ELb1ELb0ELb0ELb0ELi2ELi2ELi4ELi2ELb1EEENS1_21CollectiveEpilogueBwdISB_SC_SE_Li256ELb1ELb0ELi2EEENS1_25SingleTileBwdLPTSchedulerILb1ELi128ELb1EEEEEEEEEvNT_6ParamsE)
        /*02d8*/ 	.word	0x00000004


	//----- nvinfo : EIATTR_FRAME_SIZE
	.align		4
.L_132:
        /*02dc*/ 	.byte	0x04, 0x11
        /*02de*/ 	.short	(.L_134 - .L_133)
	.align		4
.L_133:
        /*02e0*/ 	.word	index@(_ZN7cutlass13device_kernelIN5flash19enable_sm80_to_sm89INS1_16FlashAttnBwdSm80INS1_25CollectiveMainloopBwdSm80ILi2ELi1EN4cute5tupleIJNS5_1CILi64EEENS7_ILi128EEENS7_ILi96EEEEEENS_6half_tEfNS_4arch4Sm80ELb1ELb0ELb1ELb1ELb1ELb0ELb0ELb0ELi2ELi2ELi4ELi2ELb1EEENS1_21CollectiveEpilogueBwdISB_SC_SE_Li256ELb1ELb0ELi2EEENS1_25SingleTileBwdLPTSchedulerILb1ELi128ELb1EEEEEEEEEvNT_6ParamsE)
        /*02e4*/ 	.word	0x00000000


	//----- nvinfo : EIATTR_REGCOUNT
	.align		4
.L_134:
        /*02e8*/ 	.byte	0x04, 0x2f
        /*02ea*/ 	.short	(.L_136 - .L_135)
	.align		4
.L_135:
        /*02ec*/ 	.word	index@(_ZN7cutlass13device_kernelIN5flash19enable_sm80_to_sm89INS1_16FlashAttnBwdSm80INS1_25CollectiveMainloopBwdSm80ILi2ELi1EN4cute5tupleIJNS5_1CILi64EEENS7_ILi128EEENS7_ILi96EEEEEENS_6half_tEfNS_4arch4Sm80ELb1ELb0ELb1ELb1ELb0ELb0ELb0ELb0ELi2ELi2ELi4ELi2ELb1EEENS1_21CollectiveEpilogueBwdISB_SC_SE_Li256ELb1ELb0ELi2EEENS1_25SingleTileBwdLPTSchedulerILb1ELi128ELb0EEEEEEEEEvNT_6ParamsE)
        /*02f0*/ 	.word	0x00000004


	//----- nvinfo : EIATTR_FRAME_SIZE
	.align		4
.L_136:
        /*02f4*/ 	.byte	0x04, 0x11
        /*02f6*/ 	.short	(.L_138 - .L_137)
	.align		4
.L_137:
        /*02f8*/ 	.word	index@(_ZN7cutlass13device_kernelIN5flash19enable_sm80_to_sm89INS1_16FlashAttnBwdSm80INS1_25CollectiveMainloopBwdSm80ILi2ELi1EN4cute5tupleIJNS5_1CILi64EEENS7_ILi128EEENS7_ILi96EEEEEENS_6half_tEfNS_4arch4Sm80ELb1ELb0ELb1ELb1ELb0ELb0ELb0ELb0ELi2ELi2ELi4ELi2ELb1EEENS1_21CollectiveEpilogueBwdISB_SC_SE_Li256ELb1ELb0ELi2EEENS1_25SingleTileBwdLPTSchedulerILb1ELi128ELb0EEEEEEEEEvNT_6ParamsE)
        /*02fc*/ 	.word	0x00000000


	//----- nvinfo : EIATTR_REGCOUNT
	.align		4
.L_138:
        /*0300*/ 	.byte	0x04, 0x2f
        /*0302*/ 	.short	(.L_140 - .L_139)
	.align		4
.L_139:
        /*0304*/ 	.word	index@(_ZN7cutlass13device_kernelIN5flash19enable_sm80_to_sm89INS1_16FlashAttnBwdSm80INS1_25CollectiveMainloopBwdSm80ILi2ELi1EN4cute5tupleIJNS5_1CILi64EEENS7_ILi128EEENS7_ILi96EEEEEENS_6half_tEfNS_4arch4Sm80ELb1ELb0ELb1ELb0ELb1ELb0ELb0ELb0ELi2ELi2ELi4ELi2ELb1EEENS1_24CollectiveEpilogueBwdGQAISB_fSE_Li256ELb0ELb1EEENS1_25SingleTileBwdLPTSchedulerILb0ELi128ELb1EEEEEEEEEvNT_6ParamsE)
        /*0308*/ 	.word	0x00000004


	//----- nvinfo : EIATTR_FRAME_SIZE
	.align		4
.L_140:
        /*030c*/ 	.byte	0x04, 0x11
        /*030e*/ 	.short	(.L_142 - .L_141)
	.align		4
.L_141:
        /*0310*/ 	.word	index@(_ZN7cutlass13device_kernelIN5flash19enable_sm80_to_sm89INS1_16FlashAttnBwdSm80INS1_25CollectiveMainloopBwdSm80ILi2ELi1EN4cute5tupleIJNS5_1CILi64EEENS7_ILi128EEENS7_ILi96EEEEEENS_6half_tEfNS_4arch4Sm80ELb1ELb0ELb1ELb0ELb1ELb0ELb0ELb0ELi2ELi2ELi4ELi2ELb1EEENS1_24CollectiveEpilogueBwdGQAISB_fSE_Li256ELb0ELb1EEENS1_25SingleTileBwdLPTSchedulerILb0ELi128ELb1EEEEEEEEEvNT_6ParamsE)
        /*0314*/ 	.word	0x00000000


	//----- nvinfo : EIATTR_REGCOUNT
	.align		4
.L_142:
        /*0318*/ 	.byte	0x04, 0x2f
        /*031a*/ 	.short	(.L_144 - .L_143)
	.align		4
.L_143:
        /*031c*/ 	.word	index@(_ZN7cutlass13device_kernelIN5flash19enable_sm80_to_sm89INS1_16FlashAttnBwdSm80INS1_25CollectiveMainloopBwdSm80ILi2ELi1EN4cute5tupleIJNS5_1CILi64EEENS7_ILi128EEENS7_ILi96EEEEEENS_6half_tEfNS_4arch4Sm80ELb1ELb0ELb1ELb0ELb0ELb0ELb0ELb0ELi2ELi2ELi4ELi2ELb1EEENS1_24CollectiveEpilogueBwdGQAISB_fSE_Li256ELb0ELb0EEENS1_25SingleTileBwdLPTSchedulerILb0ELi128ELb0EEEEEEEEEvNT_6ParamsE)
        /*0320*/ 	.word	0x00000004


	//----- nvinfo : EIATTR_FRAME_SIZE
	.align		4
.L_144:
        /*0324*/ 	.byte	0x04, 0x11
        /*0326*/ 	.short	(.L_146 - .L_145)
	.align		4
.L_145:
        /*0328*/ 	.word	index@(_ZN7cutlass13device_kernelIN5flash19enable_sm80_to_sm89INS1_16FlashAttnBwdSm80INS1_25CollectiveMainloopBwdSm80ILi2ELi1EN4cute5tupleIJNS5_1CILi64EEENS7_ILi128EEENS7_ILi96EEEEEENS_6half_tEfNS_4arch4Sm80ELb1ELb0ELb1ELb0ELb0ELb0ELb0ELb0ELi2ELi2ELi4ELi2ELb1EEENS1_24CollectiveEpilogueBwdGQAISB_fSE_Li256ELb0ELb0EEENS1_25SingleTileBwdLPTSchedulerILb0ELi128ELb0EEEEEEEEEvNT_6ParamsE)
        /*032c*/ 	.word	0x00000000


	//----- nvinfo : EIATTR_REGCOUNT
	.align		4
.L_146:
        /*0330*/ 	.byte	0x04, 0x2f
        /*0332*/ 	.short	(.L_148 - .L_147)
	.align		4
.L_147:
        /*0334*/ 	.word	index@(_ZN7cutlass13device_kernelIN5flash19enable_sm80_to_sm89INS1_16FlashAttnBwdSm80INS1_25CollectiveMainloopBwdSm80ILi2ELi1EN4cute5tupleIJNS5_1CILi64EEENS7_ILi128EEENS7_ILi96EEEEEENS_6half_tEfNS_4arch4Sm80ELb1ELb0ELb1ELb0ELb1ELb0ELb0ELb0ELi2ELi2ELi4ELi2ELb1EEENS1_21CollectiveEpilogueBwdISB_SC_SE_Li256ELb0ELb0ELi2EEENS1_25SingleTileBwdLPTSchedulerILb0ELi128ELb1EEEEEEEEEvNT_6ParamsE)
        /*0338*/ 	.word	0x00000004


	//----- nvinfo : EIATTR_FRAME_SIZE
	.align		4
.L_148:
        /*033c*/ 	.byte	0x04, 0x11
        /*033e*/ 	.short	(.L_150 - .L_149)
	.align		4
.L_149:
        /*0340*/ 	.word	index@(_ZN7cutlass13device_kernelIN5flash19enable_sm80_to_sm89INS1_16FlashAttnBwdSm80INS1_25CollectiveMainloopBwdSm80ILi2ELi1EN4cute5tupleIJNS5_1CILi64EEENS7_ILi128EEENS7_ILi96EEEEEENS_6half_tEfNS_4arch4Sm80ELb1ELb0ELb1ELb0ELb1ELb0ELb0ELb0ELi2ELi2ELi4ELi2ELb1EEENS1_21CollectiveEpilogueBwdISB_SC_SE_Li256ELb0ELb0ELi2EEENS1_25SingleTileBwdLPTSchedulerILb0ELi128ELb1EEEEEEEEEvNT_6ParamsE)
        /*0344*/ 	.word	0x00000000


	//----- nvinfo : EIATTR_REGCOUNT
	.align		4
.L_150:
        /*0348*/ 	.byte	0x04, 0x2f
        /*034a*/ 	.short	(.L_152 - .L_151)
	.align		4
.L_151:
        /*034c*/ 	.word	index@(_ZN7cutlass13device_kernelIN5flash19enable_sm80_to_sm89INS1_16FlashAttnBwdSm80INS1_25CollectiveMainloopBwdSm80ILi2ELi1EN4cute5tupleIJNS5_1CILi64EEENS7_ILi128EEENS7_ILi96EEEEEENS_6half_tEfNS_4arch4Sm80ELb1ELb0ELb1ELb0ELb0ELb0ELb0ELb0ELi2ELi2ELi4ELi2ELb1EEENS1_21CollectiveEpilogueBwdISB_SC_SE_Li256ELb0ELb0ELi2EEENS1_25SingleTileBwdLPTSchedulerILb0ELi128ELb0EEEEEEEEEvNT_6ParamsE)
        /*0350*/ 	.word	0x00000004


	//----- nvinfo : EIATTR_FRAME_SIZE
	.align		4
.L_152:
        /*0354*/ 	.byte	0x04, 0x11
        /*0356*/ 	.short	(.L_154 - .L_153)
	.align		4
.L_153:
        /*0358*/ 	.word	index@(_ZN7cutlass13device_kernelIN5flash19enable_sm80_to_sm89INS1_16FlashAttnBwdSm80INS1_25CollectiveMainloopBwdSm80ILi2ELi1EN4cute5tupleIJNS5_1CILi64EEENS7_ILi128EEENS7_ILi96EEEEEENS_6half_tEfNS_4arch4Sm80ELb1ELb0ELb1ELb0ELb0ELb0ELb0ELb0ELi2ELi2ELi4ELi2ELb1EEENS1_21CollectiveEpilogueBwdISB_SC_SE_Li256ELb0ELb0ELi2EEENS1_25SingleTileBwdLPTSchedulerILb0ELi128ELb0EEEEEEEEEvNT_6ParamsE)
        /*035c*/ 	.word	0x00000000


	//----- nvinfo : EIATTR_REGCOUNT
	.align		4
.L_154:
        /*0360*/ 	.byte	0x04, 0x2f
        /*0362*/ 	.short	(.L_156 - .L_155)
	.align		4
.L_155:
        /*0364*/ 	.word	index@(_ZN7cutlass13device_kernelIN5flash19enable_sm80_to_sm89INS1_16FlashAttnBwdSm80INS1_25CollectiveMainloopBwdSm80ILi2ELi1EN4cute5tupleIJNS5_1CILi64EEENS7_ILi128EEENS7_ILi96EEEEEENS_6half_tEfNS_4arch4Sm80ELb0ELb1ELb1ELb1ELb1ELb0ELb0ELb0ELi2ELi2ELi4ELi2ELb1EEENS1_24CollectiveEpilogueBwdGQAISB_fSE_Li256ELb1ELb1EEENS1_19SingleTileSchedulerILb1ELb0ELb0ELi128EEEEEEEEEvNT_6ParamsE)
        /*0368*/ 	.word	0x00000004


	//----- nvinfo : EIATTR_FRAME_SIZE
	.align		4
.L_156:
        /*036c*/ 	.byte	0x04, 0x11
        /*036e*/ 	.short	(.L_158 - .L_157)
	.align		4
.L_157:
        /*0370*/ 	.word	index@(_ZN7cutlass13device_kernelIN5flash19enable_sm80_to_sm89INS1_16FlashAttnBwdSm80INS1_25CollectiveMainloopBwdSm80ILi2ELi1EN4cute5tupleIJNS5_1CILi64EEENS7_ILi128EEENS7_ILi96EEEEEENS_6half_tEfNS_4arch4Sm80ELb0ELb1ELb1ELb1ELb1ELb0ELb0ELb0ELi2ELi2ELi4ELi2ELb1EEENS1_24CollectiveEpilogueBwdGQAISB_fSE_Li256ELb1ELb1EEENS1_19SingleTileSchedulerILb1ELb0ELb0ELi128EEEEEEEEEvNT_6ParamsE)
        /*0374*/ 	.word	0x00000000


	//----- nvinfo : EIATTR_REGCOUNT
	.align		4
.L_158:
        /*0378*/ 	.byte	0x04, 0x2f
        /*037a*/ 	.short	(.L_160 - .L_159)
	.align		4
.L_159:
        /*037c*/ 	.word	index@(_ZN7cutlass13device_kernelIN5flash19enable_sm80_to_sm89INS1_16FlashAttnBwdSm80INS1_25CollectiveMainloopBwdSm80ILi2ELi1EN4cute5tupleIJNS5_1CILi64EEENS7_ILi128EEENS7_ILi96EEEEEENS_6half_tEfNS_4arch4Sm80ELb0ELb1ELb1ELb1ELb0ELb0ELb0ELb0ELi2ELi2ELi4ELi2ELb1EEENS1_24CollectiveEpilogueBwdGQAISB_fSE_Li256ELb1ELb0EEENS1_19SingleTileSchedulerILb1ELb0ELb0ELi128EEEEEEEEEvNT_6ParamsE)
        /*0380*/ 	.word	0x00000004


	//----- nvinfo : EIATTR_FRAME_SIZE
	.align		4
.L_160:
        /*0384*/ 	.byte	0x04, 0x11
        /*0386*/ 	.short	(.L_162 - .L_161)
	.align		4
.L_161:
        /*0388*/ 	.word	index@(_ZN7cutlass13device_kernelIN5flash19enable_sm80_to_sm89INS1_16FlashAttnBwdSm80INS1_25CollectiveMainloopBwdSm80ILi2ELi1EN4cute5tupleIJNS5_1CILi64EEENS7_ILi128EEENS7_ILi96EEEEEENS_6half_tEfNS_4arch4Sm80ELb0ELb1ELb1ELb1ELb0ELb0ELb0ELb0ELi2ELi2ELi4ELi2ELb1EEENS1_24CollectiveEpilogueBwdGQAISB_fSE_Li256ELb1ELb0EEENS1_19SingleTileSchedulerILb1ELb0ELb0ELi128EEEEEEEEEvNT_6ParamsE)
        /*038c*/ 	.word	0x00000000


	//----- nvinfo : EIATTR_REGCOUNT
	.align		4
.L_162:
        /*0390*/ 	.byte	0x04, 0x2f
        /*0392*/ 	.short	(.L_164 - .L_163)
	.align		4
.L_163:
        /*0394*/ 	.word	index@(_ZN7cutlass13device_kernelIN5flash19enable_sm80_to_sm89INS1_16FlashAttnBwdSm80INS1_25CollectiveMainloopBwdSm80ILi2ELi1EN4cute5tupleIJNS5_1CILi64EEENS7_ILi128EEENS7_ILi96EEEEEENS_6half_tEfNS_4arch4Sm80ELb0ELb1ELb1ELb1ELb1ELb0ELb0ELb0ELi2ELi2ELi4ELi2ELb1EEENS1_21CollectiveEpilogueBwdISB_SC_SE_Li256ELb1ELb0ELi2EEENS1_19SingleTileSchedulerILb1ELb0ELb0ELi128EEEEEEEEEvNT_6ParamsE)
        /*0398*/ 	.word	0x00000004


	//----- nvinfo : EIATTR_FRAME_SIZE
	.align		4
.L_164:
        /*039c*/ 	.byte	0x04, 0x11
        /*039e*/ 	.short	(.L_166 - .L_165)
	.align		4
.L_165:
        /*03a0*/ 	.word	index@(_ZN7cutlass13device_kernelIN5flash19enable_sm80_to_sm89INS1_16FlashAttnBwdSm80INS1_25CollectiveMainloopBwdSm80ILi2ELi1EN4cute5tupleIJNS5_1CILi64EEENS7_ILi128EEENS7_ILi96EEEEEENS_6half_tEfNS_4arch4Sm80ELb0ELb1ELb1ELb1ELb1ELb0ELb0ELb0ELi2ELi2ELi4ELi2ELb1EEENS1_21CollectiveEpilogueBwdISB_SC_SE_Li256ELb1ELb0ELi2EEENS1_19SingleTileSchedulerILb1ELb0ELb0ELi128EEEEEEEEEvNT_6ParamsE)
        /*03a4*/ 	.word	0x00000000


	//----- nvinfo : EIATTR_REGCOUNT
	.align		4
.L_166:
        /*03a8*/ 	.byte	0x04, 0x2f
        /*03aa*/ 	.short	(.L_168 - .L_167)
	.align		4
.L_167:
        /*03ac*/ 	.word	index@(_ZN7cutlass13device_kernelIN5flash19enable_sm80_to_sm89INS1_16FlashAttnBwdSm80INS1_25CollectiveMainloopBwdSm80ILi2ELi1EN4cute5tupleIJNS5_1CILi64EEENS7_ILi128EEENS7_ILi96EEEEEENS_6half_tEfNS_4arch4Sm80ELb0ELb1ELb1ELb1ELb0ELb0ELb0ELb0ELi2ELi2ELi4ELi2ELb1EEENS1_21CollectiveEpilogueBwdISB_SC_SE_Li256ELb1ELb0ELi2EEENS1_19SingleTileSchedulerILb1ELb0ELb0ELi128EEEEEEEEEvNT_6ParamsE)
        /*03b0*/ 	.word	0x00000004


	//----- nvinfo : EIATTR_FRAME_SIZE
	.align		4
.L_168:
        /*03b4*/ 	.byte	0x04, 0x11
        /*03b6*/ 	.short	(.L_170 - .L_169)
	.align		4
.L_169:
        /*03b8*/ 	.word	index@(_ZN7cutlass13device_kernelIN5flash19enable_sm80_to_sm89INS1_16FlashAttnBwdSm80INS1_25CollectiveMainloopBwdSm80ILi2ELi1EN4cute5tupleIJNS5_1CILi64EEENS7_ILi128EEENS7_ILi96EEEEEENS_6half_tEfNS_4arch4Sm80ELb0ELb1ELb1ELb1ELb0ELb0ELb0ELb0ELi2ELi2ELi4ELi2ELb1EEENS1_21CollectiveEpilogueBwdISB_SC_SE_Li256ELb1ELb0ELi2EEENS1_19SingleTileSchedulerILb1ELb0ELb0ELi128EEEEEEEEEvNT_6ParamsE)
        /*03bc*/ 	.word	0x00000000


	//----- nvinfo : EIATTR_REGCOUNT
	.align		4
.L_170:
        /*03c0*/ 	.byte	0x04, 0x2f
        /*03c2*/ 	.short	(.L_172 - .L_171)
	.align		4
.L_171:
        /*03c4*/ 	.word	index@(_ZN7cutlass13device_kernelIN5flash19enable_sm80_to_sm89INS1_16FlashAttnBwdSm80INS1_25CollectiveMainloopBwdSm80ILi2ELi1EN4cute5tupleIJNS5_1CILi64EEENS7_ILi128EEENS7_ILi96EEEEEENS_6half_tEfNS_4arch4Sm80ELb0ELb1ELb1ELb0ELb1ELb0ELb0ELb0ELi2ELi2ELi4ELi2ELb1EEENS1_24CollectiveEpilogueBwdGQAISB_fSE_Li256ELb0ELb1EEENS1_19SingleTileSchedulerILb0ELb0ELb0ELi128EEEEEEEEEvNT_6ParamsE)
        /*03c8*/ 	.word	0x00000004


	//----- nvinfo : EIATTR_FRAME_SIZE
	.align		4
.L_172:
        /*03cc*/ 	.byte	0x04, 0x11
        /*03ce*/ 	.short	(.L_174 - .L_173)
	.align		4
.L_173:
        /*03d0*/ 	.word	index@(_ZN7cutlass13device_kernelIN5flash19enable_sm80_to_sm89INS1_16FlashAttnBwdSm80INS1_25CollectiveMainloopBwdSm80ILi2ELi1EN4cute5tupleIJNS5_1CILi64EEENS7_ILi128EEENS7_ILi96EEEEEENS_6half_tEfNS_4arch4Sm80ELb0ELb1ELb1ELb0ELb1ELb0ELb0ELb0ELi2ELi2ELi4ELi2ELb1EEENS1_24CollectiveEpilogueBwdGQAISB_fSE_Li256ELb0ELb1EEENS1_19SingleTileSchedulerILb0ELb0ELb0ELi128EEEEEEEEEvNT_6ParamsE)
        /*03d4*/ 	.word	0x00000000


	//----- nvinfo : EIATTR_REGCOUNT
	.align		4
.L_174:
        /*03d8*/ 	.byte	0x04, 0x2f
        /*03da*/ 	.short	(.L_176 - .L_175)
	.align		4
.L_175:
        /*03dc*/ 	.word	index@(_ZN7cutlass13device_kernelIN5flash19enable_sm80_to_sm89INS1_16FlashAttnBwdSm80INS1_25CollectiveMainloopBwdSm80ILi2ELi1EN4cute5tupleIJNS5_1CILi64EEENS7_ILi128EEENS7_ILi96EEEEEENS_6half_tEfNS_4arch4Sm80ELb0ELb1ELb1ELb0ELb0ELb0ELb0ELb0ELi2ELi2ELi4ELi2ELb1EEENS1_24CollectiveEpilogueBwdGQAISB_fSE_Li256ELb0ELb0EEENS1_19SingleTileSchedulerILb0ELb0ELb0ELi128EEEEEEEEEvNT_6ParamsE)
        /*03e0*/ 	.word	0x00000004


	//----- nvinfo : EIATTR_FRAME_SIZE
	.align		4
.L_176:
        /*03e4*/ 	.byte	0x04, 0x11
        /*03e6*/ 	.short	(.L_178 - .L_177)
	.align		4
.L_177:
        /*03e8*/ 	.word	index@(_ZN7cutlass13device_kernelIN5flash19enable_sm80_to_sm89INS1_16FlashAttnBwdSm80INS1_25CollectiveMainloopBwdSm80ILi2ELi1EN4cute5tupleIJNS5_1CILi64EEENS7_ILi128EEENS7_ILi96EEEEEENS_6half_tEfNS_4arch4Sm80ELb0ELb1ELb1ELb0ELb0ELb0ELb0ELb0ELi2ELi2ELi4ELi2ELb1EEENS1_24CollectiveEpilogueBwdGQAISB_fSE_Li256ELb0ELb0EEENS1_19SingleTileSchedulerILb0ELb0ELb0ELi128EEEEEEEEEvNT_6ParamsE)
        /*03ec*/ 	.word	0x00000000


	//----- nvinfo : EIATTR_REGCOUNT
	.align		4
.L_178:
        /*03f0*/ 	.byte	0x04, 0x2f
        /*03f2*/ 	.short	(.L_180 - .L_179)
	.align		4
.L_179:
        /*03f4*/ 	.word	index@(_ZN7cutlass13device_kernelIN5flash19enable_sm80_to_sm89INS1_16FlashAttnBwdSm80INS1_25CollectiveMainloopBwdSm80ILi2ELi1EN4cute5tupleIJNS5_1CILi64EEENS7_ILi128EEENS7_ILi96EEEEEENS_6half_tEfNS_4arch4Sm80ELb0ELb1ELb1ELb0ELb1ELb0ELb0ELb0ELi2ELi2ELi4ELi2ELb1EEENS1_21CollectiveEpilogueBwdISB_SC_SE_Li256ELb0ELb0ELi2EEENS1_19SingleTileSchedulerILb0ELb0ELb0ELi128EEEEEEEEEvNT_6ParamsE)
        /*03f8*/ 	.word	0x00000004


	//----- nvinfo : EIATTR_FRAME_SIZE
	.align		4
.L_180:
        /*03fc*/ 	.byte	0x04, 0x11
        /*03fe*/ 	.short	(.L_182 - .L_181)
	.align		4
.L_181:
        /*0400*/ 	.word	index@(_ZN7cutlass13device_kernelIN5flash19enable_sm80_to_sm89INS1_16FlashAttnBwdSm80INS1_25CollectiveMainloopBwdSm80ILi2ELi1EN4cute5tupleIJNS5_1CILi64EEENS7_ILi128EEENS7_ILi96EEEEEENS_6half_tEfNS_4arch4Sm80ELb0ELb1ELb1ELb0ELb1ELb0ELb0ELb0ELi2ELi2ELi4ELi2ELb1EEENS1_21CollectiveEpilogueBwdISB_SC_SE_Li256ELb0ELb0ELi2EEENS1_19SingleTileSchedulerILb0ELb0ELb0ELi128EEEEEEEEEvNT_6ParamsE)
        /*0404*/ 	.word	0x00000000


	//----- nvinfo : EIATTR_REGCOUNT
	.align		4
.L_182:
        /*0408*/ 	.byte	0x04, 0x2f
        /*040a*/ 	.short	(.L_184 - .L_183)
	.align		4
.L_183:
        /*040c*/ 	.word	index@(_ZN7cutlass13device_kernelIN5flash19enable_sm80_to_sm89INS1_16FlashAttnBwdSm80INS1_25CollectiveMainloopBwdSm80ILi2ELi1EN4cute5tupleIJNS5_1CILi64EEENS7_ILi128EEENS7_ILi96EEEEEENS_6half_tEfNS_4arch4Sm80ELb0ELb1ELb1ELb0ELb0ELb0ELb0ELb0ELi2ELi2ELi4ELi2ELb1EEENS1_21CollectiveEpilogueBwdISB_SC_SE_Li256ELb0ELb0ELi2EEENS1_19SingleTileSchedulerILb0ELb0ELb0ELi128EEEEEEEEEvNT_6ParamsE)
        /*0410*/ 	.word	0x00000004


	//----- nvinfo : EIATTR_FRAME_SIZE
	.align		4
.L_184:
        /*0414*/ 	.byte	0x04, 0x11
        /*0416*/ 	.short	(.L_186 - .L_185)
	.align		4
.L_185:
        /*0418*/ 	.word	index@(_ZN7cutlass13device_kernelIN5flash19enable_sm80_to_sm89INS1_16FlashAttnBwdSm80INS1_25CollectiveMainloopBwdSm80ILi2ELi1EN4cute5tupleIJNS5_1CILi64EEENS7_ILi128EEENS7_ILi96EEEEEENS_6half_tEfNS_4arch4Sm80ELb0ELb1ELb1ELb0ELb0ELb0ELb0ELb0ELi2ELi2ELi4ELi2ELb1EEENS1_21CollectiveEpilogueBwdISB_SC_SE_Li256ELb0ELb0ELi2EEENS1_19SingleTileSchedulerILb0ELb0ELb0ELi128EEEEEEEEEvNT_6ParamsE)
        /*041c*/ 	.word	0x00000000


	//----- nvinfo : EIATTR_REGCOUNT
	.align		4
.L_186:
        /*0420*/ 	.byte	0x04, 0x2f
        /*0422*/ 	.short	(.L_188 - .L_187)
	.align		4
.L_187:
        /*0424*/ 	.word	index@(_ZN7cutlass13device_kernelIN5flash19enable_sm80_to_sm89INS1_16FlashAttnBwdSm80INS1_25CollectiveMainloopBwdSm80ILi2ELi1EN4cute5tupleIJNS5_1CILi64EEENS7_ILi128EEENS7_ILi96EEEEEENS_6half_tEfNS_4arch4Sm80ELb0ELb0ELb1ELb1ELb1ELb0ELb0ELb0ELi2ELi2ELi4ELi2ELb1EEENS1_24CollectiveEpilogueBwdGQAISB_fSE_Li256ELb1ELb1EEENS1_19SingleTileSchedulerILb1ELb0ELb0ELi128EEEEEEEEEvNT_6ParamsE)
        /*0428*/ 	.word	0x00000004


	//----- nvinfo : EIATTR_FRAME_SIZE
	.align		4
.L_188:
        /*042c*/ 	.byte	0x04, 0x11
        /*042e*/ 	.short	(.L_190 - .L_189)
	.align		4
.L_189:
        /*0430*/ 	.word	index@(_ZN7cutlass13device_kernelIN5flash19enable_sm80_to_sm89INS1_16FlashAttnBwdSm80INS1_25CollectiveMainloopBwdSm80ILi2ELi1EN4cute5tupleIJNS5_1CILi64EEENS7_ILi128EEENS7_ILi96EEEEEENS_6half_tEfNS_4arch4Sm80ELb0ELb0ELb1ELb1ELb1ELb0ELb0ELb0ELi2ELi2ELi4ELi2ELb1EEENS1_24CollectiveEpilogueBwdGQAISB_fSE_Li256ELb1ELb1EEENS1_19SingleTileSchedulerILb1ELb0ELb0ELi128EEEEEEEEEvNT_6ParamsE)
        /*0434*/ 	.word	0x00000000


	//----- nvinfo : EIATTR_REGCOUNT
	.align		4
.L_190:
        /*0438*/ 	.byte	0x04, 0x2f
        /*043a*/ 	.short	(.L_192 - .L_191)
	.align		4
.L_191:
        /*043c*/ 	.word	index@(_ZN7cutlass13device_kernelIN5flash19enable_sm80_to_sm89INS1_16FlashAttnBwdSm80INS1_25CollectiveMainloopBwdSm80ILi2ELi1EN4cute5tupleIJNS5_1CILi64EEENS7_ILi128EEENS7_ILi96EEEEEENS_6half_tEfNS_4arch4Sm80ELb0ELb0ELb1ELb1ELb0ELb0ELb0ELb0ELi2ELi2ELi4ELi2ELb1EEENS1_24CollectiveEpilogueBwdGQAISB_fSE_Li256ELb1ELb0EEENS1_19SingleTileSchedulerILb1ELb0ELb0ELi128EEEEEEEEEvNT_6ParamsE)
        /*0440*/ 	.word	0x00000004


	//----- nvinfo : EIATTR_FRAME_SIZE
	.align		4
.L_192:
        /*0444*/ 	.byte	0x04, 0x11
        /*0446*/ 	.short	(.L_194 - .L_193)
	.align		4
.L_193:
        /*0448*/ 	.word	index@(_ZN7cutlass13device_kernelIN5flash19enable_sm80_to_sm89INS1_16FlashAttnBwdSm80INS1_25CollectiveMainloopBwdSm80ILi2ELi1EN4cute5tupleIJNS5_1CILi64EEENS7_ILi128EEENS7_ILi96EEEEEENS_6half_tEfNS_4arch4Sm80ELb0ELb0ELb1ELb1ELb0ELb0ELb0ELb0ELi2ELi2ELi4ELi2ELb1EEENS1_24CollectiveEpilogueBwdGQAISB_fSE_Li256ELb1ELb0EEENS1_19SingleTileSchedulerILb1ELb0ELb0ELi128EEEEEEEEEvNT_6ParamsE)
        /*044c*/ 	.word	0x00000000


	//----- nvinfo : EIATTR_REGCOUNT
	.align		4
.L_194:
        /*0450*/ 	.byte	0x04, 0x2f
        /*0452*/ 	.short	(.L_196 - .L_195)
	.align		4
.L_195:
        /*0454*/ 	.word	index@(_ZN7cutlass13device_kernelIN5flash19enable_sm80_to_sm89INS1_16FlashAttnBwdSm80INS1_25CollectiveMainloopBwdSm80ILi2ELi1EN4cute5tupleIJNS5_1CILi64EEENS7_ILi128EEENS7_ILi96EEEEEENS_6half_tEfNS_4arch4Sm80ELb0ELb0ELb1ELb1ELb1ELb0ELb0ELb0ELi2ELi2ELi4ELi2ELb1EEENS1_21CollectiveEpilogueBwdISB_SC_SE_Li256ELb1ELb0ELi2EEENS1_19SingleTileSchedulerILb1ELb0ELb0ELi128EEEEEEEEEvNT_6ParamsE)
        /*0458*/ 	.word	0x00000004


	//----- nvinfo : EIATTR_FRAME_SIZE
	.align		4
.L_196:
        /*045c*/ 	.byte	0x04, 0x11
        /*045e*/ 	.short	(.L_198 - .L_197)
	.align		4
.L_197:
        /*0460*/ 	.word	index@(_ZN7cutlass13device_kernelIN5flash19enable_sm80_to_sm89INS1_16FlashAttnBwdSm80INS1_25CollectiveMainloopBwdSm80ILi2ELi1EN4cute5tupleIJNS5_1CILi64EEENS7_ILi128EEENS7_ILi96EEEEEENS_6half_tEfNS_4arch4Sm80ELb0ELb0ELb1ELb1ELb1ELb0ELb0ELb0ELi2ELi2ELi4ELi2ELb1EEENS1_21CollectiveEpilogueBwdISB_SC_SE_Li256ELb1ELb0ELi2EEENS1_19SingleTileSchedulerILb1ELb0ELb0ELi128EEEEEEEEEvNT_6ParamsE)
        /*0464*/ 	.word	0x00000000


	//----- nvinfo : EIATTR_REGCOUNT
	.align		4
.L_198:
        /*0468*/ 	.byte	0x04, 0x2f
        /*046a*/ 	.short	(.L_200 - .L_199)
	.align		4
.L_199:
        /*046c*/ 	.word	index@(_ZN7cutlass13device_kernelIN5flash19enable_sm80_to_sm89INS1_16FlashAttnBwdSm80INS1_25CollectiveMainloopBwdSm80ILi2ELi1EN4cute5tupleIJNS5_1CILi64EEENS7_ILi128EEENS7_ILi96EEEEEENS_6half_tEfNS_4arch4Sm80ELb0ELb0ELb1ELb1ELb0ELb0ELb0ELb0ELi2ELi2ELi4ELi2ELb1EEENS1_21CollectiveEpilogueBwdISB_SC_SE_Li256ELb1ELb0ELi2EEENS1_19SingleTileSchedulerILb1ELb0ELb0ELi128EEEEEEEEEvNT_6ParamsE)
        /*0470*/ 	.word	0x00000004


	//----- nvinfo : EIATTR_FRAME_SIZE
	.align		4
.L_200:
        /*0474*/ 	.byte	0x04, 0x11
        /*0476*/ 	.short	(.L_202 - .L_201)
	.align		4
.L_201:
        /*0478*/ 	.word	index@(_ZN7cutlass13device_kernelIN5flash19enable_sm80_to_sm89INS1_16FlashAttnBwdSm80INS1_25CollectiveMainloopBwdSm80ILi2ELi1EN4cute5tupleIJNS5_1CILi64EEENS7_ILi128EEENS7_ILi96EEEEEENS_6half_tEfNS_4arch4Sm80ELb0ELb0ELb1ELb1ELb0ELb0ELb0ELb0ELi2ELi2ELi4ELi2ELb1EEENS1_21CollectiveEpilogueBwdISB_SC_SE_Li256ELb1ELb0ELi2EEENS1_19SingleTileSchedulerILb1ELb0ELb0ELi128EEEEEEEEEvNT_6ParamsE)
        /*047c*/ 	.word	0x00000000


	//----- nvinfo : EIATTR_REGCOUNT
	.align		4
.L_202:
        /*0480*/ 	.byte	0x04, 0x2f
        /*0482*/ 	.short	(.L_204 - .L_203)
	.align		4
.L_203:
        /*0484*/ 	.word	index@(_ZN7cutlass13device_kernelIN5flash19enable_sm80_to_sm89INS1_16FlashAttnBwdSm80INS1_25CollectiveMainloopBwdSm80ILi2ELi1EN4cute5tupleIJNS5_1CILi64EEENS7_ILi128EEENS7_ILi96EEEEEENS_6half_tEfNS_4arch4Sm80ELb0ELb0ELb1ELb0ELb1ELb0ELb0ELb0ELi2ELi2ELi4ELi2ELb1EEENS1_24CollectiveEpilogueBwdGQAISB_fSE_Li256ELb0ELb1EEENS1_19SingleTileSchedulerILb0ELb0ELb0ELi128EEEEEEEEEvNT_6ParamsE)
        /*0488*/ 	.word	0x00000004


	//----- nvinfo : EIATTR_FRAME_SIZE
	.align		4
.L_204:
        /*048c*/ 	.byte	0x04, 0x11
        /*048e*/ 	.short	(.L_206 - .L_205)
	.align		4
.L_205:
        /*0490*/ 	.word	index@(_ZN7cutlass13device_kernelIN5flash19enable_sm80_to_sm89INS1_16FlashAttnBwdSm80INS1_25CollectiveMainloopBwdSm80ILi2ELi1EN4cute5tupleIJNS5_1CILi64EEENS7_ILi128EEENS7_ILi96EEEEEENS_6half_tEfNS_4arch4Sm80ELb0ELb0ELb1ELb0ELb1ELb0ELb0ELb0ELi2ELi2ELi4ELi2ELb1EEENS1_24CollectiveEpilogueBwdGQAISB_fSE_Li256ELb0ELb1EEENS1_19SingleTileSchedulerILb0ELb0ELb0ELi128EEEEEEEEEvNT_6ParamsE)
        /*0494*/ 	.word	0x00000000


	//----- nvinfo : EIATTR_REGCOUNT
	.align		4
.L_206:
        /*0498*/ 	.byte	0x04, 0x2f
        /*049a*/ 	.short	(.L_208 - .L_207)
	.align		4
.L_207:
        /*049c*/ 	.word	index@(_ZN7cutlass13device_kernelIN5flash19enable_sm80_to_sm89INS1_16FlashAttnBwdSm80INS1_25CollectiveMainloopBwdSm80ILi2ELi1EN4cute5tupleIJNS5_1CILi64EEENS7_ILi128EEENS7_ILi96EEEEEENS_6half_tEfNS_4arch4Sm80ELb0ELb0ELb1ELb0ELb0ELb0ELb0ELb0ELi2ELi2ELi4ELi2ELb1EEENS1_24CollectiveEpilogueBwdGQAISB_fSE_Li256ELb0ELb0EEENS1_19SingleTileSchedulerILb0ELb0ELb0ELi128EEEEEEEEEvNT_6ParamsE)
        /*04a0*/ 	.word	0x00000004


	//----- nvinfo : EIATTR_FRAME_SIZE
	.align		4
.L_208:
        /*04a4*/ 	.byte	0x04, 0x11
        /*04a6*/ 	.short	(.L_210 - .L_209)
	.align		4
.L_209:
        /*04a8*/ 	.word	index@(_ZN7cutlass13device_kernelIN5flash19enable_sm80_to_sm89INS1_16FlashAttnBwdSm80INS1_25CollectiveMainloopBwdSm80ILi2ELi1EN4cute5tupleIJNS5_1CILi64EEENS7_ILi128EEENS7_ILi96EEEEEENS_6half_tEfNS_4arch4Sm80ELb0ELb0ELb1ELb0ELb0ELb0ELb0ELb0ELi2ELi2ELi4ELi2ELb1EEENS1_24CollectiveEpilogueBwdGQAISB_fSE_Li256ELb0ELb0EEENS1_19SingleTileSchedulerILb0ELb0ELb0ELi128EEEEEEEEEvNT_6ParamsE)
        /*04ac*/ 	.word	0x00000000


	//----- nvinfo : EIATTR_REGCOUNT
	.align		4
.L_210:
        /*04b0*/ 	.byte	0x04, 0x2f
        /*04b2*/ 	.short	(.L_212 - .L_211)
	.align		4
.L_211:
        /*04b4*/ 	.word	index@(_ZN7cutlass13device_kernelIN5flash19enable_sm80_to_sm89INS1_16FlashAttnBwdSm80INS1_25CollectiveMainloopBwdSm80ILi2ELi1EN4cute5tupleIJNS5_1CILi64EEENS7_ILi128EEENS7_ILi96EEEEEENS_6half_tEfNS_4arch4Sm80ELb0ELb0ELb1ELb0ELb1ELb0ELb0ELb0ELi2ELi2ELi4ELi2ELb1EEENS1_21CollectiveEpilogueBwdISB_SC_SE_Li256ELb0ELb0ELi2EEENS1_19SingleTileSchedulerILb0ELb0ELb0ELi128EEEEEEEEEvNT_6ParamsE)
        /*04b8*/ 	.word	0x00000004


	//----- nvinfo : EIATTR_FRAME_SIZE
	.align		4
.L_212:
        /*04bc*/ 	.byte	0x04, 0x11
        /*04be*/ 	.short	(.L_214 - .L_213)
	.align		4
.L_213:
        /*04c0*/ 	.word	index@(_ZN7cutlass13device_kernelIN5flash19enable_sm80_to_sm89INS1_16FlashAttnBwdSm80INS1_25CollectiveMainloopBwdSm80ILi2ELi1EN4cute5tupleIJNS5_1CILi64EEENS7_ILi128EEENS7_ILi96EEEEEENS_6half_tEfNS_4arch4Sm80ELb0ELb0ELb1ELb0ELb1ELb0ELb0ELb0ELi2ELi2ELi4ELi2ELb1EEENS1_21CollectiveEpilogueBwdISB_SC_SE_Li256ELb0ELb0ELi2EEENS1_19SingleTileSchedulerILb0ELb0ELb0ELi128EEEEEEEEEvNT_6ParamsE)
        /*04c4*/ 	.word	0x00000000


	//----- nvinfo : EIATTR_REGCOUNT
	.align		4
.L_214:
        /*04c8*/ 	.byte	0x04, 0x2f
        /*04ca*/ 	.short	(.L_216 - .L_215)
	.align		4
.L_215:
        /*04cc*/ 	.word	index@(_ZN7cutlass13device_kernelIN5flash19enable_sm80_to_sm89INS1_16FlashAttnBwdSm80INS1_25CollectiveMainloopBwdSm80ILi2ELi1EN4cute5tupleIJNS5_1CILi64EEENS7_ILi128EEENS7_ILi96EEEEEENS_6half_tEfNS_4arch4Sm80ELb0ELb0ELb1ELb0ELb0ELb0ELb0ELb0ELi2ELi2ELi4ELi2ELb1EEENS1_21CollectiveEpilogueBwdISB_SC_SE_Li256ELb0ELb0ELi2EEENS1_19SingleTileSchedulerILb0ELb0ELb0ELi128EEEEEEEEEvNT_6ParamsE)
        /*04d0*/ 	.word	0x00000004


	//----- nvinfo : EIATTR_FRAME_SIZE
	.align		4
.L_216:
        /*04d4*/ 	.byte	0x04, 0x11
        /*04d6*/ 	.short	(.L_218 - .L_217)
	.align		4
.L_217:
        /*04d8*/ 	.word	index@(_ZN7cutlass13device_kernelIN5flash19enable_sm80_to_sm89INS1_16FlashAttnBwdSm80INS1_25CollectiveMainloopBwdSm80ILi2ELi1EN4cute5tupleIJNS5_1CILi64EEENS7_ILi128EEENS7_ILi96EEEEEENS_6half_tEfNS_4arch4Sm80ELb0ELb0ELb1ELb0ELb0ELb0ELb0ELb0ELi2ELi2ELi4ELi2ELb1EEENS1_21CollectiveEpilogueBwdISB_SC_SE_Li256ELb0ELb0ELi2EEENS1_19SingleTileSchedulerILb0ELb0ELb0ELi128EEEEEEEEEvNT_6ParamsE)
        /*04dc*/ 	.word	0x00000000


	//----- nvinfo : EIATTR_MIN_STACK_SIZE
	.align		4
.L_218:
        /*04e0*/ 	.byte	0x04, 0x12
        /*04e2*/ 	.short	(.L_220 - .L_219)
	.align		4
.L_219:
        /*04e4*/ 	.word	index@(_ZN7cutlass13device_kernelIN5flash19enable_sm80_to_sm89INS1_16FlashAttnBwdSm80INS1_25CollectiveMainloopBwdSm80ILi2ELi1EN4cute5tupleIJNS5_1CILi64EEENS7_ILi128EEENS7_ILi96EEEEEENS_6half_tEfNS_4arch4Sm80ELb0ELb0ELb1ELb0ELb0ELb0ELb0ELb0ELi2ELi2ELi4ELi2ELb1EEENS1_21CollectiveEpilogueBwdISB_SC_SE_Li256ELb0ELb0ELi2EEENS1_19SingleTileSchedulerILb0ELb0ELb0ELi128EEEEEEEEEvNT_6ParamsE)
        /*04e8*/ 	.word	0x00000000


	//----- nvinfo : EIATTR_MIN_STACK_SIZE
	.align		4
.L_220:
        /*04ec*/ 	.byte	0x04, 0x12
        /*04ee*/ 	.short	(.L_222 - .L_221)
	.align		4
.L_221:
        /*04f0*/ 	.word	index@(_ZN7cutlass13device_kernelIN5flash19enable_sm80_to_sm89INS1_16FlashAttnBwdSm80INS1_25CollectiveMainloopBwdSm80ILi2ELi1EN4cute5tupleIJNS5_1CILi64EEENS7_ILi128EEENS7_ILi96EEEEEENS_6half_tEfNS_4arch4Sm80ELb0ELb0ELb1ELb0ELb1ELb0ELb0ELb0ELi2ELi2ELi4ELi2ELb1EEENS1_21CollectiveEpilogueBwdISB_SC_SE_Li256ELb0ELb0ELi2EEENS1_19SingleTileSchedulerILb0ELb0ELb0ELi128EEEEEEEEEvNT_6ParamsE)
        /*04f4*/ 	.word	0x00000000


	//----- nvinfo : EIATTR_MIN_STACK_SIZE
	.align		4
.L_222:
        /*04f8*/ 	.byte	0x04, 0x12
        /*04fa*/ 	.short	(.L_224 - .L_223)
	.align		4
.L_223:
        /*04fc*/ 	.word	index@(_ZN7cutlass13device_kernelIN5flash19enable_sm80_to_sm89INS1_16FlashAttnBwdSm80INS1_25CollectiveMainloopBwdSm80ILi2ELi1EN4cute5tupleIJNS5_1CILi64EEENS7_ILi128EEENS7_ILi96EEEEEENS_6half_tEfNS_4arch4Sm80ELb0ELb0ELb1ELb0ELb0ELb0ELb0ELb0ELi2ELi2ELi4ELi2ELb1EEENS1_24CollectiveEpilogueBwdGQAISB_fSE_Li256ELb0ELb0EEENS1_19SingleTileSchedulerILb0ELb0ELb0ELi128EEEEEEEEEvNT_6ParamsE)
        /*0500*/ 	.word	0x00000000


	//----- nvinfo : EIATTR_MIN_STACK_SIZE
	.align		4
.L_224:
        /*0504*/ 	.byte	0x04, 0x12
        /*0506*/ 	.short	(.L_226 - .L_225)
	.align		4
.L_225:
        /*0508*/ 	.word	index@(_ZN7cutlass13device_kernelIN5flash19enable_sm80_to_sm89INS1_16FlashAttnBwdSm80INS1_25CollectiveMainloopBwdSm80ILi2ELi1EN4cute5tupleIJNS5_1CILi64EEENS7_ILi128EEENS7_ILi96EEEEEENS_6half_tEfNS_4arch4Sm80ELb0ELb0ELb1ELb0ELb1ELb0ELb0ELb0ELi2ELi2ELi4ELi2ELb1EEENS1_24CollectiveEpilogueBwdGQAISB_fSE_Li256ELb0ELb1EEENS1_19SingleTileSchedulerILb0ELb0ELb0ELi128EEEEEEEEEvNT_6ParamsE)
        /*050c*/ 	.word	0x00000000


	//----- nvinfo : EIATTR_MIN_STACK_SIZE
	.align		4
.L_226:
        /*0510*/ 	.byte	0x04, 0x12
        /*0512*/ 	.short	(.L_228 - .L_227)
	.align		4
.L_227:
        /*0514*/ 	.word	index@(_ZN7cutlass13device_kernelIN5flash19enable_sm80_to_sm89INS1_16FlashAttnBwdSm80INS1_25CollectiveMainloopBwdSm80ILi2ELi1EN4cute5tupleIJNS5_1CILi64EEENS7_ILi128EEENS7_ILi96EEEEEENS_6half_tEfNS_4arch4Sm80ELb0ELb0ELb1ELb1ELb0ELb0ELb0ELb0ELi2ELi2ELi4ELi2ELb1EEENS1_21CollectiveEpilogueBwdISB_SC_SE_Li256ELb1ELb0ELi2EEENS1_19SingleTileSchedulerILb1ELb0ELb0ELi128EEEEEEEEEvNT_6ParamsE)
        /*0518*/ 	.word	0x00000000


	//----- nvinfo : EIATTR_MIN_STACK_SIZE
	.align		4
.L_228:
        /*051c*/ 	.byte	0x04, 0x12
        /*051e*/ 	.short	(.L_230 - .L_229)
	.align		4
.L_229:
        /*0520*/ 	.word	index@(_ZN7cutlass13device_kernelIN5flash19enable_sm80_to_sm89INS1_16FlashAttnBwdSm80INS1_25CollectiveMainloopBwdSm80ILi2ELi1EN4cute5tupleIJNS5_1CILi64EEENS7_ILi128EEENS7_ILi96EEEEEENS_6half_tEfNS_4arch4Sm80ELb0ELb0ELb1ELb1ELb1ELb0ELb0ELb0ELi2ELi2ELi4ELi2ELb1EEENS1_21CollectiveEpilogueBwdISB_SC_SE_Li256ELb1ELb0ELi2EEENS1_19SingleTileSchedulerILb1ELb0ELb0ELi128EEEEEEEEEvNT_6ParamsE)
        /*0524*/ 	.word	0x00000000


	//----- nvinfo : EIATTR_MIN_STACK_SIZE
	.align		4
.L_230:
        /*0528*/ 	.byte	0x04, 0x12
        /*052a*/ 	.short	(.L_232 - .L_231)
	.align		4
.L_231:
        /*052c*/ 	.word	index@(_ZN7cutlass13device_kernelIN5flash19enable_sm80_to_sm89INS1_16FlashAttnBwdSm80INS1_25CollectiveMainloopBwdSm80ILi2ELi1EN4cute5tupleIJNS5_1CILi64EEENS7_ILi128EEENS7_ILi96EEEEEENS_6half_tEfNS_4arch4Sm80ELb0ELb0ELb1ELb1ELb0ELb0ELb0ELb0ELi2ELi2ELi4ELi2ELb1EEENS1_24CollectiveEpilogueBwdGQAISB_fSE_Li256ELb1ELb0EEENS1_19SingleTileSchedulerILb1ELb0ELb0ELi128EEEEEEEEEvNT_6ParamsE)
        /*0530*/ 	.word	0x00000000


	//----- nvinfo : EIATTR_MIN_STACK_SIZE
	.align		4
.L_232:
        /*0534*/ 	.byte	0x04, 0x12
        /*0536*/ 	.short	(.L_234 - .L_233)
	.align		4
.L_233:
        /*0538*/ 	.word	index@(_ZN7cutlass13device_kernelIN5flash19enable_sm80_to_sm89INS1_16FlashAttnBwdSm80INS1_25CollectiveMainloopBwdSm80ILi2ELi1EN4cute5tupleIJNS5_1CILi64EEENS7_ILi128EEENS7_ILi96EEEEEENS_6half_tEfNS_4arch4Sm80ELb0ELb0ELb1ELb1ELb1ELb0ELb0ELb0ELi2ELi2ELi4ELi2ELb1EEENS1_24CollectiveEpilogueBwdGQAISB_fSE_Li256ELb1ELb1EEENS1_19SingleTileSchedulerILb1ELb0ELb0ELi128EEEEEEEEEvNT_6ParamsE)
        /*053c*/ 	.word	0x00000000


	//----- nvinfo : EIATTR_MIN_STACK_SIZE
	.align		4
.L_234:
        /*0540*/ 	.byte	0x04, 0x12
        /*0542*/ 	.short	(.L_236 - .L_235)
	.align		4
.L_235:
        /*0544*/ 	.word	index@(_ZN7cutlass13device_kernelIN5flash19enable_sm80_to_sm89INS1_16FlashAttnBwdSm80INS1_25CollectiveMainloopBwdSm80ILi2ELi1EN4cute5tupleIJNS5_1CILi64EEENS7_ILi128EEENS7_ILi96EEEEEENS_6half_tEfNS_4arch4Sm80ELb0ELb1ELb1ELb0ELb0ELb0ELb0ELb0ELi2ELi2ELi4ELi2ELb1EEENS1_21CollectiveEpilogueBwdISB_SC_SE_Li256ELb0ELb0ELi2EEENS1_19SingleTileSchedulerILb0ELb0ELb0ELi128EEEEEEEEEvNT_6ParamsE)
        /*0548*/ 	.word	0x00000000


	//----- nvinfo : EIATTR_MIN_STACK_SIZE
	.align		4
.L_236:
        /*054c*/ 	.byte	0x04, 0x12
        /*054e*/ 	.short	(.L_238 - .L_237)
	.align		4
.L_237:
        /*0550*/ 	.word	index@(_ZN7cutlass13device_kernelIN5flash19enable_sm80_to_sm89INS1_16FlashAttnBwdSm80INS1_25CollectiveMainloopBwdSm80ILi2ELi1EN4cute5tupleIJNS5_1CILi64EEENS7_ILi128EEENS7_ILi96EEEEEENS_6half_tEfNS_4arch4Sm80ELb0ELb1ELb1ELb0ELb1ELb0ELb0ELb0ELi2ELi2ELi4ELi2ELb1EEENS1_21CollectiveEpilogueBwdISB_SC_SE_Li256ELb0ELb0ELi2EEENS1_19SingleTileSchedulerILb0ELb0ELb0ELi128EEEEEEEEEvNT_6ParamsE)
        /*0554*/ 	.word	0x00000000


	//----- nvinfo : EIATTR_MIN_STACK_SIZE
	.align		4
.L_238:
        /*0558*/ 	.byte	0x04, 0x12
        /*055a*/ 	.short	(.L_240 - .L_239)
	.align		4
.L_239:
        /*055c*/ 	.word	index@(_ZN7cutlass13device_kernelIN5flash19enable_sm80_to_sm89INS1_16FlashAttnBwdSm80INS1_25CollectiveMainloopBwdSm80ILi2ELi1EN4cute5tupleIJNS5_1CILi64EEENS7_ILi128EEENS7_ILi96EEEEEENS_6half_tEfNS_4arch4Sm80ELb0ELb1ELb1ELb0ELb0ELb0ELb0ELb0ELi2ELi2ELi4ELi2ELb1EEENS1_24CollectiveEpilogueBwdGQAISB_fSE_Li256ELb0ELb0EEENS1_19SingleTileSchedulerILb0ELb0ELb0ELi128EEEEEEEEEvNT_6ParamsE)
        /*0560*/ 	.word	0x00000000


	//----- nvinfo : EIATTR_MIN_STACK_SIZE
	.align		4
.L_240:
        /*0564*/ 	.byte	0x04, 0x12
        /*0566*/ 	.short	(.L_242 - .L_241)
	.align		4
.L_241:
        /*0568*/ 	.word	index@(_ZN7cutlass13device_kernelIN5flash19enable_sm80_to_sm89INS1_16FlashAttnBwdSm80INS1_25CollectiveMainloopBwdSm80ILi2ELi1EN4cute5tupleIJNS5_1CILi64EEENS7_ILi128EEENS7_ILi96EEEEEENS_6half_tEfNS_4arch4Sm80ELb0ELb1ELb1ELb0ELb1ELb0ELb0ELb0ELi2ELi2ELi4ELi2ELb1EEENS1_24CollectiveEpilogueBwdGQAISB_fSE_Li256ELb0ELb1EEENS1_19SingleTileSchedulerILb0ELb0ELb0ELi128EEEEEEEEEvNT_6ParamsE)
        /*056c*/ 	.word	0x00000000


	//----- nvinfo : EIATTR_MIN_STACK_SIZE
	.align		4
.L_242:
        /*0570*/ 	.byte	0x04, 0x12
        /*0572*/ 	.short	(.L_244 - .L_243)
	.align		4
.L_243:
        /*0574*/ 	.word	index@(_ZN7cutlass13device_kernelIN5flash19enable_sm80_to_sm89INS1_16FlashAttnBwdSm80INS1_25CollectiveMainloopBwdSm80ILi2ELi1EN4cute5tupleIJNS5_1CILi64EEENS7_ILi128EEENS7_ILi96EEEEEENS_6half_tEfNS_4arch4Sm80ELb0ELb1ELb1ELb1ELb0ELb0ELb0ELb0ELi2ELi2ELi4ELi2ELb1EEENS1_21CollectiveEpilogueBwdISB_SC_SE_Li256ELb1ELb0ELi2EEENS1_19SingleTileSchedulerILb1ELb0ELb0ELi128EEEEEEEEEvNT_6ParamsE)
        /*0578*/ 	.word	0x00000000


	//----- nvinfo : EIATTR_MIN_STACK_SIZE
	.align		4
.L_244:
        /*057c*/ 	.byte	0x04, 0x12
        /*057e*/ 	.short	(.L_246 - .L_245)
	.align		4
.L_245:
        /*0580*/ 	.word	index@(_ZN7cutlass13device_kernelIN5flash19enable_sm80_to_sm89INS1_16FlashAttnBwdSm80INS1_25CollectiveMainloopBwdSm80ILi2ELi1EN4cute5tupleIJNS5_1CILi64EEENS7_ILi128EEENS7_ILi96EEEEEENS_6half_tEfNS_4arch4Sm80ELb0ELb1ELb1ELb1ELb1ELb0ELb0ELb0ELi2ELi2ELi4ELi2ELb1EEENS1_21CollectiveEpilogueBwdISB_SC_SE_Li256ELb1ELb0ELi2EEENS1_19SingleTileSchedulerILb1ELb0ELb0ELi128EEEEEEEEEvNT_6ParamsE)
        /*0584*/ 	.word	0x00000000


	//----- nvinfo : EIATTR_MIN_STACK_SIZE
	.align		4
.L_246:
        /*0588*/ 	.byte	0x04, 0x12
        /*058a*/ 	.short	(.L_248 - .L_247)
	.align		4
.L_247:
        /*058c*/ 	.word	index@(_ZN7cutlass13device_kernelIN5flash19enable_sm80_to_sm89INS1_16FlashAttnBwdSm80INS1_25CollectiveMainloopBwdSm80ILi2ELi1EN4cute5tupleIJNS5_1CILi64EEENS7_ILi128EEENS7_ILi96EEEEEENS_6half_tEfNS_4arch4Sm80ELb0ELb1ELb1ELb1ELb0ELb0ELb0ELb0ELi2ELi2ELi4ELi2ELb1EEENS1_24CollectiveEpilogueBwdGQAISB_fSE_Li256ELb1ELb0EEENS1_19SingleTileSchedulerILb1ELb0ELb0ELi128EEEEEEEEEvNT_6ParamsE)
        /*0590*/ 	.word	0x00000000


	//----- nvinfo : EIATTR_MIN_STACK_SIZE
	.align		4
.L_248:
        /*0594*/ 	.byte	0x04, 0x12
        /*0596*/ 	.short	(.L_250 - .L_249)
	.align		4
.L_249:
        /*0598*/ 	.word	index@(_ZN7cutlass13device_kernelIN5flash19enable_sm80_to_sm89INS1_16FlashAttnBwdSm80INS1_25CollectiveMainloopBwdSm80ILi2ELi1EN4cute5tupleIJNS5_1CILi64EEENS7_ILi128EEENS7_ILi96EEEEEENS_6half_tEfNS_4arch4Sm80ELb0ELb1ELb1ELb1ELb1ELb0ELb0ELb0ELi2ELi2ELi4ELi2ELb1EEENS1_24CollectiveEpilogueBwdGQAISB_fSE_Li256ELb1ELb1EEENS1_19SingleTileSchedulerILb1ELb0ELb0ELi128EEEEEEEEEvNT_6ParamsE)
        /*059c*/ 	.word	0x00000000


	//----- nvinfo : EIATTR_MIN_STACK_SIZE
	.align		4
.L_250:
        /*05a0*/ 	.byte	0x04, 0x12
        /*05a2*/ 	.short	(.L_252 - .L_251)
	.align		4
.L_251:
        /*05a4*/ 	.word	index@(_ZN7cutlass13device_kernelIN5flash19enable_sm80_to_sm89INS1_16FlashAttnBwdSm80INS1_25CollectiveMainloopBwdSm80ILi2ELi1EN4cute5tupleIJNS5_1CILi64EEENS7_ILi128EEENS7_ILi96EEEEEENS_6half_tEfNS_4arch4Sm80ELb1ELb0ELb1ELb0ELb0ELb0ELb0ELb0ELi2ELi2ELi4ELi2ELb1EEENS1_21CollectiveEpilogueBwdISB_SC_SE_Li256ELb0ELb0ELi2EEENS1_25SingleTileBwdLPTSchedulerILb0ELi128ELb0EEEEEEEEEvNT_6ParamsE)
        /*05a8*/ 	.word	0x00000000


	//----- nvinfo : EIATTR_MIN_STACK_SIZE
	.align		4
.L_252:
        /*05ac*/ 	.byte	0x04, 0x12
        /*05ae*/ 	.short	(.L_254 - .L_253)
	.align		4
.L_253:
        /*05b0*/ 	.word	index@(_ZN7cutlass13device_kernelIN5flash19enable_sm80_to_sm89INS1_16FlashAttnBwdSm80INS1_25CollectiveMainloopBwdSm80ILi2ELi1EN4cute5tupleIJNS5_1CILi64EEENS7_ILi128EEENS7_ILi96EEEEEENS_6half_tEfNS_4arch4Sm80ELb1ELb0ELb1ELb0ELb1ELb0ELb0ELb0ELi2ELi2ELi4ELi2ELb1EEENS1_21CollectiveEpilogueBwdISB_SC_SE_Li256ELb0ELb0ELi2EEENS1_25SingleTileBwdLPTSchedulerILb0ELi128ELb1EEEEEEEEEvNT_6ParamsE)
        /*05b4*/ 	.word	0x00000000


	//----- nvinfo : EIATTR_MIN_STACK_SIZE
	.align		4
.L_254:
        /*05b8*/ 	.byte	0x04, 0x12
        /*05ba*/ 	.short	(.L_256 - .L_255)
	.align		4
.L_255:
        /*05bc*/ 	.word	index@(_ZN7cutlass13device_kernelIN5flash19enable_sm80_to_sm89INS1_16FlashAttnBwdSm80INS1_25CollectiveMainloopBwdSm80ILi2ELi1EN4cute5tupleIJNS5_1CILi64EEENS7_ILi128EEENS7_ILi96EEEEEENS_6half_tEfNS_4arch4Sm80ELb1ELb0ELb1ELb0ELb0ELb0ELb0ELb0ELi2ELi2ELi4ELi2ELb1EEENS1_24CollectiveEpilogueBwdGQAISB_fSE_Li256ELb0ELb0EEENS1_25SingleTileBwdLPTSchedulerILb0ELi128ELb0EEEEEEEEEvNT_6ParamsE)
        /*05c0*/ 	.word	0x00000000


	//----- nvinfo : EIATTR_MIN_STACK_SIZE
	.align		4
.L_256:
        /*05c4*/ 	.byte	0x04, 0x12
        /*05c6*/ 	.short	(.L_258 - .L_257)
	.align		4
.L_257:
        /*05c8*/ 	.word	index@(_ZN7cutlass13device_kernelIN5flash19enable_sm80_to_sm89INS1_16FlashAttnBwdSm80INS1_25CollectiveMainloopBwdSm80ILi2ELi1EN4cute5tupleIJNS5_1CILi64EEENS7_ILi128EEENS7_ILi96EEEEEENS_6half_tEfNS_4arch4Sm80ELb1ELb0ELb1ELb0ELb1ELb0ELb0ELb0ELi2ELi2ELi4ELi2ELb1EEENS1_24CollectiveEpilogueBwdGQAISB_fSE_Li256ELb0ELb1EEENS1_25SingleTileBwdLPTSchedulerILb0ELi128ELb1EEEEEEEEEvNT_6ParamsE)
        /*05cc*/ 	.word	0x00000000


	//----- nvinfo : EIATTR_MIN_STACK_SIZE
	.align		4
.L_258:
        /*05d0*/ 	.byte	0x04, 0x12
        /*05d2*/ 	.short	(.L_260 - .L_259)
	.align		4
.L_259:
        /*05d4*/ 	.word	index@(_ZN7cutlass13device_kernelIN5flash19enable_sm80_to_sm89INS1_16FlashAttnBwdSm80INS1_25CollectiveMainloopBwdSm80ILi2ELi1EN4cute5tupleIJNS5_1CILi64EEENS7_ILi128EEENS7_ILi96EEEEEENS_6half_tEfNS_4arch4Sm80ELb1ELb0ELb1ELb1ELb0ELb0ELb0ELb0ELi2ELi2ELi4ELi2ELb1EEENS1_21CollectiveEpilogueBwdISB_SC_SE_Li256ELb1ELb0ELi2EEENS1_25SingleTileBwdLPTSchedulerILb1ELi128ELb0EEEEEEEEEvNT_6ParamsE)
        /*05d8*/ 	.word	0x00000000


	//----- nvinfo : EIATTR_MIN_STACK_SIZE
	.align		4
.L_260:
        /*05dc*/ 	.byte	0x04, 0x12
        /*05de*/ 	.short	(.L_262 - .L_261)
	.align		4
.L_261:
        /*05e0*/ 	.word	index@(_ZN7cutlass13device_kernelIN5flash19enable_sm80_to_sm89INS1_16FlashAttnBwdSm80INS1_25CollectiveMainloopBwdSm80ILi2ELi1EN4cute5tupleIJNS5_1CILi64EEENS7_ILi128EEENS7_ILi96EEEEEENS_6half_tEfNS_4arch4Sm80ELb1ELb0ELb1ELb1ELb1ELb0ELb0ELb0ELi2ELi2ELi4ELi2ELb1EEENS1_21CollectiveEpilogueBwdISB_SC_SE_Li256ELb1ELb0ELi2EEENS1_25SingleTileBwdLPTSchedulerILb1ELi128ELb1EEEEEEEEEvNT_6ParamsE)
        /*05e4*/ 	.word	0x00000000


	//----- nvinfo : EIATTR_MIN_STACK_SIZE
	.align		4
.L_262:
        /*05e8*/ 	.byte	0x04, 0x12
        /*05ea*/ 	.short	(.L_264 - .L_263)
	.align		4
.L_263:
        /*05ec*/ 	.word	index@(_ZN7cutlass13device_kernelIN5flash19enable_sm80_to_sm89INS1_16FlashAttnBwdSm80INS1_25CollectiveMainloopBwdSm80ILi2ELi1EN4cute5tupleIJNS5_1CILi64EEENS7_ILi128EEENS7_ILi96EEEEEENS_6half_tEfNS_4arch4Sm80ELb1ELb0ELb1ELb1ELb0ELb0ELb0ELb0ELi2ELi2ELi4ELi2ELb1EEENS1_24CollectiveEpilogueBwdGQAISB_fSE_Li256ELb1ELb0EEENS1_25SingleTileBwdLPTSchedulerILb1ELi128ELb0EEEEEEEEEvNT_6ParamsE)
        /*05f0*/ 	.word	0x00000000


	//----- nvinfo : EIATTR_MIN_STACK_SIZE
	.align		4
.L_264:
        /*05f4*/ 	.byte	0x04, 0x12
        /*05f6*/ 	.short	(.L_266 - .L_265)
	.align		4
.L_265:
        /*05f8*/ 	.word	index@(_ZN7cutlass13device_kernelIN5flash19enable_sm80_to_sm89INS1_16FlashAttnBwdSm80INS1_25CollectiveMainloopBwdSm80ILi2ELi1EN4cute5tupleIJNS5_1CILi64EEENS7_ILi128EEENS7_ILi96EEEEEENS_6half_tEfNS_4arch4Sm80ELb1ELb0ELb1ELb1ELb1ELb0ELb0ELb0ELi2ELi2ELi4ELi2ELb1EEENS1_24CollectiveEpilogueBwdGQAISB_fSE_Li256ELb1ELb1EEENS1_25SingleTileBwdLPTSchedulerILb1ELi128ELb1EEEEEEEEEvNT_6ParamsE)
        /*05fc*/ 	.word	0x00000000


	//----- nvinfo : EIATTR_MIN_STACK_SIZE
	.align		4
.L_266:
        /*0600*/ 	.byte	0x04, 0x12
        /*0602*/ 	.short	(.L_268 - .L_267)
	.align		4
.L_267:
        /*0604*/ 	.word	index@(_ZN7cutlass13device_kernelIN5flash19enable_sm80_to_sm89INS1_16FlashAttnBwdSm80INS1_25CollectiveMainloopBwdSm80ILi2ELi2EN4cute5tupleIJNS5_1CILi64EEENS7_ILi128EEENS7_ILi96EEEEEENS_6half_tEfNS_4arch4Sm80ELb0ELb0ELb1ELb0ELb0ELb0ELb0ELb0ELi2ELi2ELi4ELi2ELb0EEENS1_21CollectiveEpilogueBwdISB_SC_SE_Li256ELb0ELb0ELi2EEENS1_19SingleTileSchedulerILb0ELb0ELb0ELi128EEEEEEEEEvNT_6ParamsE)
        /*0608*/ 	.word	0x00000000


	//----- nvinfo : EIATTR_MIN_STACK_SIZE
	.align		4
.L_268:
        /*060c*/ 	.byte	0x04, 0x12
        /*060e*/ 	.short	(.L_270 - .L_269)
	.align		4
.L_269:
        /*0610*/ 	.word	index@(_ZN7cutlass13device_kernelIN5flash19enable_sm80_to_sm89INS1_16FlashAttnBwdSm80INS1_25CollectiveMainloopBwdSm80ILi2ELi2EN4cute5tupleIJNS5_1CILi64EEENS7_ILi128EEENS7_ILi96EEEEEENS_6half_tEfNS_4arch4Sm80ELb0ELb0ELb1ELb0ELb1ELb0ELb0ELb0ELi2ELi2ELi4ELi2ELb0EEENS1_21CollectiveEpilogueBwdISB_SC_SE_Li256ELb0ELb0ELi2EEENS1_19SingleTileSchedulerILb0ELb0ELb0ELi128EEEEEEEEEvNT_6ParamsE)
        /*0614*/ 	.word	0x00000000


	//----- nvinfo : EIATTR_MIN_STACK_SIZE
	.align		4
.L_270:
        /*0618*/ 	.byte	0x04, 0x12
        /*061a*/ 	.short	(.L_272 - .L_271)
	.align		4
.L_271:
        /*061c*/ 	.word	index@(_ZN7cutlass13device_kernelIN5flash19enable_sm80_to_sm89INS1_16FlashAttnBwdSm80INS1_25CollectiveMainloopBwdSm80ILi2ELi2EN4cute5tupleIJNS5_1CILi64EEENS7_ILi128EEENS7_ILi96EEEEEENS_6half_tEfNS_4arch4Sm80ELb0ELb0ELb1ELb0ELb0ELb0ELb0ELb0ELi2ELi2ELi4ELi2ELb0EEENS1_24CollectiveEpilogueBwdGQAISB_fSE_Li256ELb0ELb0EEENS1_19SingleTileSchedulerILb0ELb0ELb0ELi128EEEEEEEEEvNT_6ParamsE)
        /*0620*/ 	.word	0x00000000


	//----- nvinfo : EIATTR_MIN_STACK_SIZE
	.align		4
.L_272:
        /*0624*/ 	.byte	0x04, 0x12
        /*0626*/ 	.short	(.L_274 - .L_273)
	.align		4
.L_273:
        /*0628*/ 	.word	index@(_ZN7cutlass13device_kernelIN5flash19enable_sm80_to_sm89INS1_16FlashAttnBwdSm80INS1_25CollectiveMainloopBwdSm80ILi2ELi2EN4cute5tupleIJNS5_1CILi64EEENS7_ILi128EEENS7_ILi96EEEEEENS_6half_tEfNS_4arch4Sm80ELb0ELb0ELb1ELb0ELb1ELb0ELb0ELb0ELi2ELi2ELi4ELi2ELb0EEENS1_24CollectiveEpilogueBwdGQAISB_fSE_Li256ELb0ELb1EEENS1_19SingleTileSchedulerILb0ELb0ELb0ELi128EEEEEEEEEvNT_6ParamsE)
        /*062c*/ 	.word	0x00000000


	//----- nvinfo : EIATTR_MIN_STACK_SIZE
	.align		4
.L_274:
        /*0630*/ 	.byte	0x04, 0x12
        /*0632*/ 	.short	(.L_276 - .L_275)
	.align		4
.L_275:
        /*0634*/ 	.word	index@(_ZN7cutlass13device_kernelIN5flash19enable_sm80_to_sm89INS1_16FlashAttnBwdSm80INS1_25CollectiveMainloopBwdSm80ILi2ELi2EN4cute5tupleIJNS5_1CILi64EEENS7_ILi128EEENS7_ILi96EEEEEENS_6half_tEfNS_4arch4Sm80ELb0ELb0ELb1ELb1ELb0ELb0ELb0ELb0ELi2ELi2ELi4ELi2ELb0EEENS1_21CollectiveEpilogueBwdISB_SC_SE_Li256ELb1ELb0ELi2EEENS1_19SingleTileSchedulerILb1ELb0ELb0ELi128EEEEEEEEEvNT_6ParamsE)
        /*0638*/ 	.word	0x00000000


	//----- nvinfo : EIATTR_MIN_STACK_SIZE
	.align		4
.L_276:
        /*063c*/ 	.byte	0x04, 0x12
        /*063e*/ 	.short	(.L_278 - .L_277)
	.align		4
.L_277:
        /*0640*/ 	.word	index@(_ZN7cutlass13device_kernelIN5flash19enable_sm80_to_sm89INS1_16FlashAttnBwdSm80INS1_25CollectiveMainloopBwdSm80ILi2ELi2EN4cute5tupleIJNS5_1CILi64EEENS7_ILi128EEENS7_ILi96EEEEEENS_6half_tEfNS_4arch4Sm80ELb0ELb0ELb1ELb1ELb1ELb0ELb0ELb0ELi2ELi2ELi4ELi2ELb0EEENS1_21CollectiveEpilogueBwdISB_SC_SE_Li256ELb1ELb0ELi2EEENS1_19SingleTileSchedulerILb1ELb0ELb0ELi128EEEEEEEEEvNT_6ParamsE)
        /*0644*/ 	.word	0x00000000


	//----- nvinfo : EIATTR_MIN_STACK_SIZE
	.align		4
.L_278:
        /*0648*/ 	.byte	0x04, 0x12
        /*064a*/ 	.short	(.L_280 - .L_279)
	.align		4
.L_279:
        /*064c*/ 	.word	index@(_ZN7cutlass13device_kernelIN5flash19enable_sm80_to_sm89INS1_16FlashAttnBwdSm80INS1_25CollectiveMainloopBwdSm80ILi2ELi2EN4cute5tupleIJNS5_1CILi64EEENS7_ILi128EEENS7_ILi96EEEEEENS_6half_tEfNS_4arch4Sm80ELb0ELb0ELb1ELb1ELb0ELb0ELb0ELb0ELi2ELi2ELi4ELi2ELb0EEENS1_24CollectiveEpilogueBwdGQAISB_fSE_Li256ELb1ELb0EEENS1_19SingleTileSchedulerILb1ELb0ELb0ELi128EEEEEEEEEvNT_6ParamsE)
        /*0650*/ 	.word	0x00000000


	//----- nvinfo : EIATTR_MIN_STACK_SIZE
	.align		4
.L_280:
        /*0654*/ 	.byte	0x04, 0x12
        /*0656*/ 	.short	(.L_282 - .L_281)
	.align		4
.L_281:
        /*0658*/ 	.word	index@(_ZN7cutlass13device_kernelIN5flash19enable_sm80_to_sm89INS1_16FlashAttnBwdSm80INS1_25CollectiveMainloopBwdSm80ILi2ELi2EN4cute5tupleIJNS5_1CILi64EEENS7_ILi128EEENS7_ILi96EEEEEENS_6half_tEfNS_4arch4Sm80ELb0ELb0ELb1ELb1ELb1ELb0ELb0ELb0ELi2ELi2ELi4ELi2ELb0EEENS1_24CollectiveEpilogueBwdGQAISB_fSE_Li256ELb1ELb1EEENS1_19SingleTileSchedulerILb1ELb0ELb0ELi128EEEEEEEEEvNT_6ParamsE)
        /*065c*/ 	.word	0x00000000


	//----- nvinfo : EIATTR_MIN_STACK_SIZE
	.align		4
.L_282:
        /*0660*/ 	.byte	0x04, 0x12
        /*0662*/ 	.short	(.L_284 - .L_283)
	.align		4
.L_283:
        /*0664*/ 	.word	index@(_ZN7cutlass13device_kernelIN5flash19enable_sm80_to_sm89INS1_16FlashAttnBwdSm80INS1_25CollectiveMainloopBwdSm80ILi2ELi2EN4cute5tupleIJNS5_1CILi64EEENS7_ILi128EEENS7_ILi96EEEEEENS_6half_tEfNS_4arch4Sm80ELb0ELb1ELb1ELb0ELb0ELb0ELb0ELb0ELi2ELi2ELi4ELi2ELb0EEENS1_21CollectiveEpilogueBwdISB_SC_SE_Li256ELb0ELb0ELi2EEENS1_19SingleTileSchedulerILb0ELb0ELb0ELi128EEEEEEEEEvNT_6ParamsE)
        /*0668*/ 	.word	0x00000000


	//----- nvinfo : EIATTR_MIN_STACK_SIZE
	.align		4
.L_284:
        /*066c*/ 	.byte	0x04, 0x12
        /*066e*/ 	.short	(.L_286 - .L_285)
	.align		4
.L_285:
        /*0670*/ 	.word	index@(_ZN7cutlass13device_kernelIN5flash19enable_sm80_to_sm89INS1_16FlashAttnBwdSm80INS1_25CollectiveMainloopBwdSm80ILi2ELi2EN4cute5tupleIJNS5_1CILi64EEENS7_ILi128EEENS7_ILi96EEEEEENS_6half_tEfNS_4arch4Sm80ELb0ELb1ELb1ELb0ELb1ELb0ELb0ELb0ELi2ELi2ELi4ELi2ELb0EEENS1_21CollectiveEpilogueBwdISB_SC_SE_Li256ELb0ELb0ELi2EEENS1_19SingleTileSchedulerILb0ELb0ELb0ELi128EEEEEEEEEvNT_6ParamsE)
        /*0674*/ 	.word	0x00000000


	//----- nvinfo : EIATTR_MIN_STACK_SIZE
	.align		4
.L_286:
        /*0678*/ 	.byte	0x04, 0x12
        /*067a*/ 	.short	(.L_288 - .L_287)
	.align		4
.L_287:
        /*067c*/ 	.word	index@(_ZN7cutlass13device_kernelIN5flash19enable_sm80_to_sm89INS1_16FlashAttnBwdSm80INS1_25CollectiveMainloopBwdSm80ILi2ELi2EN4cute5tupleIJNS5_1CILi64EEENS7_ILi128EEENS7_ILi96EEEEEENS_6half_tEfNS_4arch4Sm80ELb0ELb1ELb1ELb0ELb0ELb0ELb0ELb0ELi2ELi2ELi4ELi2ELb0EEENS1_24CollectiveEpilogueBwdGQAISB_fSE_Li256ELb0ELb0EEENS1_19SingleTileSchedulerILb0ELb0ELb0ELi128EEEEEEEEEvNT_6ParamsE)
        /*0680*/ 	.word	0x00000000


	//----- nvinfo : EIATTR_MIN_STACK_SIZE
	.align		4
.L_288:
        /*0684*/ 	.byte	0x04, 0x12
        /*0686*/ 	.short	(.L_290 - .L_289)
	.align		4
.L_289:
        /*0688*/ 	.word	index@(_ZN7cutlass13device_kernelIN5flash19enable_sm80_to_sm89INS1_16FlashAttnBwdSm80INS1_25CollectiveMainloopBwdSm80ILi2ELi2EN4cute5tupleIJNS5_1CILi64EEENS7_ILi128EEENS7_ILi96EEEEEENS_6half_tEfNS_4arch4Sm80ELb0ELb1ELb1ELb0ELb1ELb0ELb0ELb0ELi2ELi2ELi4ELi2ELb0EEENS1_24CollectiveEpilogueBwdGQAISB_fSE_Li256ELb0ELb1EEENS1_19SingleTileSchedulerILb0ELb0ELb0ELi128EEEEEEEEEvNT_6ParamsE)
        /*068c*/ 	.word	0x00000000


	//----- nvinfo : EIATTR_MIN_STACK_SIZE
	.align		4
.L_290:
        /*0690*/ 	.byte	0x04, 0x12
        /*0692*/ 	.short	(.L_292 - .L_291)
	.align		4
.L_291:
        /*0694*/ 	.word	index@(_ZN7cutlass13device_kernelIN5flash19enable_sm80_to_sm89INS1_16FlashAttnBwdSm80INS1_25CollectiveMainloopBwdSm80ILi2ELi2EN4cute5tupleIJNS5_1CILi64EEENS7_ILi128EEENS7_ILi96EEEEEENS_6half_tEfNS_4arch4Sm80ELb0ELb1ELb1ELb1ELb0ELb0ELb0ELb0ELi2ELi2ELi4ELi2ELb0EEENS1_21CollectiveEpilogueBwdISB_SC_SE_Li256ELb1ELb0ELi2EEENS1_19SingleTileSchedulerILb1ELb0ELb0ELi128EEEEEEEEEvNT_6ParamsE)
        /*0698*/ 	.word	0x00000000


	//----- nvinfo : EIATTR_MIN_STACK_SIZE
	.align		4
.L_292:
        /*069c*/ 	.byte	0x04, 0x12
        /*069e*/ 	.short	(.L_294 - .L_293)
	.align		4
.L_293:
        /*06a0*/ 	.word	index@(_ZN7cutlass13device_kernelIN5flash19enable_sm80_to_sm89INS1_16FlashAttnBwdSm80INS1_25CollectiveMainloopBwdSm80ILi2ELi2EN4cute5tupleIJNS5_1CILi64EEENS7_ILi128EEENS7_ILi96EEEEEENS_6half_tEfNS_4arch4Sm80ELb0ELb1ELb1ELb1ELb1ELb0ELb0ELb0ELi2ELi2ELi4ELi2ELb0EEENS1_21CollectiveEpilogueBwdISB_SC_SE_Li256ELb1ELb0ELi2EEENS1_19SingleTileSchedulerILb1ELb0ELb0ELi128EEEEEEEEEvNT_6ParamsE)
        /*06a4*/ 	.word	0x00000000


	//----- nvinfo : EIATTR_MIN_STACK_SIZE
	.align		4
.L_294:
        /*06a8*/ 	.byte	0x04, 0x12
        /*06aa*/ 	.short	(.L_296 - .L_295)
	.align		4
.L_295:
        /*06ac*/ 	.word	index@(_ZN7cutlass13device_kernelIN5flash19enable_sm80_to_sm89INS1_16FlashAttnBwdSm80INS1_25CollectiveMainloopBwdSm80ILi2ELi2EN4cute5tupleIJNS5_1CILi64EEENS7_ILi128EEENS7_ILi96EEEEEENS_6half_tEfNS_4arch4Sm80ELb0ELb1ELb1ELb1ELb0ELb0ELb0ELb0ELi2ELi2ELi4ELi2ELb0EEENS1_24CollectiveEpilogueBwdGQAISB_fSE_Li256ELb1ELb0EEENS1_19SingleTileSchedulerILb1ELb0ELb0ELi128EEEEEEEEEvNT_6ParamsE)
        /*06b0*/ 	.word	0x00000000


	//----- nvinfo : EIATTR_MIN_STACK_SIZE
	.align		4
.L_296:
        /*06b4*/ 	.byte	0x04, 0x12
        /*06b6*/ 	.short	(.L_298 - .L_297)
	.align		4
.L_297:
        /*06b8*/ 	.word	index@(_ZN7cutlass13device_kernelIN5flash19enable_sm80_to_sm89INS1_16FlashAttnBwdSm80INS1_25CollectiveMainloopBwdSm80ILi2ELi2EN4cute5tupleIJNS5_1CILi64EEENS7_ILi128EEENS7_ILi96EEEEEENS_6half_tEfNS_4arch4Sm80ELb0ELb1ELb1ELb1ELb1ELb0ELb0ELb0ELi2ELi2ELi4ELi2ELb0EEENS1_24CollectiveEpilogueBwdGQAISB_fSE_Li256ELb1ELb1EEENS1_19SingleTileSchedulerILb1ELb0ELb0ELi128EEEEEEEEEvNT_6ParamsE)
        /*06bc*/ 	.word	0x00000000


	//----- nvinfo : EIATTR_MIN_STACK_SIZE
	.align		4
.L_298:
        /*06c0*/ 	.byte	0x04, 0x12
        /*06c2*/ 	.short	(.L_300 - .L_299)
	.align		4
.L_299:
        /*06c4*/ 	.word	index@(_ZN7cutlass13device_kernelIN5flash19enable_sm80_to_sm89INS1_16FlashAttnBwdSm80INS1_25CollectiveMainloopBwdSm80ILi2ELi2EN4cute5tupleIJNS5_1CILi64EEENS7_ILi128EEENS7_ILi96EEEEEENS_6half_tEfNS_4arch4Sm80ELb1ELb0ELb1ELb0ELb0ELb0ELb0ELb0ELi2ELi2ELi4ELi2ELb0EEENS1_21CollectiveEpilogueBwdISB_SC_SE_Li256ELb0ELb0ELi2EEENS1_25SingleTileBwdLPTSchedulerILb0ELi128ELb0EEEEEEEEEvNT_6ParamsE)
        /*06c8*/ 	.word	0x00000000


	//----- nvinfo : EIATTR_MIN_STACK_SIZE
	.align		4
.L_300:
        /*06cc*/ 	.byte	0x04, 0x12
        /*06ce*/ 	.short	(.L_302 - .L_301)
	.align		4
.L_301:
        /*06d0*/ 	.word	index@(_ZN7cutlass13device_kernelIN5flash19enable_sm80_to_sm89INS1_16FlashAttnBwdSm80INS1_25CollectiveMainloopBwdSm80ILi2ELi2EN4cute5tupleIJNS5_1CILi64EEENS7_ILi128EEENS7_ILi96EEEEEENS_6half_tEfNS_4arch4Sm80ELb1ELb0ELb1ELb0ELb1ELb0ELb0ELb0ELi2ELi2ELi4ELi2ELb0EEENS1_21CollectiveEpilogueBwdISB_SC_SE_Li256ELb0ELb0ELi2EEENS1_25SingleTileBwdLPTSchedulerILb0ELi128ELb1EEEEEEEEEvNT_6ParamsE)
        /*06d4*/ 	.word	0x00000000


	//----- nvinfo : EIATTR_MIN_STACK_SIZE
	.align		4
.L_302:
        /*06d8*/ 	.byte	0x04, 0x12
        /*06da*/ 	.short	(.L_304 - .L_303)
	.align		4
.L_303:
        /*06dc*/ 	.word	index@(_ZN7cutlass13device_kernelIN5flash19enable_sm80_to_sm89INS1_16FlashAttnBwdSm80INS1_25CollectiveMainloopBwdSm80ILi2ELi2EN4cute5tupleIJNS5_1CILi64EEENS7_ILi128EEENS7_ILi96EEEEEENS_6half_tEfNS_4arch4Sm80ELb1ELb0ELb1ELb0ELb0ELb0ELb0ELb0ELi2ELi2ELi4ELi2ELb0EEENS1_24CollectiveEpilogueBwdGQAISB_fSE_Li256ELb0ELb0EEENS1_25SingleTileBwdLPTSchedulerILb0ELi128ELb0EEEEEEEEEvNT_6ParamsE)
        /*06e0*/ 	.word	0x00000000


	//----- nvinfo : EIATTR_MIN_STACK_SIZE
	.align		4
.L_304:
        /*06e4*/ 	.byte	0x04, 0x12
        /*06e6*/ 	.short	(.L_306 - .L_305)
	.align		4
.L_305:
        /*06e8*/ 	.word	index@(_ZN7cutlass13device_kernelIN5flash19enable_sm80_to_sm89INS1_16FlashAttnBwdSm80INS1_25CollectiveMainloopBwdSm80ILi2ELi2EN4cute5tupleIJNS5_1CILi64EEENS7_ILi128EEENS7_ILi96EEEEEENS_6half_tEfNS_4arch4Sm80ELb1ELb0ELb1ELb0ELb1ELb0ELb0ELb0ELi2ELi2ELi4ELi2ELb0EEENS1_24CollectiveEpilogueBwdGQAISB_fSE_Li256ELb0ELb1EEENS1_25SingleTileBwdLPTSchedulerILb0ELi128ELb1EEEEEEEEEvNT_6ParamsE)
        /*06ec*/ 	.word	0x00000000


	//----- nvinfo : EIATTR_MIN_STACK_SIZE
	.align		4
.L_306:
        /*06f0*/ 	.byte	0x04, 0x12
        /*06f2*/ 	.short	(.L_308 - .L_307)
	.align		4
.L_307:
        /*06f4*/ 	.word	index@(_ZN7cutlass13device_kernelIN5flash22FlashAttnBwdPreprocessIN4cute5tupleIJNS3_1CILi64EEENS5_ILi96EEEEEENS_6half_tEfNS_4arch4Sm80ELb1ELb0EEEEEvNT_6ParamsE)
        /*06f8*/ 	.word	0x00000000


	//----- nvinfo : EIATTR_MIN_STACK_SIZE
	.align		4
.L_308:
        /*06fc*/ 	.byte	0x04, 0x12
        /*06fe*/ 	.short	(.L_310 - .L_309)
	.align		4
.L_309:
        /*0700*/ 	.word	index@(_ZN7cutlass13device_kernelIN5flash19enable_sm80_to_sm89INS1_16FlashAttnBwdSm80INS1_25CollectiveMainloopBwdSm80ILi2ELi2EN4cute5tupleIJNS5_1CILi64EEENS7_ILi128EEENS7_ILi96EEEEEENS_6half_tEfNS_4arch4Sm80ELb1ELb0ELb1ELb1ELb0ELb0ELb0ELb0ELi2ELi2ELi4ELi2ELb0EEENS1_21CollectiveEpilogueBwdISB_SC_SE_Li256ELb1ELb0ELi2EEENS1_25SingleTileBwdLPTSchedulerILb1ELi128ELb0EEEEEEEEEvNT_6ParamsE)
        /*0704*/ 	.word	0x00000000


	//----- nvinfo : EIATTR_MIN_STACK_SIZE
	.align		4
.L_310:
        /*0708*/ 	.byte	0x04, 0x12
        /*070a*/ 	.short	(.L_312 - .L_311)
	.align		4
.L_311:
        /*070c*/ 	.word	index@(_ZN7cutlass13device_kernelIN5flash19enable_sm80_to_sm89INS1_16FlashAttnBwdSm80INS1_25CollectiveMainloopBwdSm80ILi2ELi2EN4cute5tupleIJNS5_1CILi64EEENS7_ILi128EEENS7_ILi96EEEEEENS_6half_tEfNS_4arch4Sm80ELb1ELb0ELb1ELb1ELb1ELb0ELb0ELb0ELi2ELi2ELi4ELi2ELb0EEENS1_21CollectiveEpilogueBwdISB_SC_SE_Li256ELb1ELb0ELi2EEENS1_25SingleTileBwdLPTSchedulerILb1ELi128ELb1EEEEEEEEEvNT_6ParamsE)
        /*0710*/ 	.word	0x00000000


	//----- nvinfo : EIATTR_MIN_STACK_SIZE
	.align		4
.L_312:
        /*0714*/ 	.byte	0x04, 0x12
        /*0716*/ 	.short	(.L_314 - .L_313)
	.align		4
.L_313:
        /*0718*/ 	.word	index@(_ZN7cutlass13device_kernelIN5flash19enable_sm80_to_sm89INS1_16FlashAttnBwdSm80INS1_25CollectiveMainloopBwdSm80ILi2ELi2EN4cute5tupleIJNS5_1CILi64EEENS7_ILi128EEENS7_ILi96EEEEEENS_6half_tEfNS_4arch4Sm80ELb1ELb0ELb1ELb1ELb0ELb0ELb0ELb0ELi2ELi2ELi4ELi2ELb0EEENS1_24CollectiveEpilogueBwdGQAISB_fSE_Li256ELb1ELb0EEENS1_25SingleTileBwdLPTSchedulerILb1ELi128ELb0EEEEEEEEEvNT_6ParamsE)
        /*071c*/ 	.word	0x00000000


	//----- nvinfo : EIATTR_MIN_STACK_SIZE
	.align		4
.L_314:
        /*0720*/ 	.byte	0x04, 0x12
        /*0722*/ 	.short	(.L_316 - .L_315)
	.align		4
.L_315:
        /*0724*/ 	.word	index@(_ZN7cutlass13device_kernelIN5flash32FlashAttnBwdPostprocessConvertdQIN4cute5tupleIJNS3_1CILi128EEENS5_ILi96EEEEEENS_6half_tEfNS_4arch4Sm80ELi256ENS3_8TiledMMAINS3_8MMA_AtomIJNS3_28SM80_16x8x16_F32F16F16F32_TNEEEENS3_6LayoutINS4_IJNS5_ILi4EEENS5_ILi2EEENS5_ILi1EEEEEENS4_IJSJ_SH_NS5_ILi0EEEEEEEENS4_IJNS5_ILi64EEENS5_ILi32EEENS5_ILi16EEEEEEEELb0EEEEEvNT_6ParamsE)
        /*0728*/ 	.word	0x00000000


	//----- nvinfo : EIATTR_MIN_STACK_SIZE
	.align		4
.L_316:
        /*072c*/ 	.byte	0x04, 0x12
        /*072e*/ 	.short	(.L_318 - .L_317)
	.align		4
.L_317:
        /*0730*/ 	.word	index@(_ZN7cutlass13device_kernelIN5flash32FlashAttnBwdPostprocessConvertdQIN4cute5tupleIJNS3_1CILi64EEENS5_ILi96EEEEEENS_6half_tEfNS_4arch4Sm80ELi256ENS3_8TiledMMAINS3_8MMA_AtomIJNS3_28SM80_16x8x16_F32F16F16F32_TNEEEENS3_6LayoutINS4_IJNS5_ILi2EEENS5_ILi4EEENS5_ILi1EEEEEENS4_IJSJ_SH_NS5_ILi0EEEEEEEENS4_IJNS5_ILi32EEESO_NS5_ILi16EEEEEEEELb0EEEEEvNT_6ParamsE)
        /*0734*/ 	.word	0x00000000


	//----- nvinfo : EIATTR_MIN_STACK_SIZE
	.align		4
.L_318:
        /*0738*/ 	.byte	0x04, 0x12
        /*073a*/ 	.short	(.L_320 - .L_319)
	.align		4
.L_319:
        /*073c*/ 	.word	index@(_ZN7cutlass13device_kernelIN5flash19enable_sm80_to_sm89INS1_16FlashAttnBwdSm80INS1_25CollectiveMainloopBwdSm80ILi2ELi2EN4cute5tupleIJNS5_1CILi64EEENS7_ILi128EEENS7_ILi96EEEEEENS_6half_tEfNS_4arch4Sm80ELb1ELb0ELb1ELb1ELb1ELb0ELb0ELb0ELi2ELi2ELi4ELi2ELb0EEENS1_24CollectiveEpilogueBwdGQAISB_fSE_Li256ELb1ELb1EEENS1_25SingleTileBwdLPTSchedulerILb1ELi128ELb1EEEEEEEEEvNT_6ParamsE)
        /*0740*/ 	.word	0x00000000


	//----- nvinfo : EIATTR_MIN_STACK_SIZE
	.align		4
.L_320:
        /*0744*/ 	.byte	0x04, 0x12
        /*0746*/ 	.short	(.L_322 - .L_321)
	.align		4
.L_321:
        /*0748*/ 	.word	index@(_ZN7cutlass13device_kernelIN5flash22FlashAttnBwdPreprocessIN4cute5tupleIJNS3_1CILi64EEENS5_ILi96EEEEEENS_6half_tEfNS_4arch4Sm80ELb1ELb1EEEEEvNT_6ParamsE)
        /*074c*/ 	.word	0x00000000
.L_322:


//--------------------- .nv.compat                --------------------------
	.section	.nv.compat,"",@"SHT_CUDA_COMPAT_INFO"
	.align	4
        /*0000*/ 	.byte	0x02, 0x09, 0x01, 0x00, 0x02, 0x02, 0x01, 0x00, 0x02, 0x05, 0x05, 0x00, 0x03, 0x07, 0x01, 0x01
        /*0010*/ 	.byte	0x02, 0x03, 0x00, 0x00, 0x02, 0x06, 0x01, 0x00, 0x04, 0x0b, 0x08, 0x00, 0x00, 0x00, 0x00, 0x00
        /*0020*/ 	.byte	0x00, 0x00, 0x00, 0x00


//--------------------- .nv.info._ZN7cutlass13device_kernelIN5flash19enable_sm80_to_sm89INS1_16FlashAttnBwdSm80INS1_25CollectiveMainloopBwdSm80ILi2ELi1EN4cute5tupleIJNS5_1CILi64EEENS7_ILi128EEENS7_ILi96EEEEEENS_6half_tEfNS_4arch4Sm80ELb0ELb0ELb1ELb0ELb0ELb0ELb0ELb0ELi2ELi2ELi4ELi2ELb1EEENS1_21CollectiveEpilogueBwdISB_SC_SE_Li256ELb0ELb0ELi2EEENS1_19SingleTileSchedulerILb0ELb0ELb0ELi128EEEEEEEEEvNT_6ParamsE --------------------------
	.section	.nv.info._ZN7cutlass13device_kernelIN5flash19enable_sm80_to_sm89INS1_16FlashAttnBwdSm80INS1_25CollectiveMainloopBwdSm80ILi2ELi1EN4cute5tupleIJNS5_1CILi64EEENS7_ILi128EEENS7_ILi96EEEEEENS_6half_tEfNS_4arch4Sm80ELb0ELb0ELb1ELb0ELb0ELb0ELb0ELb0ELi2ELi2ELi4ELi2ELb1EEENS1_21CollectiveEpilogueBwdISB_SC_SE_Li256ELb0ELb0ELi2EEENS1_19SingleTileSchedulerILb0ELb0ELb0ELi128EEEEEEEEEvNT_6ParamsE,"",@"SHT_CUDA_INFO"
	.sectionflags	@""
	.align	4


	//----- nvinfo : EIATTR_CUDA_API_VERSION
	.align		4
        /*0000*/ 	.byte	0x04, 0x37
        /*0002*/ 	.short	(.L_324 - .L_323)
.L_323:
        /*0004*/ 	.word	0x00000082


	//----- nvinfo : EIATTR_KPARAM_INFO
	.align		4
.L_324:
        /*0008*/ 	.byte	0x04, 0x17
        /*000a*/ 	.short	(.L_326 - .L_325)
.L_325:
        /*000c*/ 	.word	0x00000000
        /*0010*/ 	.short	0x0000
        /*0012*/ 	.short	0x0000
        /*0014*/ 	.byte	0x00, 0xf0, 0xc1, 0x09


	//----- nvinfo : EIATTR_SPARSE_MMA_MASK
	.align		4
.L_326:
        /*0018*/ 	.byte	0x03, 0x50
        /*001a*/ 	.short	0x0000


	//----- nvinfo : EIATTR_MAXREG_COUNT
	.align		4
        /*001c*/ 	.byte	0x03, 0x1b
        /*001e*/ 	.short	0x00ff


	//----- nvinfo : EIATTR_MERCURY_ISA_VERSION
	.align		4
        /*0020*/ 	.byte	0x03, 0x5f
        /*0022*/ 	.short	0x0101


	//----- nvinfo : EIATTR_VRC_CTA_INIT_COUNT
	.align		4
        /*0024*/ 	.byte	0x02, 0x4a
	.zero		1
	.zero		1


	//----- nvinfo : EIATTR_EXIT_INSTR_OFFSETS
	.align		4
        /*0028*/ 	.byte	0x04, 0x1c
        /*002a*/ 	.short	(.L_328 - .L_327)


	//   ....[0]....
.L_327:
        /*002c*/ 	.word	0x00000010


	//----- nvinfo : EIATTR_MAX_THREADS
	.align		4
.L_328:
        /*0030*/ 	.byte	0x04, 0x05
        /*0032*/ 	.short	(.L_330 - .L_329)
.L_329:
        /*0034*/ 	.word	0x00000100
        /*0038*/ 	.word	0x00000001
        /*003c*/ 	.word	0x00000001


	//----- nvinfo : EIATTR_CBANK_PARAM_SIZE
	.align		4
.L_330:
        /*0040*/ 	.byte	0x03, 0x19
        /*0042*/ 	.short	0x0270


	//----- nvinfo : EIATTR_PARAM_CBANK
	.align		4
        /*0044*/ 	.byte	0x04, 0x0a
        /*0046*/ 	.short	(.L_332 - .L_331)
	.align		4
.L_331:
        /*0048*/ 	.word	index@(.nv.constant0._ZN7cutlass13device_kernelIN5flash19enable_sm80_to_sm89INS1_16FlashAttnBwdSm80INS1_25CollectiveMainloopBwdSm80ILi2ELi1EN4cute5tupleIJNS5_1CILi64EEENS7_ILi128EEENS7_ILi96EEEEEENS_6half_tEfNS_4arch4Sm80ELb0ELb0ELb1ELb0ELb0ELb0ELb0ELb0ELi2ELi2ELi4ELi2ELb1EEENS1_21CollectiveEpilogueBwdISB_SC_SE_Li256ELb0ELb0ELi2EEENS1_19SingleTileSchedulerILb0ELb0ELb0ELi128EEEEEEEEEvNT_6ParamsE)
        /*004c*/ 	.short	0x0380
        /*004e*/ 	.short	0x0270


	//----- nvinfo : EIATTR_SW_WAR
	.align		4
.L_332:
        /*0050*/ 	.byte	0x04, 0x36
        /*0052*/ 	.short	(.L_334 - .L_333)
.L_333:
        /*0054*/ 	.word	0x00000008
.L_334:


//--------------------- .nv.info._ZN7cutlass13device_kernelIN5flash19enable_sm80_to_sm89INS1_16FlashAttnBwdSm80INS1_25CollectiveMainloopBwdSm80ILi2ELi1EN4cute5tupleIJNS5_1CILi64EEENS7_ILi128EEENS7_ILi96EEEEEENS_6half_tEfNS_4arch4Sm80ELb0ELb0ELb1ELb0ELb1ELb0ELb0ELb0ELi2ELi2ELi4ELi2ELb1EEENS1_21CollectiveEpilogueBwdISB_SC_SE_Li256ELb0ELb0ELi2EEENS1_19SingleTileSchedulerILb0ELb0ELb0ELi128EEEEEEEEEvNT_6ParamsE --------------------------
	.section	.nv.info._ZN7cutlass13device_kernelIN5flash19enable_sm80_to_sm89INS1_16FlashAttnBwdSm80INS1_25CollectiveMainloopBwdSm80ILi2ELi1EN4cute5tupleIJNS5_1CILi64EEENS7_ILi128EEENS7_ILi96EEEEEENS_6half_tEfNS_4arch4Sm80ELb0ELb0ELb1ELb0ELb1ELb0ELb0ELb0ELi2ELi2ELi4ELi2ELb1EEENS1_21CollectiveEpilogueBwdISB_SC_SE_Li256ELb0ELb0ELi2EEENS1_19SingleTileSchedulerILb0ELb0ELb0ELi128EEEEEEEEEvNT_6ParamsE,"",@"SHT_CUDA_INFO"
	.sectionflags	@""
	.align	4


	//----- nvinfo : EIATTR_CUDA_API_VERSION
	.align		4
        /*0000*/ 	.byte	0x04, 0x37
        /*0002*/ 	.short	(.L_336 - .L_335)
.L_335:
        /*0004*/ 	.word	0x00000082


	//----- nvinfo : EIATTR_KPARAM_INFO
	.align		4
.L_336:
        /*0008*/ 	.byte	0x04, 0x17
        /*000a*/ 	.short	(.L_338 - .L_337)
.L_337:
        /*000c*/ 	.word	0x00000000
        /*0010*/ 	.short	0x0000
        /*0012*/ 	.short	0x0000
        /*0014*/ 	.byte	0x00, 0xf0, 0xc1, 0x09


	//----- nvinfo : EIATTR_SPARSE_MMA_MASK
	.align		4
.L_338:
        /*0018*/ 	.byte	0x03, 0x50
        /*001a*/ 	.short	0x0000


	//----- nvinfo : EIATTR_MAXREG_COUNT
	.align		4
        /*001c*/ 	.byte	0x03, 0x1b
        /*001e*/ 	.short	0x00ff


	//----- nvinfo : EIATTR_MERCURY_ISA_VERSION
	.align		4
        /*0020*/ 	.byte	0x03, 0x5f
        /*0022*/ 	.short	0x0101


	//----- nvinfo : EIATTR_VRC_CTA_INIT_COUNT
	.align		4
        /*0024*/ 	.byte	0x02, 0x4a
	.zero		1
	.zero		1


	//----- nvinfo : EIATTR_EXIT_INSTR_OFFSETS
	.align		4
        /*0028*/ 	.byte	0x04, 0x1c
        /*002a*/ 	.short	(.L_340 - .L_339)


	//   ....[0]....
.L_339:
        /*002c*/ 	.word	0x00000010


	//----- nvinfo : EIATTR_MAX_THREADS
	.align		4
.L_340:
        /*0030*/ 	.byte	0x04, 0x05
        /*0032*/ 	.short	(.L_342 - .L_341)
.L_341:
        /*0034*/ 	.word	0x00000100
        /*0038*/ 	.word	0x00000001
        /*003c*/ 	.word	0x00000001


	//----- nvinfo : EIATTR_CBANK_PARAM_SIZE
	.align		4
.L_342:
        /*0040*/ 	.byte	0x03, 0x19
        /*0042*/ 	.short	0x0270


	//----- nvinfo : EIATTR_PARAM_CBANK
	.align		4
        /*0044*/ 	.byte	0x04, 0x0a
        /*0046*/ 	.short	(.L_344 - .L_343)
	.align		4
.L_343:
        /*0048*/ 	.word	index@(.nv.constant0._ZN7cutlass13device_kernelIN5flash19enable_sm80_to_sm89INS1_16FlashAttnBwdSm80INS1_25CollectiveMainloopBwdSm80ILi2ELi1EN4cute5tupleIJNS5_1CILi64EEENS7_ILi128EEENS7_ILi96EEEEEENS_6half_tEfNS_4arch4Sm80ELb0ELb0ELb1ELb0ELb1ELb0ELb0ELb0ELi2ELi2ELi4ELi2ELb1EEENS1_21CollectiveEpilogueBwdISB_SC_SE_Li256ELb0ELb0ELi2EEENS1_19SingleTileSchedulerILb0ELb0ELb0ELi128EEEEEEEEEvNT_6ParamsE)
        /*004c*/ 	.short	0x0380
        /*004e*/ 	.short	0x0270


	//----- nvinfo : EIATTR_SW_WAR
	.align		4
.L_344:
        /*0050*/ 	.byte	0x04, 0x36
        /*0052*/ 	.short	(.L_346 - .L_345)
.L_345:
        /*0054*/ 	.word	0x00000008
.L_346:


//--------------------- .nv.info._ZN7cutlass13device_kernelIN5flash19enable_sm80_to_sm89INS1_16FlashAttnBwdSm80INS1_25CollectiveMainloopBwdSm80ILi2ELi1EN4cute5tupleIJNS5_1CILi64EEENS7_ILi128EEENS7_ILi96EEEEEENS_6half_tEfNS_4arch4Sm80ELb0ELb0ELb1ELb0ELb0ELb0ELb0ELb0ELi2ELi2ELi4ELi2ELb1EEENS1_24CollectiveEpilogueBwdGQAISB_fSE_Li256ELb0ELb0EEENS1_19SingleTileSchedulerILb0ELb0ELb0ELi128EEEEEEEEEvNT_6ParamsE --------------------------
	.section	.nv.info._ZN7cutlass13device_kernelIN5flash19enable_sm80_to_sm89INS1_16FlashAttnBwdSm80INS1_25CollectiveMainloopBwdSm80ILi2ELi1EN4cute5tupleIJNS5_1CILi64EEENS7_ILi128EEENS7_ILi96EEEEEENS_6half_tEfNS_4arch4Sm80ELb0ELb0ELb1ELb0ELb0ELb0ELb0ELb0ELi2ELi2ELi4ELi2ELb1EEENS1_24CollectiveEpilogueBwdGQAISB_fSE_Li256ELb0ELb0EEENS1_19SingleTileSchedulerILb0ELb0ELb0ELi128EEEEEEEEEvNT_6ParamsE,"",@"SHT_CUDA_INFO"
	.sectionflags	@""
	.align	4


	//----- nvinfo : EIATTR_CUDA_API_VERSION
	.align		4
        /*0000*/ 	.byte	0x04, 0x37
        /*0002*/ 	.short	(.L_348 - .L_347)
.L_347:
        /*0004*/ 	.word	0x00000082


	//----- nvinfo : EIATTR_KPARAM_INFO
	.align		4
.L_348:
        /*0008*/ 	.byte	0x04, 0x17
        /*000a*/ 	.short	(.L_350 - .L_349)
.L_349:
        /*000c*/ 	.word	0x00000000
        /*0010*/ 	.short	0x0000
        /*0012*/ 	.short	0x0000
        /*0014*/ 	.byte	0x00, 0xf0, 0xe1, 0x09


	//----- nvinfo : EIATTR_SPARSE_MMA_MASK
	.align		4
.L_350:
        /*0018*/ 	.byte	0x03, 0x50
        /*001a*/ 	.short	0x0000


	//----- nvinfo : EIATTR_MAXREG_COUNT
	.align		4
        /*001c*/ 	.byte	0x03, 0x1b
        /*001e*/ 	.short	0x00ff


	//----- nvinfo : EIATTR_MERCURY_ISA_VERSION
	.align		4
        /*0020*/ 	.byte	0x03, 0x5f
        /*0022*/ 	.short	0x0101


	//----- nvinfo : EIATTR_VRC_CTA_INIT_COUNT
	.align		4
        /*0024*/ 	.byte	0x02, 0x4a
	.zero		1
	.zero		1


	//----- nvinfo : EIATTR_EXIT_INSTR_OFFSETS
	.align		4
        /*0028*/ 	.byte	0x04, 0x1c
        /*002a*/ 	.short	(.L_352 - .L_351)


	//   ....[0]....
.L_351:
        /*002c*/ 	.word	0x00000010


	//----- nvinfo : EIATTR_MAX_THREADS
	.align		4
.L_352:
        /*0030*/ 	.byte	0x04, 0x05
        /*0032*/ 	.short	(.L_354 - .L_353)
.L_353:
        /*0034*/ 	.word	0x00000100
        /*0038*/ 	.word	0x00000001
        /*003c*/ 	.word	0x00000001


	//----- nvinfo : EIATTR_CBANK_PARAM_SIZE
	.align		4
.L_354:
        /*0040*/ 	.byte	0x03, 0x19
        /*0042*/ 	.short	0x0278


	//----- nvinfo : EIATTR_PARAM_CBANK
	.align		4
        /*0044*/ 	.byte	0x04, 0x0a
        /*0046*/ 	.short	(.L_356 - .L_355)
	.align		4
.L_355:
        /*0048*/ 	.word	index@(.nv.constant0._ZN7cutlass13device_kernelIN5flash19enable_sm80_to_sm89INS1_16FlashAttnBwdSm80INS1_25CollectiveMainloopBwdSm80ILi2ELi1EN4cute5tupleIJNS5_1CILi64EEENS7_ILi128EEENS7_ILi96EEEEEENS_6half_tEfNS_4arch4Sm80ELb0ELb0ELb1ELb0ELb0ELb0ELb0ELb0ELi2ELi2ELi4ELi2ELb1EEENS1_24CollectiveEpilogueBwdGQAISB_fSE_Li256ELb0ELb0EEENS1_19SingleTileSchedulerILb0ELb0ELb0ELi128EEEEEEEEEvNT_6ParamsE)
        /*004c*/ 	.short	0x0380
        /*004e*/ 	.short	0x0278


	//----- nvinfo : EIATTR_SW_WAR
	.align		4
.L_356:
        /*0050*/ 	.byte	0x04, 0x36
        /*0052*/ 	.short	(.L_358 - .L_357)
.L_357:
        /*0054*/ 	.word	0x00000008
.L_358:


//--------------------- .nv.info._ZN7cutlass13device_kernelIN5flash19enable_sm80_to_sm89INS1_16FlashAttnBwdSm80INS1_25CollectiveMainloopBwdSm80ILi2ELi1EN4cute5tupleIJNS5_1CILi64EEENS7_ILi128EEENS7_ILi96EEEEEENS_6half_tEfNS_4arch4Sm80ELb0ELb0ELb1ELb0ELb1ELb0ELb0ELb0ELi2ELi2ELi4ELi2ELb1EEENS1_24CollectiveEpilogueBwdGQAISB_fSE_Li256ELb0ELb1EEENS1_19SingleTileSchedulerILb0ELb0ELb0ELi128EEEEEEEEEvNT_6ParamsE --------------------------
	.section	.nv.info._ZN7cutlass13device_kernelIN5flash19enable_sm80_to_sm89INS1_16FlashAttnBwdSm80INS1_25CollectiveMainloopBwdSm80ILi2ELi1EN4cute5tupleIJNS5_1CILi64EEENS7_ILi128EEENS7_ILi96EEEEEENS_6half_tEfNS_4arch4Sm80ELb0ELb0ELb1ELb0ELb1ELb0ELb0ELb0ELi2ELi2ELi4ELi2ELb1EEENS1_24CollectiveEpilogueBwdGQAISB_fSE_Li256ELb0ELb1EEENS1_19SingleTileSchedulerILb0ELb0ELb0ELi128EEEEEEEEEvNT_6ParamsE,"",@"SHT_CUDA_INFO"
	.sectionflags	@""
	.align	4


	//----- nvinfo : EIATTR_CUDA_API_VERSION
	.align		4
        /*0000*/ 	.byte	0x04, 0x37
        /*0002*/ 	.short	(.L_360 - .L_359)
.L_359:
        /*0004*/ 	.word	0x00000082


	//----- nvinfo : EIATTR_KPARAM_INFO
	.align		4
.L_360:
        /*0008*/ 	.byte	0x04, 0x17
        /*000a*/ 	.short	(.L_362 - .L_361)
.L_361:
        /*000c*/ 	.word	0x00000000
        /*0010*/ 	.short	0x0000
        /*0012*/ 	.short	0x0000
        /*0014*/ 	.byte	0x00, 0xf0, 0xe1, 0x09


	//----- nvinfo : EIATTR_SPARSE_MMA_MASK
	.align		4
.L_362:
        /*0018*/ 	.byte	0x03, 0x50
        /*001a*/ 	.short	0x0000


	//----- nvinfo : EIATTR_MAXREG_COUNT
	.align		4
        /*001c*/ 	.byte	0x03, 0x1b
        /*001e*/ 	.short	0x00ff


	//----- nvinfo : EIATTR_MERCURY_ISA_VERSION
	.align		4
        /*0020*/ 	.byte	0x03, 0x5f
        /*0022*/ 	.short	0x0101


	//----- nvinfo : EIATTR_VRC_CTA_INIT_COUNT
	.align		4
        /*0024*/ 	.byte	0x02, 0x4a
	.zero		1
	.zero		1


	//----- nvinfo : EIATTR_EXIT_INSTR_OFFSETS
	.align		4
        /*0028*/ 	.byte	0x04, 0x1c
        /*002a*/ 	.short	(.L_364 - .L_363)


	//   ....[0]....
.L_363:
        /*002c*/ 	.word	0x00000010


	//----- nvinfo : EIATTR_MAX_THREADS
	.align		4
.L_364:
        /*0030*/ 	.byte	0x04, 0x05
        /*0032*/ 	.short	(.L_366 - .L_365)
.L_365:
        /*0034*/ 	.word	0x00000100
        /*0038*/ 	.word	0x00000001
        /*003c*/ 	.word	0x00000001


	//----- nvinfo : EIATTR_CBANK_PARAM_SIZE
	.align		4
.L_366:
        /*0040*/ 	.byte	0x03, 0x19
        /*0042*/ 	.short	0x0278


	//----- nvinfo : EIATTR_PARAM_CBANK
	.align		4
        /*0044*/ 	.byte	0x04, 0x0a
        /*0046*/ 	.short	(.L_368 - .L_367)
	.align		4
.L_367:
        /*0048*/ 	.word	index@(.nv.constant0._ZN7cutlass13device_kernelIN5flash19enable_sm80_to_sm89INS1_16FlashAttnBwdSm80INS1_25CollectiveMainloopBwdSm80ILi2ELi1EN4cute5tupleIJNS5_1CILi64EEENS7_ILi128EEENS7_ILi96EEEEEENS_6half_tEfNS_4arch4Sm80ELb0ELb0ELb1ELb0ELb1ELb0ELb0ELb0ELi2ELi2ELi4ELi2ELb1EEENS1_24CollectiveEpilogueBwdGQAISB_fSE_Li256ELb0ELb1EEENS1_19SingleTileSchedulerILb0ELb0ELb0ELi128EEEEEEEEEvNT_6ParamsE)
        /*004c*/ 	.short	0x0380
        /*004e*/ 	.short	0x0278


	//----- nvinfo : EIATTR_SW_WAR
	.align		4
.L_368:
        /*0050*/ 	.byte	0x04, 0x36
        /*0052*/ 	.short	(.L_370 - .L_369)
.L_369:
        /*0054*/ 	.word	0x00000008
.L_370:


//--------------------- .nv.info._ZN7cutlass13device_kernelIN5flash19enable_sm80_to_sm89INS1_16FlashAttnBwdSm80INS1_25CollectiveMainloopBwdSm80ILi2ELi1EN4cute5tupleIJNS5_1CILi64EEENS7_ILi128EEENS7_ILi96EEEEEENS_6half_tEfNS_4arch4Sm80ELb0ELb0ELb1ELb1ELb0ELb0ELb0ELb0ELi2ELi2ELi4ELi2ELb1EEENS1_21CollectiveEpilogueBwdISB_SC_SE_Li256ELb1ELb0ELi2EEENS1_19SingleTileSchedulerILb1ELb0ELb0ELi128EEEEEEEEEvNT_6ParamsE --------------------------
	.section	.nv.info._ZN7cutlass13device_kernelIN5flash19enable_sm80_to_sm89INS1_16FlashAttnBwdSm80INS1_25CollectiveMainloopBwdSm80ILi2ELi1EN4cute5tupleIJNS5_1CILi64EEENS7_ILi128EEENS7_ILi96EEEEEENS_6half_tEfNS_4arch4Sm80ELb0ELb0ELb1ELb1ELb0ELb0ELb0ELb0ELi2ELi2ELi4ELi2ELb1EEENS1_21CollectiveEpilogueBwdISB_SC_SE_Li256ELb1ELb0ELi2EEENS1_19SingleTileSchedulerILb1ELb0ELb0ELi128EEEEEEEEEvNT_6ParamsE,"",@"SHT_CUDA_INFO"
	.sectionflags	@""
	.align	4


	//----- nvinfo : EIATTR_CUDA_API_VERSION
	.align		4
        /*0000*/ 	.byte	0x04, 0x37
        /*0002*/ 	.short	(.L_372 - .L_371)
.L_371:
        /*0004*/ 	.word	0x00000082


	//----- nvinfo : EIATTR_KPARAM_INFO
	.align		4
.L_372:
        /*0008*/ 	.byte	0x04, 0x17
        /*000a*/ 	.short	(.L_374 - .L_373)
.L_373:
        /*000c*/ 	.word	0x00000000
        /*0010*/ 	.short	0x0000
        /*0012*/ 	.short	0x0000
        /*0014*/ 	.byte	0x00, 0xf0, 0xc1, 0x09


	//----- nvinfo : EIATTR_SPARSE_MMA_MASK
	.align		4
.L_374:
        /*0018*/ 	.byte	0x03, 0x50
        /*001a*/ 	.short	0x0000


	//----- nvinfo : EIATTR_MAXREG_COUNT
	.align		4
        /*001c*/ 	.byte	0x03, 0x1b
        /*001e*/ 	.short	0x00ff


	//----- nvinfo : EIATTR_MERCURY_ISA_VERSION
	.align		4
        /*0020*/ 	.byte	0x03, 0x5f
        /*0022*/ 	.short	0x0101


	//----- nvinfo : EIATTR_VRC_CTA_INIT_COUNT
	.align		4
        /*0024*/ 	.byte	0x02, 0x4a
	.zero		1
	.zero		1


	//----- nvinfo : EIATTR_EXIT_INSTR_OFFSETS
	.align		4
        /*0028*/ 	.byte	0x04, 0x1c
        /*002a*/ 	.short	(.L_376 - .L_375)


	//   ....[0]....
.L_375:
        /*002c*/ 	.word	0x00000010


	//----- nvinfo : EIATTR_MAX_THREADS
	.align		4
.L_376:
        /*0030*/ 	.byte	0x04, 0x05
        /*0032*/ 	.short	(.L_378 - .L_377)
.L_377:
        /*0034*/ 	.word	0x00000100
        /*0038*/ 	.word	0x00000001
        /*003c*/ 	.word	0x00000001


	//----- nvinfo : EIATTR_CBANK_PARAM_SIZE
	.align		4
.L_378:
        /*0040*/ 	.byte	0x03, 0x19
        /*0042*/ 	.short	0x0270


	//----- nvinfo : EIATTR_PARAM_CBANK
	.align		4
        /*0044*/ 	.byte	0x04, 0x0a
        /*0046*/ 	.short	(.L_380 - .L_379)
	.align		4
.L_379:
        /*0048*/ 	.word	index@(.nv.constant0._ZN7cutlass13device_kernelIN5flash19enable_sm80_to_sm89INS1_16FlashAttnBwdSm80INS1_25CollectiveMainloopBwdSm80ILi2ELi1EN4cute5tupleIJNS5_1CILi64EEENS7_ILi128EEENS7_ILi96EEEEEENS_6half_tEfNS_4arch4Sm80ELb0ELb0ELb1ELb1ELb0ELb0ELb0ELb0ELi2ELi2ELi4ELi2ELb1EEENS1_21CollectiveEpilogueBwdISB_SC_SE_Li256ELb1ELb0ELi2EEENS1_19SingleTileSchedulerILb1ELb0ELb0ELi128EEEEEEEEEvNT_6ParamsE)
        /*004c*/ 	.short	0x0380
        /*004e*/ 	.short	0x0270


	//----- nvinfo : EIATTR_SW_WAR
	.align		4
.L_380:
        /*0050*/ 	.byte	0x04, 0x36
        /*0052*/ 	.short	(.L_382 - .L_381)
.L_381:
        /*0054*/ 	.word	0x00000008
.L_382:


//--------------------- .nv.info._ZN7cutlass13device_kernelIN5flash19enable_sm80_to_sm89INS1_16FlashAttnBwdSm80INS1_25CollectiveMainloopBwdSm80ILi2ELi1EN4cute5tupleIJNS5_1CILi64EEENS7_ILi128EEENS7_ILi96EEEEEENS_6half_tEfNS_4arch4Sm80ELb0ELb0ELb1ELb1ELb1ELb0ELb0ELb0ELi2ELi2ELi4ELi2ELb1EEENS1_21CollectiveEpilogueBwdISB_SC_SE_Li256ELb1ELb0ELi2EEENS1_19SingleTileSchedulerILb1ELb0ELb0ELi128EEEEEEEEEvNT_6ParamsE --------------------------
	.section	.nv.info._ZN7cutlass13device_kernelIN5flash19enable_sm80_to_sm89INS1_16FlashAttnBwdSm80INS1_25CollectiveMainloopBwdSm80ILi2ELi1EN4cute5tupleIJNS5_1CILi64EEENS7_ILi128EEENS7_ILi96EEEEEENS_6half_tEfNS_4arch4Sm80ELb0ELb0ELb1ELb1ELb1ELb0ELb0ELb0ELi2ELi2ELi4ELi2ELb1EEENS1_21CollectiveEpilogueBwdISB_SC_SE_Li256ELb1ELb0ELi2EEENS1_19SingleTileSchedulerILb1ELb0ELb0ELi128EEEEEEEEEvNT_6ParamsE,"",@"SHT_CUDA_INFO"
	.sectionflags	@""
	.align	4


	//----- nvinfo : EIATTR_CUDA_API_VERSION
	.align		4
        /*0000*/ 	.byte	0x04, 0x37
        /*0002*/ 	.short	(.L_384 - .L_383)
.L_383:
        /*0004*/ 	.word	0x00000082


	//----- nvinfo : EIATTR_KPARAM_INFO
	.align		4
.L_384:
        /*0008*/ 	.byte	0x04, 0x17
        /*000a*/ 	.short	(.L_386 - .L_385)
.L_385:
        /*000c*/ 	.word	0x00000000
        /*0010*/ 	.short	0x0000
        /*0012*/ 	.short	0x0000
        /*0014*/ 	.byte	0x00, 0xf0, 0xc1, 0x09


	//----- nvinfo : EIATTR_SPARSE_MMA_MASK
	.align		4
.L_386:
        /*0018*/ 	.byte	0x03, 0x50
        /*001a*/ 	.short	0x0000


	//----- nvinfo : EIATTR_MAXREG_COUNT
	.align		4
        /*001c*/ 	.byte	0x03, 0x1b
        /*001e*/ 	.short	0x00ff


	//----- nvinfo : EIATTR_MERCURY_ISA_VERSION
	.align		4
        /*0020*/ 	.byte	0x03, 0x5f
        /*0022*/ 	.short	0x0101


	//----- nvinfo : EIATTR_VRC_CTA_INIT_COUNT
	.align		4
        /*0024*/ 	.byte	0x02, 0x4a
	.zero		1
	.zero		1


	//----- nvinfo : EIATTR_EXIT_INSTR_OFFSETS
	.align		4
        /*0028*/ 	.byte	0x04, 0x1c
        /*002a*/ 	.short	(.L_388 - .L_387)


	//   ....[0]....
.L_387:
        /*002c*/ 	.word	0x00000010


	//----- nvinfo : EIATTR_MAX_THREADS
	.align		4
.L_388:
        /*0030*/ 	.byte	0x04, 0x05
        /*0032*/ 	.short	(.L_390 - .L_389)
.L_389:
        /*0034*/ 	.word	0x00000100
        /*0038*/ 	.word	0x00000001
        /*003c*/ 	.word	0x00000001


	//----- nvinfo : EIATTR_CBANK_PARAM_SIZE
	.align		4
.L_390:
        /*0040*/ 	.byte	0x03, 0x19
        /*0042*/ 	.short	0x0270


	//----- nvinfo : EIATTR_PARAM_CBANK
	.align		4
        /*0044*/ 	.byte	0x04, 0x0a
        /*0046*/ 	.short	(.L_392 - .L_391)
	.align		4
.L_391:
        /*0048*/ 	.word	index@(.nv.constant0._ZN7cutlass13device_kernelIN5flash19enable_sm80_to_sm89INS1_16FlashAttnBwdSm80INS1_25CollectiveMainloopBwdSm80ILi2ELi1EN4cute5tupleIJNS5_1CILi64EEENS7_ILi128EEENS7_ILi96EEEEEENS_6half_tEfNS_4arch4Sm80ELb0ELb0ELb1ELb1ELb1ELb0ELb0ELb0ELi2ELi2ELi4ELi2ELb1EEENS1_21CollectiveEpilogueBwdISB_SC_SE_Li256ELb1ELb0ELi2EEENS1_19SingleTileSchedulerILb1ELb0ELb0ELi128EEEEEEEEEvNT_6ParamsE)
        /*004c*/ 	.short	0x0380
        /*004e*/ 	.short	0x0270


	//----- nvinfo : EIATTR_SW_WAR
	.align		4
.L_392:
        /*0050*/ 	.byte	0x04, 0x36
        /*0052*/ 	.short	(.L_394 - .L_393)
.L_393:
        /*0054*/ 	.word	0x00000008
.L_394:


//--------------------- .nv.info._ZN7cutlass13device_kernelIN5flash19enable_sm80_to_sm89INS1_16FlashAttnBwdSm80INS1_25CollectiveMainloopBwdSm80ILi2ELi1EN4cute5tupleIJNS5_1CILi64EEENS7_ILi128EEENS7_ILi96EEEEEENS_6half_tEfNS_4arch4Sm80ELb0ELb0ELb1ELb1ELb0ELb0ELb0ELb0ELi2ELi2ELi4ELi2ELb1EEENS1_24CollectiveEpilogueBwdGQAISB_fSE_Li256ELb1ELb0EEENS1_19SingleTileSchedulerILb1ELb0ELb0ELi128EEEEEEEEEvNT_6ParamsE --------------------------
	.section	.nv.info._ZN7cutlass13device_kernelIN5flash19enable_sm80_to_sm89INS1_16FlashAttnBwdSm80INS1_25CollectiveMainloopBwdSm80ILi2ELi1EN4cute5tupleIJNS5_1CILi64EEENS7_ILi128EEENS7_ILi96EEEEEENS_6half_tEfNS_4arch4Sm80ELb0ELb0ELb1ELb1ELb0ELb0ELb0ELb0ELi2ELi2ELi4ELi2ELb1EEENS1_24CollectiveEpilogueBwdGQAISB_fSE_Li256ELb1ELb0EEENS1_19SingleTileSchedulerILb1ELb0ELb0ELi128EEEEEEEEEvNT_6ParamsE,"",@"SHT_CUDA_INFO"
	.sectionflags	@""
	.align	4


	//----- nvinfo : EIATTR_CUDA_API_VERSION
	.align		4
        /*0000*/ 	.byte	0x04, 0x37
        /*0002*/ 	.short	(.L_396 - .L_395)
.L_395:
        /*0004*/ 	.word	0x00000082


	//----- nvinfo : EIATTR_KPARAM_INFO
	.align		4
.L_396:
        /*0008*/ 	.byte	0x04, 0x17
        /*000a*/ 	.short	(.L_398 - .L_397)
.L_397:
        /*000c*/ 	.word	0x00000000
        /*0010*/ 	.short	0x0000
        /*0012*/ 	.short	0x0000
        /*0014*/ 	.byte	0x00, 0xf0, 0xe1, 0x09


	//----- nvinfo : EIATTR_SPARSE_MMA_MASK
	.align		4
.L_398:
        /*0018*/ 	.byte	0x03, 0x50
        /*001a*/ 	.short	0x0000


	//----- nvinfo : EIATTR_MAXREG_COUNT
	.align		4
        /*001c*/ 	.byte	0x03, 0x1b
        /*001e*/ 	.short	0x00ff


	//----- nvinfo : EIATTR_MERCURY_ISA_VERSION
	.align		4
        /*0020*/ 	.byte	0x03, 0x5f
        /*0022*/ 	.short	0x0101


	//----- nvinfo : EIATTR_VRC_CTA_INIT_COUNT
	.align		4
        /*0024*/ 	.byte	0x02, 0x4a
	.zero		1
	.zero		1


	//----- nvinfo : EIATTR_EXIT_INSTR_OFFSETS
	.align		4
        /*0028*/ 	.byte	0x04, 0x1c
        /*002a*/ 	.short	(.L_400 - .L_399)


	//   ....[0]....
.L_399:
        /*002c*/ 	.word	0x00000010


	//----- nvinfo : EIATTR_MAX_THREADS
	.align		4
.L_400:
        /*0030*/ 	.byte	0x04, 0x05
        /*0032*/ 	.short	(.L_402 - .L_401)
.L_401:
        /*0034*/ 	.word	0x00000100
        /*0038*/ 	.word	0x00000001
        /*003c*/ 	.word	0x00000001


	//----- nvinfo : EIATTR_CBANK_PARAM_SIZE
	.align		4
.L_402:
        /*0040*/ 	.byte	0x03, 0x19
        /*0042*/ 	.short	0x0278


	//----- nvinfo : EIATTR_PARAM_CBANK
	.align		4
        /*0044*/ 	.byte	0x04, 0x0a
        /*0046*/ 	.short	(.L_404 - .L_403)
	.align		4
.L_403:
        /*0048*/ 	.word	index@(.nv.constant0._ZN7cutlass13device_kernelIN5flash19enable_sm80_to_sm89INS1_16FlashAttnBwdSm80INS1_25CollectiveMainloopBwdSm80ILi2ELi1EN4cute5tupleIJNS5_1CILi64EEENS7_ILi128EEENS7_ILi96EEEEEENS_6half_tEfNS_4arch4Sm80ELb0ELb0ELb1ELb1ELb0ELb0ELb0ELb0ELi2ELi2ELi4ELi2ELb1EEENS1_24CollectiveEpilogueBwdGQAISB_fSE_Li256ELb1ELb0EEENS1_19SingleTileSchedulerILb1ELb0ELb0ELi128EEEEEEEEEvNT_6ParamsE)
        /*004c*/ 	.short	0x0380
        /*004e*/ 	.short	0x0278


	//----- nvinfo : EIATTR_SW_WAR
	.align		4
.L_404:
        /*0050*/ 	.byte	0x04, 0x36
        /*0052*/ 	.short	(.L_406 - .L_405)
.L_405:
        /*0054*/ 	.word	0x00000008
.L_406:


//--------------------- .nv.info._ZN7cutlass13device_kernelIN5flash19enable_sm80_to_sm89INS1_16FlashAttnBwdSm80INS1_25CollectiveMainloopBwdSm80ILi2ELi1EN4cute5tupleIJNS5_1CILi64EEENS7_ILi128EEENS7_ILi96EEEEEENS_6half_tEfNS_4arch4Sm80ELb0ELb0ELb1ELb1ELb1ELb0ELb0ELb0ELi2ELi2ELi4ELi2ELb1EEENS1_24CollectiveEpilogueBwdGQAISB_fSE_Li256ELb1ELb1EEENS1_19SingleTileSchedulerILb1ELb0ELb0ELi128EEEEEEEEEvNT_6ParamsE --------------------------
	.section	.nv.info._ZN7cutlass13device_kernelIN5flash19enable_sm80_to_sm89INS1_16FlashAttnBwdSm80INS1_25CollectiveMainloopBwdSm80ILi2ELi1EN4cute5tupleIJNS5_1CILi64EEENS7_ILi128EEENS7_ILi96EEEEEENS_6half_tEfNS_4arch4Sm80ELb0ELb0ELb1ELb1ELb1ELb0ELb0ELb0ELi2ELi2ELi4ELi2ELb1EEENS1_24CollectiveEpilogueBwdGQAISB_fSE_Li256ELb1ELb1EEENS1_19SingleTileSchedulerILb1ELb0ELb0ELi128EEEEEEEEEvNT_6ParamsE,"",@"SHT_CUDA_INFO"
	.sectionflags	@""
	.align	4


	//----- nvinfo : EIATTR_CUDA_API_VERSION
	.align		4
        /*0000*/ 	.byte	0x04, 0x37
        /*0002*/ 	.short	(.L_408 - .L_407)
.L_407:
        /*0004*/ 	.word	0x00000082


	//----- nvinfo : EIATTR_KPARAM_INFO
	.align		4
.L_408:
        /*0008*/ 	.byte	0x04, 0x17
        /*000a*/ 	.short	(.L_410 - .L_409)
.L_409:
        /*000c*/ 	.word	0x00000000
        /*0010*/ 	.short	0x0000
        /*0012*/ 	.short	0x0000
        /*0014*/ 	.byte	0x00, 0xf0, 0xe1, 0x09


	//----- nvinfo : EIATTR_SPARSE_MMA_MASK
	.align		4
.L_410:
        /*0018*/ 	.byte	0x03, 0x50
        /*001a*/ 	.short	0x0000


	//----- nvinfo : EIATTR_MAXREG_COUNT
	.align		4
        /*001c*/ 	.byte	0x03, 0x1b
        /*001e*/ 	.short	0x00ff


	//----- nvinfo : EIATTR_MERCURY_ISA_VERSION
	.align		4
        /*0020*/ 	.byte	0x03, 0x5f
        /*0022*/ 	.short	0x0101


	//----- nvinfo : EIATTR_VRC_CTA_INIT_COUNT
	.align		4
        /*0024*/ 	.byte	0x02, 0x4a
	.zero		1
	.zero		1


	//----- nvinfo : EIATTR_EXIT_INSTR_OFFSETS
	.align		4
        /*0028*/ 	.byte	0x04, 0x1c
        /*002a*/ 	.short	(.L_412 - .L_411)


	//   ....[0]....
.L_411:
        /*002c*/ 	.word	0x00000010


	//----- nvinfo : EIATTR_MAX_THREADS
	.align		4
.L_412:
        /*0030*/ 	.byte	0x04, 0x05
        /*0032*/ 	.short	(.L_414 - .L_413)
.L_413:
        /*0034*/ 	.word	0x00000100
        /*0038*/ 	.word	0x00000001
        /*003c*/ 	.word	0x00000001


	//----- nvinfo : EIATTR_CBANK_PARAM_SIZE
	.align		4
.L_414:
        /*0040*/ 	.byte	0x03, 0x19
        /*0042*/ 	.short	0x0278


	//----- nvinfo : EIATTR_PARAM_CBANK
	.align		4
        /*0044*/ 	.byte	0x04, 0x0a
        /*0046*/ 	.short	(.L_416 - .L_415)
	.align		4
.L_415:
        /*0048*/ 	.word	index@(.nv.constant0._ZN7cutlass13device_kernelIN5flash19enable_sm80_to_sm89INS1_16FlashAttnBwdSm80INS1_25CollectiveMainloopBwdSm80ILi2ELi1EN4cute5tupleIJNS5_1CILi64EEENS7_ILi128EEENS7_ILi96EEEEEENS_6half_tEfNS_4arch4Sm80ELb0ELb0ELb1ELb1ELb1ELb0ELb0ELb0ELi2ELi2ELi4ELi2ELb1EEENS1_24CollectiveEpilogueBwdGQAISB_fSE_Li256ELb1ELb1EEENS1_19SingleTileSchedulerILb1ELb0ELb0ELi128EEEEEEEEEvNT_6ParamsE)
        /*004c*/ 	.short	0x0380
        /*004e*/ 	.short	0x0278


	//----- nvinfo : EIATTR_SW_WAR
	.align		4
.L_416:
        /*0050*/ 	.byte	0x04, 0x36
        /*0052*/ 	.short	(.L_418 - .L_417)
.L_417:
        /*0054*/ 	.word	0x00000008
.L_418:


//--------------------- .nv.info._ZN7cutlass13device_kernelIN5flash19enable_sm80_to_sm89INS1_16FlashAttnBwdSm80INS1_25CollectiveMainloopBwdSm80ILi2ELi1EN4cute5tupleIJNS5_1CILi64EEENS7_ILi128EEENS7_ILi96EEEEEENS_6half_tEfNS_4arch4Sm80ELb0ELb1ELb1ELb0ELb0ELb0ELb0ELb0ELi2ELi2ELi4ELi2ELb1EEENS1_21CollectiveEpilogueBwdISB_SC_SE_Li256ELb0ELb0ELi2EEENS1_19SingleTileSchedulerILb0ELb0ELb0ELi128EEEEEEEEEvNT_6ParamsE --------------------------
	.section	.nv.info._ZN7cutlass13device_kernelIN5flash19enable_sm80_to_sm89INS1_16FlashAttnBwdSm80INS1_25CollectiveMainloopBwdSm80ILi2ELi1EN4cute5tupleIJNS5_1CILi64EEENS7_ILi128EEENS7_ILi96EEEEEENS_6half_tEfNS_4arch4Sm80ELb0ELb1ELb1ELb0ELb0ELb0ELb0ELb0ELi2ELi2ELi4ELi2ELb1EEENS1_21CollectiveEpilogueBwdISB_SC_SE_Li256ELb0ELb0ELi2EEENS1_19SingleTileSchedulerILb0ELb0ELb0ELi128EEEEEEEEEvNT_6ParamsE,"",@"SHT_CUDA_INFO"
	.sectionflags	@""
	.align	4


	//----- nvinfo : EIATTR_CUDA_API_VERSION
	.align		4
        /*0000*/ 	.byte	0x04, 0x37
        /*0002*/ 	.short	(.L_420 - .L_419)
.L_419:
        /*0004*/ 	.word	0x00000082


	//----- nvinfo : EIATTR_KPARAM_INFO
	.align		4
.L_420:
        /*0008*/ 	.byte	0x04, 0x17
        /*000a*/ 	.short	(.L_422 - .L_421)
.L_421:
        /*000c*/ 	.word	0x00000000
        /*0010*/ 	.short	0x0000
        /*0012*/ 	.short	0x0000
        /*0014*/ 	.byte	0x00, 0xf0, 0xc1, 0x09


	//----- nvinfo : EIATTR_SPARSE_MMA_MASK
	.align		4
.L_422:
        /*0018*/ 	.byte	0x03, 0x50
        /*001a*/ 	.short	0x0000


	//----- nvinfo : EIATTR_MAXREG_COUNT
	.align		4
        /*001c*/ 	.byte	0x03, 0x1b
        /*001e*/ 	.short	0x00ff


	//----- nvinfo : EIATTR_MERCURY_ISA_VERSION
	.align		4
        /*0020*/ 	.byte	0x03, 0x5f
        /*0022*/ 	.short	0x0101


	//----- nvinfo : EIATTR_VRC_CTA_INIT_COUNT
	.align		4
        /*0024*/ 	.byte	0x02, 0x4a
	.zero		1
	.zero		1


	//----- nvinfo : EIATTR_EXIT_INSTR_OFFSETS
	.align		4
        /*0028*/ 	.byte	0x04, 0x1c
        /*002a*/ 	.short	(.L_424 - .L_423)


	//   ....[0]....
.L_423:
        /*002c*/ 	.word	0x00000010


	//----- nvinfo : EIATTR_MAX_THREADS
	.align		4
.L_424:
        /*0030*/ 	.byte	0x04, 0x05
        /*0032*/ 	.short	(.L_426 - .L_425)
.L_425:
        /*0034*/ 	.word	0x00000100
        /*0038*/ 	.word	0x00000001
        /*003c*/ 	.word	0x00000001


	//----- nvinfo : EIATTR_CBANK_PARAM_SIZE
	.align		4
.L_426:
        /*0040*/ 	.byte	0x03, 0x19
        /*0042*/ 	.short	0x0270


	//----- nvinfo : EIATTR_PARAM_CBANK
	.align		4
        /*0044*/ 	.byte	0x04, 0x0a
        /*0046*/ 	.short	(.L_428 - .L_427)
	.align		4
.L_427:
        /*0048*/ 	.word	index@(.nv.constant0._ZN7cutlass13device_kernelIN5flash19enable_sm80_to_sm89INS1_16FlashAttnBwdSm80INS1_25CollectiveMainloopBwdSm80ILi2ELi1EN4cute5tupleIJNS5_1CILi64EEENS7_ILi128EEENS7_ILi96EEEEEENS_6half_tEfNS_4arch4Sm80ELb0ELb1ELb1ELb0ELb0ELb0ELb0ELb0ELi2ELi2ELi4ELi2ELb1EEENS1_21CollectiveEpilogueBwdISB_SC_SE_Li256ELb0ELb0ELi2EEENS1_19SingleTileSchedulerILb0ELb0ELb0ELi128EEEEEEEEEvNT_6ParamsE)
        /*004c*/ 	.short	0x0380
        /*004e*/ 	.short	0x0270


	//----- nvinfo : EIATTR_SW_WAR
	.align		4
.L_428:
        /*0050*/ 	.byte	0x04, 0x36
        /*0052*/ 	.short	(.L_430 - .L_429)
.L_429:
        /*0054*/ 	.word	0x00000008
.L_430:


//--------------------- .nv.info._ZN7cutlass13device_kernelIN5flash19enable_sm80_to_sm89INS1_16FlashAttnBwdSm80INS1_25CollectiveMainloopBwdSm80ILi2ELi1EN4cute5tupleIJNS5_1CILi64EEENS7_ILi128EEENS7_ILi96EEEEEENS_6half_tEfNS_4arch4Sm80ELb0ELb1ELb1ELb0ELb1ELb0ELb0ELb0ELi2ELi2ELi4ELi2ELb1EEENS1_21CollectiveEpilogueBwdISB_SC_SE_Li256ELb0ELb0ELi2EEENS1_19SingleTileSchedulerILb0ELb0ELb0ELi128EEEEEEEEEvNT_6ParamsE --------------------------
	.section	.nv.info._ZN7cutlass13device_kernelIN5flash19enable_sm80_to_sm89INS1_16FlashAttnBwdSm80INS1_25CollectiveMainloopBwdSm80ILi2ELi1EN4cute5tupleIJNS5_1CILi64EEENS7_ILi128EEENS7_ILi96EEEEEENS_6half_tEfNS_4arch4Sm80ELb0ELb1ELb1ELb0ELb1ELb0ELb0ELb0ELi2ELi2ELi4ELi2ELb1EEENS1_21CollectiveEpilogueBwdISB_SC_SE_Li256ELb0ELb0ELi2EEENS1_19SingleTileSchedulerILb0ELb0ELb0ELi128EEEEEEEEEvNT_6ParamsE,"",@"SHT_CUDA_INFO"
	.sectionflags	@""
	.align	4


	//----- nvinfo : EIATTR_CUDA_API_VERSION
	.align		4
        /*0000*/ 	.byte	0x04, 0x37
        /*0002*/ 	.short	(.L_432 - .L_431)
.L_431:
        /*0004*/ 	.word	0x00000082


	//----- nvinfo : EIATTR_KPARAM_INFO
	.align		4
.L_432:
        /*0008*/ 	.byte	0x04, 0x17
        /*000a*/ 	.short	(.L_434 - .L_433)
.L_433:
        /*000c*/ 	.word	0x00000000
        /*0010*/ 	.short	0x0000
        /*0012*/ 	.short	0x0000
        /*0014*/ 	.byte	0x00, 0xf0, 0xc1, 0x09


	//----- nvinfo : EIATTR_SPARSE_MMA_MASK
	.align		4
.L_434:
        /*0018*/ 	.byte	0x03, 0x50
        /*001a*/ 	.short	0x0000


	//----- nvinfo : EIATTR_MAXREG_COUNT
	.align		4
        /*001c*/ 	.byte	0x03, 0x1b
        /*001e*/ 	.short	0x00ff


	//----- nvinfo : EIATTR_MERCURY_ISA_VERSION
	.align		4
        /*0020*/ 	.byte	0x03, 0x5f
        /*0022*/ 	.short	0x0101


	//----- nvinfo : EIATTR_VRC_CTA_INIT_COUNT
	.align		4
        /*0024*/ 	.byte	0x02, 0x4a
	.zero		1
	.zero		1


	//----- nvinfo : EIATTR_EXIT_INSTR_OFFSETS
	.align		4
        /*0028*/ 	.byte	0x04, 0x1c
        /*002a*/ 	.short	(.L_436 - .L_435)


	//   ....[0]....
.L_435:
        /*002c*/ 	.word	0x00000010


	//----- nvinfo : EIATTR_MAX_THREADS
	.align		4
.L_436:
        /*0030*/ 	.byte	0x04, 0x05
        /*0032*/ 	.short	(.L_438 - .L_437)
.L_437:
        /*0034*/ 	.word	0x00000100
        /*0038*/ 	.word	0x00000001
        /*003c*/ 	.word	0x00000001


	//----- nvinfo : EIATTR_CBANK_PARAM_SIZE
	.align		4
.L_438:
        /*0040*/ 	.byte	0x03, 0x19
        /*0042*/ 	.short	0x0270


	//----- nvinfo : EIATTR_PARAM_CBANK
	.align		4
        /*0044*/ 	.byte	0x04, 0x0a
        /*0046*/ 	.short	(.L_440 - .L_439)
	.align		4
.L_439:
        /*0048*/ 	.word	index@(.nv.constant0._ZN7cutlass13device_kernelIN5flash19enable_sm80_to_sm89INS1_16FlashAttnBwdSm80INS1_25CollectiveMainloopBwdSm80ILi2ELi1EN4cute5tupleIJNS5_1CILi64EEENS7_ILi128EEENS7_ILi96EEEEEENS_6half_tEfNS_4arch4Sm80ELb0ELb1ELb1ELb0ELb1ELb0ELb0ELb0ELi2ELi2ELi4ELi2ELb1EEENS1_21CollectiveEpilogueBwdISB_SC_SE_Li256ELb0ELb0ELi2EEENS1_19SingleTileSchedulerILb0ELb0ELb0ELi128EEEEEEEEEvNT_6ParamsE)
        /*004c*/ 	.short	0x0380
        /*004e*/ 	.short	0x0270


	//----- nvinfo : EIATTR_SW_WAR
	.align		4
.L_440:
        /*0050*/ 	.byte	0x04, 0x36
        /*0052*/ 	.short	(.L_442 - .L_441)
.L_441:
        /*0054*/ 	.word	0x00000008
.L_442:


//--------------------- .nv.info._ZN7cutlass13device_kernelIN5flash19enable_sm80_to_sm89INS1_16FlashAttnBwdSm80INS1_25CollectiveMainloopBwdSm80ILi2ELi1EN4cute5tupleIJNS5_1CILi64EEENS7_ILi128EEENS7_ILi96EEEEEENS_6half_tEfNS_4arch4Sm80ELb0ELb1ELb1ELb0ELb0ELb0ELb0ELb0ELi2ELi2ELi4ELi2ELb1EEENS1_24CollectiveEpilogueBwdGQAISB_fSE_Li256ELb0ELb0EEENS1_19SingleTileSchedulerILb0ELb0ELb0ELi128EEEEEEEEEvNT_6ParamsE --------------------------
	.section	.nv.info._ZN7cutlass13device_kernelIN5flash19enable_sm80_to_sm89INS1_16FlashAttnBwdSm80INS1_25CollectiveMainloopBwdSm80ILi2ELi1EN4cute5tupleIJNS5_1CILi64EEENS7_ILi128EEENS7_ILi96EEEEEENS_6half_tEfNS_4arch4Sm80ELb0ELb1ELb1ELb0ELb0ELb0ELb0ELb0ELi2ELi2ELi4ELi2ELb1EEENS1_24CollectiveEpilogueBwdGQAISB_fSE_Li256ELb0ELb0EEENS1_19SingleTileSchedulerILb0ELb0ELb0ELi128EEEEEEEEEvNT_6ParamsE,"",@"SHT_CUDA_INFO"
	.sectionflags	@""
	.align	4


	//----- nvinfo : EIATTR_CUDA_API_VERSION
	.align		4
        /*0000*/ 	.byte	0x04, 0x37
        /*0002*/ 	.short	(.L_444 - .L_443)
.L_443:
        /*0004*/ 	.word	0x00000082


	//----- nvinfo : EIATTR_KPARAM_INFO
	.align		4
.L_444:
        /*0008*/ 	.byte	0x04, 0x17
        /*000a*/ 	.short	(.L_446 - .L_445)
.L_445:
        /*000c*/ 	.word	0x00000000
        /*0010*/ 	.short	0x0000
        /*0012*/ 	.short	0x0000
        /*0014*/ 	.byte	0x00, 0xf0, 0xe1, 0x09


	//----- nvinfo : EIATTR_SPARSE_MMA_MASK
	.align		4
.L_446:
        /*0018*/ 	.byte	0x03, 0x50
        /*001a*/ 	.short	0x0000


	//----- nvinfo : EIATTR_MAXREG_COUNT
	.align		4
        /*001c*/ 	.byte	0x03, 0x1b
        /*001e*/ 	.short	0x00ff


	//----- nvinfo : EIATTR_MERCURY_ISA_VERSION
	.align		4
        /*0020*/ 	.byte	0x03, 0x5f
        /*0022*/ 	.short	0x0101


	//----- nvinfo : EIATTR_VRC_CTA_INIT_COUNT
	.align		4
        /*0024*/ 	.byte	0x02, 0x4a
	.zero		1
	.zero		1


	//----- nvinfo : EIATTR_EXIT_INSTR_OFFSETS
	.align		4
        /*0028*/ 	.byte	0x04, 0x1c
        /*002a*/ 	.short	(.L_448 - .L_447)


	//   ....[0]....
.L_447:
        /*002c*/ 	.word	0x00000010


	//----- nvinfo : EIATTR_MAX_THREADS
	.align		4
.L_448:
        /*0030*/ 	.byte	0x04, 0x05
        /*0032*/ 	.short	(.L_450 - .L_449)
.L_449:
        /*0034*/ 	.word	0x00000100
        /*0038*/ 	.word	0x00000001
        /*003c*/ 	.word	0x00000001


	//----- nvinfo : EIATTR_CBANK_PARAM_SIZE
	.align		4
.L_450:
        /*0040*/ 	.byte	0x03, 0x19
        /*0042*/ 	.short	0x0278


	//----- nvinfo : EIATTR_PARAM_CBANK
	.align		4
        /*0044*/ 	.byte	0x04, 0x0a
        /*0046*/ 	.short	(.L_452 - .L_451)
	.align		4
.L_451:
        /*0048*/ 	.word	index@(.nv.constant0._ZN7cutlass13device_kernelIN5flash19enable_sm80_to_sm89INS1_16FlashAttnBwdSm80INS1_25CollectiveMainloopBwdSm80ILi2ELi1EN4cute5tupleIJNS5_1CILi64EEENS7_ILi128EEENS7_ILi96EEEEEENS_6half_tEfNS_4arch4Sm80ELb0ELb1ELb1ELb0ELb0ELb0ELb0ELb0ELi2ELi2ELi4ELi2ELb1EEENS1_24CollectiveEpilogueBwdGQAISB_fSE_Li256ELb0ELb0EEENS1_19SingleTileSchedulerILb0ELb0ELb0ELi128EEEEEEEEEvNT_6ParamsE)
        /*004c*/ 	.short	0x0380
        /*004e*/ 	.short	0x0278


	//----- nvinfo : EIATTR_SW_WAR
	.align		4
.L_452:
        /*0050*/ 	.byte	0x04, 0x36
        /*0052*/ 	.short	(.L_454 - .L_453)
.L_453:
        /*0054*/ 	.word	0x00000008
.L_454:


//--------------------- .nv.info._ZN7cutlass13device_kernelIN5flash19enable_sm80_to_sm89INS1_16FlashAttnBwdSm80INS1_25CollectiveMainloopBwdSm80ILi2ELi1EN4cute5tupleIJNS5_1CILi64EEENS7_ILi128EEENS7_ILi96EEEEEENS_6half_tEfNS_4arch4Sm80ELb0ELb1ELb1ELb0ELb1ELb0ELb0ELb0ELi2ELi2ELi4ELi2ELb1EEENS1_24CollectiveEpilogueBwdGQAISB_fSE_Li256ELb0ELb1EEENS1_19SingleTileSchedulerILb0ELb0ELb0ELi128EEEEEEEEEvNT_6ParamsE --------------------------
	.section	.nv.info._ZN7cutlass13device_kernelIN5flash19enable_sm80_to_sm89INS1_16FlashAttnBwdSm80INS1_25CollectiveMainloopBwdSm80ILi2ELi1EN4cute5tupleIJNS5_1CILi64EEENS7_ILi128EEENS7_ILi96EEEEEENS_6half_tEfNS_4arch4Sm80ELb0ELb1ELb1ELb0ELb1ELb0ELb0ELb0ELi2ELi2ELi4ELi2ELb1EEENS1_24CollectiveEpilogueBwdGQAISB_fSE_Li256ELb0ELb1EEENS1_19SingleTileSchedulerILb0ELb0ELb0ELi128EEEEEEEEEvNT_6ParamsE,"",@"SHT_CUDA_INFO"
	.sectionflags	@""
	.align	4


	//----- nvinfo : EIATTR_CUDA_API_VERSION
	.align		4
        /*0000*/ 	.byte	0x04, 0x37
        /*0002*/ 	.short	(.L_456 - .L_455)
.L_455:
        /*0004*/ 	.word	0x00000082


	//----- nvinfo : EIATTR_KPARAM_INFO
	.align		4
.L_456:
        /*0008*/ 	.byte	0x04, 0x17
        /*000a*/ 	.short	(.L_458 - .L_457)
.L_457:
        /*000c*/ 	.word	0x00000000
        /*0010*/ 	.short	0x0000
        /*0012*/ 	.short	0x0000
        /*0014*/ 	.byte	0x00, 0xf0, 0xe1, 0x09


	//----- nvinfo : EIATTR_SPARSE_MMA_MASK
	.align		4
.L_458:
        /*0018*/ 	.byte	0x03, 0x50
        /*001a*/ 	.short	0x0000


	//----- nvinfo : EIATTR_MAXREG_COUNT
	.align		4
        /*001c*/ 	.byte	0x03, 0x1b
        /*001e*/ 	.short	0x00ff


	//----- nvinfo : EIATTR_MERCURY_ISA_VERSION
	.align		4
        /*0020*/ 	.byte	0x03, 0x5f
        /*0022*/ 	.short	0x0101


	//----- nvinfo : EIATTR_VRC_CTA_INIT_COUNT
	.align		4
        /*0024*/ 	.byte	0x02, 0x4a
	.zero		1
	.zero		1


	//----- nvinfo : EIATTR_EXIT_INSTR_OFFSETS
	.align		4
        /*0028*/ 	.byte	0x04, 0x1c
        /*002a*/ 	.short	(.L_460 - .L_459)


	//   ....[0]....
.L_459:
        /*002c*/ 	.word	0x00000010


	//----- nvinfo : EIATTR_MAX_THREADS
	.align		4
.L_460:
        /*0030*/ 	.byte	0x04, 0x05
        /*0032*/ 	.short	(.L_462 - .L_461)
.L_461:
        /*0034*/ 	.word	0x00000100
        /*0038*/ 	.word	0x00000001
        /*003c*/ 	.word	0x00000001


	//----- nvinfo : EIATTR_CBANK_PARAM_SIZE
	.align		4
.L_462:
        /*0040*/ 	.byte	0x03, 0x19
        /*0042*/ 	.short	0x0278


	//----- nvinfo : EIATTR_PARAM_CBANK
	.align		4
        /*0044*/ 	.byte	0x04, 0x0a
        /*0046*/ 	.short	(.L_464 - .L_463)
	.align		4
.L_463:
        /*0048*/ 	.word	index@(.nv.constant0._ZN7cutlass13device_kernelIN5flash19enable_sm80_to_sm89INS1_16FlashAttnBwdSm80INS1_25CollectiveMainloopBwdSm80ILi2ELi1EN4cute5tupleIJNS5_1CILi64EEENS7_ILi128EEENS7_ILi96EEEEEENS_6half_tEfNS_4arch4Sm80ELb0ELb1ELb1ELb0ELb1ELb0ELb0ELb0ELi2ELi2ELi4ELi2ELb1EEENS1_24CollectiveEpilogueBwdGQAISB_fSE_Li256ELb0ELb1EEENS1_19SingleTileSchedulerILb0ELb0ELb0ELi128EEEEEEEEEvNT_6ParamsE)
        /*004c*/ 	.short	0x0380
        /*004e*/ 	.short	0x0278


	//----- nvinfo : EIATTR_SW_WAR
	.align		4
.L_464:
        /*0050*/ 	.byte	0x04, 0x36
        /*0052*/ 	.short	(.L_466 - .L_465)
.L_465:
        /*0054*/ 	.word	0x00000008
.L_466:


//--------------------- .nv.info._ZN7cutlass13device_kernelIN5flash19enable_sm80_to_sm89INS1_16FlashAttnBwdSm80INS1_25CollectiveMainloopBwdSm80ILi2ELi1EN4cute5tupleIJNS5_1CILi64EEENS7_ILi128EEENS7_ILi96EEEEEENS_6half_tEfNS_4arch4Sm80ELb0ELb1ELb1ELb1ELb0ELb0ELb0ELb0ELi2ELi2ELi4ELi2ELb1EEENS1_21CollectiveEpilogueBwdISB_SC_SE_Li256ELb1ELb0ELi2EEENS1_19SingleTileSchedulerILb1ELb0ELb0ELi128EEEEEEEEEvNT_6ParamsE --------------------------
	.section	.nv.info._ZN7cutlass13device_kernelIN5flash19enable_sm80_to_sm89INS1_16FlashAttnBwdSm80INS1_25CollectiveMainloopBwdSm80ILi2ELi1EN4cute5tupleIJNS5_1CILi64EEENS7_ILi128EEENS7_ILi96EEEEEENS_6half_tEfNS_4arch4Sm80ELb0ELb1ELb1ELb1ELb0ELb0ELb0ELb0ELi2ELi2ELi4ELi2ELb1EEENS1_21CollectiveEpilogueBwdISB_SC_SE_Li256ELb1ELb0ELi2EEENS1_19SingleTileSchedulerILb1ELb0ELb0ELi128EEEEEEEEEvNT_6ParamsE,"",@"SHT_CUDA_INFO"
	.sectionflags	@""
	.align	4


	//----- nvinfo : EIATTR_CUDA_API_VERSION
	.align		4
        /*0000*/ 	.byte	0x04, 0x37
        /*0002*/ 	.short	(.L_468 - .L_467)
.L_467:
        /*0004*/ 	.word	0x00000082


	//----- nvinfo : EIATTR_KPARAM_INFO
	.align		4
.L_468:
        /*0008*/ 	.byte	0x04, 0x17
        /*000a*/ 	.short	(.L_470 - .L_469)
.L_469:
        /*000c*/ 	.word	0x00000000
        /*0010*/ 	.short	0x0000
        /*0012*/ 	.short	0x0000
        /*0014*/ 	.byte	0x00, 0xf0, 0xc1, 0x09


	//----- nvinfo : EIATTR_SPARSE_MMA_MASK
	.align		4
.L_470:
        /*0018*/ 	.byte	0x03, 0x50
        /*001a*/ 	.short	0x0000


	//----- nvinfo : EIATTR_MAXREG_COUNT
	.align		4
        /*001c*/ 	.byte	0x03, 0x1b
        /*001e*/ 	.short	0x00ff


	//----- nvinfo : EIATTR_MERCURY_ISA_VERSION
	.align		4
        /*0020*/ 	.byte	0x03, 0x5f
        /*0022*/ 	.short	0x0101


	//----- nvinfo : EIATTR_VRC_CTA_INIT_COUNT
	.align		4
        /*0024*/ 	.byte	0x02, 0x4a
	.zero		1
	.zero		1


	//----- nvinfo : EIATTR_EXIT_INSTR_OFFSETS
	.align		4
        /*0028*/ 	.byte	0x04, 0x1c
        /*002a*/ 	.short	(.L_472 - .L_471)


	//   ....[0]....
.L_471:
        /*002c*/ 	.word	0x00000010


	//----- nvinfo : EIATTR_MAX_THREADS
	.align		4
.L_472:
        /*0030*/ 	.byte	0x04, 0x05
        /*0032*/ 	.short	(.L_474 - .L_473)
.L_473:
        /*0034*/ 	.word	0x00000100
        /*0038*/ 	.word	0x00000001
        /*003c*/ 	.word	0x00000001


	//----- nvinfo : EIATTR_CBANK_PARAM_SIZE
	.align		4
.L_474:
        /*0040*/ 	.byte	0x03, 0x19
        /*0042*/ 	.short	0x0270


	//----- nvinfo : EIATTR_PARAM_CBANK
	.align		4
        /*0044*/ 	.byte	0x04, 0x0a
        /*0046*/ 	.short	(.L_476 - .L_475)
	.align		4
.L_475:
        /*0048*/ 	.word	index@(.nv.constant0._ZN7cutlass13device_kernelIN5flash19enable_sm80_to_sm89INS1_16FlashAttnBwdSm80INS1_25CollectiveMainloopBwdSm80ILi2ELi1EN4cute5tupleIJNS5_1CILi64EEENS7_ILi128EEENS7_ILi96EEEEEENS_6half_tEfNS_4arch4Sm80ELb0ELb1ELb1ELb1ELb0ELb0ELb0ELb0ELi2ELi2ELi4ELi2ELb1EEENS1_21CollectiveEpilogueBwdISB_SC_SE_Li256ELb1ELb0ELi2EEENS1_19SingleTileSchedulerILb1ELb0ELb0ELi128EEEEEEEEEvNT_6ParamsE)
        /*004c*/ 	.short	0x0380
        /*004e*/ 	.short	0x0270


	//----- nvinfo : EIATTR_SW_WAR
	.align		4
.L_476:
        /*0050*/ 	.byte	0x04, 0x36
        /*0052*/ 	.short	(.L_478 - .L_477)
.L_477:
        /*0054*/ 	.word	0x00000008
.L_478:


//--------------------- .nv.info._ZN7cutlass13device_kernelIN5flash19enable_sm80_to_sm89INS1_16FlashAttnBwdSm80INS1_25CollectiveMainloopBwdSm80ILi2ELi1EN4cute5tupleIJNS5_1CILi64EEENS7_ILi128EEENS7_ILi96EEEEEENS_6half_tEfNS_4arch4Sm80ELb0ELb1ELb1ELb1ELb1ELb0ELb0ELb0ELi2ELi2ELi4ELi2ELb1EEENS1_21CollectiveEpilogueBwdISB_SC_SE_Li256ELb1ELb0ELi2EEENS1_19SingleTileSchedulerILb1ELb0ELb0ELi128EEEEEEEEEvNT_6ParamsE --------------------------
	.section	.nv.info._ZN7cutlass13device_kernelIN5flash19enable_sm80_to_sm89INS1_16FlashAttnBwdSm80INS1_25CollectiveMainloopBwdSm80ILi2ELi1EN4cute5tupleIJNS5_1CILi64EEENS7_ILi128EEENS7_ILi96EEEEEENS_6half_tEfNS_4arch4Sm80ELb0ELb1ELb1ELb1ELb1ELb0ELb0ELb0ELi2ELi2ELi4ELi2ELb1EEENS1_21CollectiveEpilogueBwdISB_SC_SE_Li256ELb1ELb0ELi2EEENS1_19SingleTileSchedulerILb1ELb0ELb0ELi128EEEEEEEEEvNT_6ParamsE,"",@"SHT_CUDA_INFO"
	.sectionflags	@""
	.align	4


	//----- nvinfo : EIATTR_CUDA_API_VERSION
	.align		4
        /*0000*/ 	.byte	0x04, 0x37
        /*0002*/ 	.short	(.L_480 - .L_479)
.L_479:
        /*0004*/ 	.word	0x00000082


	//----- nvinfo : EIATTR_KPARAM_INFO
	.align		4
.L_480:
        /*0008*/ 	.byte	0x04, 0x17
        /*000a*/ 	.short	(.L_482 - .L_481)
.L_481:
        /*000c*/ 	.word	0x00000000
        /*0010*/ 	.short	0x0000
        /*0012*/ 	.short	0x0000
        /*0014*/ 	.byte	0x00, 0xf0, 0xc1, 0x09


	//----- nvinfo : EIATTR_SPARSE_MMA_MASK
	.align		4
.L_482:
        /*0018*/ 	.byte	0x03, 0x50
        /*001a*/ 	.short	0x0000


	//----- nvinfo : EIATTR_MAXREG_COUNT
	.align		4
        /*001c*/ 	.byte	0x03, 0x1b
        /*001e*/ 	.short	0x00ff


	//----- nvinfo : EIATTR_MERCURY_ISA_VERSION
	.align		4
        /*0020*/ 	.byte	0x03, 0x5f
        /*0022*/ 	.short	0x0101


	//----- nvinfo : EIATTR_VRC_CTA_INIT_COUNT
	.align		4
        /*0024*/ 	.byte	0x02, 0x4a
	.zero		1
	.zero		1


	//----- nvinfo : EIATTR_EXIT_INSTR_OFFSETS
	.align		4
        /*0028*/ 	.byte	0x04, 0x1c
        /*002a*/ 	.short	(.L_484 - .L_483)


	//   ....[0]....
.L_483:
        /*002c*/ 	.word	0x00000010


	//----- nvinfo : EIATTR_MAX_THREADS
	.align		4
.L_484:
        /*0030*/ 	.byte	0x04, 0x05
        /*0032*/ 	.short	(.L_486 - .L_485)
.L_485:
        /*0034*/ 	.word	0x00000100
        /*0038*/ 	.word	0x00000001
        /*003c*/ 	.word	0x00000001


	//----- nvinfo : EIATTR_CBANK_PARAM_SIZE
	.align		4
.L_486:
        /*0040*/ 	.byte	0x03, 0x19
        /*0042*/ 	.short	0x0270


	//----- nvinfo : EIATTR_PARAM_CBANK
	.align		4
        /*0044*/ 	.byte	0x04, 0x0a
        /*0046*/ 	.short	(.L_488 - .L_487)
	.align		4
.L_487:
        /*0048*/ 	.word	index@(.nv.constant0._ZN7cutlass13device_kernelIN5flash19enable_sm80_to_sm89INS1_16FlashAttnBwdSm80INS1_25CollectiveMainloopBwdSm80ILi2ELi1EN4cute5tupleIJNS5_1CILi64EEENS7_ILi128EEENS7_ILi96EEEEEENS_6half_tEfNS_4arch4Sm80ELb0ELb1ELb1ELb1ELb1ELb0ELb0ELb0ELi2ELi2ELi4ELi2ELb1EEENS1_21CollectiveEpilogueBwdISB_SC_SE_Li256ELb1ELb0ELi2EEENS1_19SingleTileSchedulerILb1ELb0ELb0ELi128EEEEEEEEEvNT_6ParamsE)
        /*004c*/ 	.short	0x0380
        /*004e*/ 	.short	0x0270


	//----- nvinfo : EIATTR_SW_WAR
	.align		4
.L_488:
        /*0050*/ 	.byte	0x04, 0x36
        /*0052*/ 	.short	(.L_490 - .L_489)
.L_489:
        /*0054*/ 	.word	0x00000008
.L_490:


//--------------------- .nv.info._ZN7cutlass13device_kernelIN5flash19enable_sm80_to_sm89INS1_16FlashAttnBwdSm80INS1_25CollectiveMainloopBwdSm80ILi2ELi1EN4cute5tupleIJNS5_1CILi64EEENS7_ILi128EEENS7_ILi96EEEEEENS_6half_tEfNS_4arch4Sm80ELb0ELb1ELb1ELb1ELb0ELb0ELb0ELb0ELi2ELi2ELi4ELi2ELb1EEENS1_24CollectiveEpilogueBwdGQAISB_fSE_Li256ELb1ELb0EEENS1_19SingleTileSchedulerILb1ELb0ELb0ELi128EEEEEEEEEvNT_6ParamsE --------------------------
	.section	.nv.info._ZN7cutlass13device_kernelIN5flash19enable_sm80_to_sm89INS1_16FlashAttnBwdSm80INS1_25CollectiveMainloopBwdSm80ILi2ELi1EN4cute5tupleIJNS5_1CILi64EEENS7_ILi128EEENS7_ILi96EEEEEENS_6half_tEfNS_4arch4Sm80ELb0ELb1ELb1ELb1ELb0ELb0ELb0ELb0ELi2ELi2ELi4ELi2ELb1EEENS1_24CollectiveEpilogueBwdGQAISB_fSE_Li256ELb1ELb0EEENS1_19SingleTileSchedulerILb1ELb0ELb0ELi128EEEEEEEEEvNT_6ParamsE,"",@"SHT_CUDA_INFO"
	.sectionflags	@""
	.align	4


	//----- nvinfo : EIATTR_CUDA_API_VERSION
	.align		4
        /*0000*/ 	.byte	0x04, 0x37
        /*0002*/ 	.short	(.L_492 - .L_491)
.L_491:
        /*0004*/ 	.word	0x00000082


	//----- nvinfo : EIATTR_KPARAM_INFO
	.align		4
.L_492:
        /*0008*/ 	.byte	0x04, 0x17
        /*000a*/ 	.short	(.L_494 - .L_493)
.L_493:
        /*000c*/ 	.word	0x00000000
        /*0010*/ 	.short	0x0000
        /*0012*/ 	.short	0x0000
        /*0014*/ 	.byte	0x00, 0xf0, 0xe1, 0x09


	//----- nvinfo : EIATTR_SPARSE_MMA_MASK
	.align		4
.L_494:
        /*0018*/ 	.byte	0x03, 0x50
        /*001a*/ 	.short	0x0000


	//----- nvinfo : EIATTR_MAXREG_COUNT
	.align		4
        /*001c*/ 	.byte	0x03, 0x1b
        /*001e*/ 	.short	0x00ff


	//----- nvinfo : EIATTR_MERCURY_ISA_VERSION
	.align		4
        /*0020*/ 	.byte	0x03, 0x5f
        /*0022*/ 	.short	0x0101


	//----- nvinfo : EIATTR_VRC_CTA_INIT_COUNT
	.align		4
        /*0024*/ 	.byte	0x02, 0x4a
	.zero		1
	.zero		1


	//----- nvinfo : EIATTR_EXIT_INSTR_OFFSETS
	.align		4
        /*0028*/ 	.byte	0x04, 0x1c
        /*002a*/ 	.short	(.L_496 - .L_495)


	//   ....[0]....
.L_495:
        /*002c*/ 	.word	0x00000010


	//----- nvinfo : EIATTR_MAX_THREADS
	.align		4
.L_496:
        /*0030*/ 	.byte	0x04, 0x05
        /*0032*/ 	.short	(.L_498 - .L_497)
.L_497:
        /*0034*/ 	.word	0x00000100
        /*0038*/ 	.word	0x00000001
        /*003c*/ 	.word	0x00000001


	//----- nvinfo : EIATTR_CBANK_PARAM_SIZE
	.align		4
.L_498:
        /*0040*/ 	.byte	0x03, 0x19
        /*0042*/ 	.short	0x0278


	//----- nvinfo : EIATTR_PARAM_CBANK
	.align		4
        /*0044*/ 	.byte	0x04, 0x0a
        /*0046*/ 	.short	(.L_500 - .L_499)
	.align		4
.L_499:
        /*0048*/ 	.word	index@(.nv.constant0._ZN7cutlass13device_kernelIN5flash19enable_sm80_to_sm89INS1_16FlashAttnBwdSm80INS1_25CollectiveMainloopBwdSm80ILi2ELi1EN4cute5tupleIJNS5_1CILi64EEENS7_ILi128EEENS7_ILi96EEEEEENS_6half_tEfNS_4arch4Sm80ELb0ELb1ELb1ELb1ELb0ELb0ELb0ELb0ELi2ELi2ELi4ELi2ELb1EEENS1_24CollectiveEpilogueBwdGQAISB_fSE_Li256ELb1ELb0EEENS1_19SingleTileSchedulerILb1ELb0ELb0ELi128EEEEEEEEEvNT_6ParamsE)
        /*004c*/ 	.short	0x0380
        /*004e*/ 	.short	0x0278


	//----- nvinfo : EIATTR_SW_WAR
	.align		4
.L_500:
        /*0050*/ 	.byte	0x04, 0x36
        /*0052*/ 	.short	(.L_502 - .L_501)
.L_501:
        /*0054*/ 	.word	0x00000008
.L_502:


//--------------------- .nv.info._ZN7cutlass13device_kernelIN5flash19enable_sm80_to_sm89INS1_16FlashAttnBwdSm80INS1_25CollectiveMainloopBwdSm80ILi2ELi1EN4cute5tupleIJNS5_1CILi64EEENS7_ILi128EEENS7_ILi96EEEEEENS_6half_tEfNS_4arch4Sm80ELb0ELb1ELb1ELb1ELb1ELb0ELb0ELb0ELi2ELi2ELi4ELi2ELb1EEENS1_24CollectiveEpilogueBwdGQAISB_fSE_Li256ELb1ELb1EEENS1_19SingleTileSchedulerILb1ELb0ELb0ELi128EEEEEEEEEvNT_6ParamsE --------------------------
	.section	.nv.info._ZN7cutlass13device_kernelIN5flash19enable_sm80_to_sm89INS1_16FlashAttnBwdSm80INS1_25CollectiveMainloopBwdSm80ILi2ELi1EN4cute5tupleIJNS5_1CILi64EEENS7_ILi128EEENS7_ILi96EEEEEENS_6half_tEfNS_4arch4Sm80ELb0ELb1ELb1ELb1ELb1ELb0ELb0ELb0ELi2ELi2ELi4ELi2ELb1EEENS1_24CollectiveEpilogueBwdGQAISB_fSE_Li256ELb1ELb1EEENS1_19SingleTileSchedulerILb1ELb0ELb0ELi128EEEEEEEEEvNT_6ParamsE,"",@"SHT_CUDA_INFO"
	.sectionflags	@""
	.align	4


	//----- nvinfo : EIATTR_CUDA_API_VERSION
	.align		4
        /*0000*/ 	.byte	0x04, 0x37
        /*0002*/ 	.short	(.L_504 - .L_503)
.L_503:
        /*0004*/ 	.word	0x00000082


	//----- nvinfo : EIATTR_KPARAM_INFO
	.align		4
.L_504:
        /*0008*/ 	.byte	0x04, 0x17
        /*000a*/ 	.short	(.L_506 - .L_505)
.L_505:
        /*000c*/ 	.word	0x00000000
        /*0010*/ 	.short	0x0000
        /*0012*/ 	.short	0x0000
        /*0014*/ 	.byte	0x00, 0xf0, 0xe1, 0x09


	//----- nvinfo : EIATTR_SPARSE_MMA_MASK
	.align		4
.L_506:
        /*0018*/ 	.byte	0x03, 0x50
        /*001a*/ 	.short	0x0000


	//----- nvinfo : EIATTR_MAXREG_COUNT
	.align		4
        /*001c*/ 	.byte	0x03, 0x1b
        /*001e*/ 	.short	0x00ff


	//----- nvinfo : EIATTR_MERCURY_ISA_VERSION
	.align		4
        /*0020*/ 	.byte	0x03, 0x5f
        /*0022*/ 	.short	0x0101


	//----- nvinfo : EIATTR_VRC_CTA_INIT_COUNT
	.align		4
        /*0024*/ 	.byte	0x02, 0x4a
	.zero		1
	.zero		1


	//----- nvinfo : EIATTR_EXIT_INSTR_OFFSETS
	.align		4
        /*0028*/ 	.byte	0x04, 0x1c
        /*002a*/ 	.short	(.L_508 - .L_507)


	//   ....[0]....
.L_507:
        /*002c*/ 	.word	0x00000010


	//----- nvinfo : EIATTR_MAX_THREADS
	.align		4
.L_508:
        /*0030*/ 	.byte	0x04, 0x05
        /*0032*/ 	.short	(.L_510 - .L_509)
.L_509:
        /*0034*/ 	.word	0x00000100
        /*0038*/ 	.word	0x00000001
        /*003c*/ 	.word	0x00000001


	//----- nvinfo : EIATTR_CBANK_PARAM_SIZE
	.align		4
.L_510:
        /*0040*/ 	.byte	0x03, 0x19
        /*0042*/ 	.short	0x0278


	//----- nvinfo : EIATTR_PARAM_CBANK
	.align		4
        /*0044*/ 	.byte	0x04, 0x0a
        /*0046*/ 	.short	(.L_512 - .L_511)
	.align		4
.L_511:
        /*0048*/ 	.word	index@(.nv.constant0._ZN7cutlass13device_kernelIN5flash19enable_sm80_to_sm89INS1_16FlashAttnBwdSm80INS1_25CollectiveMainloopBwdSm80ILi2ELi1EN4cute5tupleIJNS5_1CILi64EEENS7_ILi128EEENS7_ILi96EEEEEENS_6half_tEfNS_4arch4Sm80ELb0ELb1ELb1ELb1ELb1ELb0ELb0ELb0ELi2ELi2ELi4ELi2ELb1EEENS1_24CollectiveEpilogueBwdGQAISB_fSE_Li256ELb1ELb1EEENS1_19SingleTileSchedulerILb1ELb0ELb0ELi128EEEEEEEEEvNT_6ParamsE)
        /*004c*/ 	.short	0x0380
        /*004e*/ 	.short	0x0278


	//----- nvinfo : EIATTR_SW_WAR
	.align		4
.L_512:
        /*0050*/ 	.byte	0x04, 0x36
        /*0052*/ 	.short	(.L_514 - .L_513)
.L_513:
        /*0054*/ 	.word	0x00000008
.L_514:


//--------------------- .nv.info._ZN7cutlass13device_kernelIN5flash19enable_sm80_to_sm89INS1_16FlashAttnBwdSm80INS1_25CollectiveMainloopBwdSm80ILi2ELi1EN4cute5tupleIJNS5_1CILi64EEENS7_ILi128EEENS7_ILi96EEEEEENS_6half_tEfNS_4arch4Sm80ELb1ELb0ELb1ELb0ELb0ELb0ELb0ELb0ELi2ELi2ELi4ELi2ELb1EEENS1_21CollectiveEpilogueBwdISB_SC_SE_Li256ELb0ELb0ELi2EEENS1_25SingleTileBwdLPTSchedulerILb0ELi128ELb0EEEEEEEEEvNT_6ParamsE --------------------------
	.section	.nv.info._ZN7cutlass13device_kernelIN5flash19enable_sm80_to_sm89INS1_16FlashAttnBwdSm80INS1_25CollectiveMainloopBwdSm80ILi2ELi1EN4cute5tupleIJNS5_1CILi64EEENS7_ILi128EEENS7_ILi96EEEEEENS_6half_tEfNS_4arch4Sm80ELb1ELb0ELb1ELb0ELb0ELb0ELb0ELb0ELi2ELi2ELi4ELi2ELb1EEENS1_21CollectiveEpilogueBwdISB_SC_SE_Li256ELb0ELb0ELi2EEENS1_25SingleTileBwdLPTSchedulerILb0ELi128ELb0EEEEEEEEEvNT_6ParamsE,"",@"SHT_CUDA_INFO"
	.sectionflags	@""
	.align	4


	//----- nvinfo : EIATTR_CUDA_API_VERSION
	.align		4
        /*0000*/ 	.byte	0x04, 0x37
        /*0002*/ 	.short	(.L_516 - .L_515)
.L_515:
        /*0004*/ 	.word	0x00000082


	//----- nvinfo : EIATTR_KPARAM_INFO
	.align		4
.L_516:
        /*0008*/ 	.byte	0x04, 0x17
        /*000a*/ 	.short	(.L_518 - .L_517)
.L_517:
        /*000c*/ 	.word	0x00000000
        /*0010*/ 	.short	0x0000
        /*0012*/ 	.short	0x0000
        /*0014*/ 	.byte	0x00, 0xf0, 0x21, 0x0a


	//----- nvinfo : EIATTR_SPARSE_MMA_MASK
	.align		4
.L_518:
        /*0018*/ 	.byte	0x03, 0x50
        /*001a*/ 	.short	0x0000


	//----- nvinfo : EIATTR_MAXREG_COUNT
	.align		4
        /*001c*/ 	.byte	0x03, 0x1b
        /*001e*/ 	.short	0x00ff


	//----- nvinfo : EIATTR_MERCURY_ISA_VERSION
	.align		4
        /*0020*/ 	.byte	0x03, 0x5f
        /*0022*/ 	.short	0x0101


	//----- nvinfo : EIATTR_VRC_CTA_INIT_COUNT
	.align		4
        /*0024*/ 	.byte	0x02, 0x4a
	.zero		1
	.zero		1


	//----- nvinfo : EIATTR_EXIT_INSTR_OFFSETS
	.align		4
        /*0028*/ 	.byte	0x04, 0x1c
        /*002a*/ 	.short	(.L_520 - .L_519)


	//   ....[0]....
.L_519:
        /*002c*/ 	.word	0x00000010


	//----- nvinfo : EIATTR_MAX_THREADS
	.align		4
.L_520:
        /*0030*/ 	.byte	0x04, 0x05
        /*0032*/ 	.short	(.L_522 - .L_521)
.L_521:
        /*0034*/ 	.word	0x00000100
        /*0038*/ 	.word	0x00000001
        /*003c*/ 	.word	0x00000001


	//----- nvinfo : EIATTR_CBANK_PARAM_SIZE
	.align		4
.L_522:
        /*0040*/ 	.byte	0x03, 0x19
        /*0042*/ 	.short	0x0288


	//----- nvinfo : EIATTR_PARAM_CBANK
	.align		4
        /*0044*/ 	.byte	0x04, 0x0a
        /*0046*/ 	.short	(.L_524 - .L_523)
	.align		4
.L_523:
        /*0048*/ 	.word	index@(.nv.constant0._ZN7cutlass13device_kernelIN5flash19enable_sm80_to_sm89INS1_16FlashAttnBwdSm80INS1_25CollectiveMainloopBwdSm80ILi2ELi1EN4cute5tupleIJNS5_1CILi64EEENS7_ILi128EEENS7_ILi96EEEEEENS_6half_tEfNS_4arch4Sm80ELb1ELb0ELb1ELb0ELb0ELb0ELb0ELb0ELi2ELi2ELi4ELi2ELb1EEENS1_21CollectiveEpilogueBwdISB_SC_SE_Li256ELb0ELb0ELi2EEENS1_25SingleTileBwdLPTSchedulerILb0ELi128ELb0EEEEEEEEEvNT_6ParamsE)
        /*004c*/ 	.short	0x0380
        /*004e*/ 	.short	0x0288


	//----- nvinfo : EIATTR_SW_WAR
	.align		4
.L_524:
        /*0050*/ 	.byte	0x04, 0x36
        /*0052*/ 	.short	(.L_526 - .L_525)
.L_525:
        /*0054*/ 	.word	0x00000008
.L_526:


//--------------------- .nv.info._ZN7cutlass13device_kernelIN5flash19enable_sm80_to_sm89INS1_16FlashAttnBwdSm80INS1_25CollectiveMainloopBwdSm80ILi2ELi1EN4cute5tupleIJNS5_1CILi64EEENS7_ILi128EEENS7_ILi96EEEEEENS_6half_tEfNS_4arch4Sm80ELb1ELb0ELb1ELb0ELb1ELb0ELb0ELb0ELi2ELi2ELi4ELi2ELb1EEENS1_21CollectiveEpilogueBwdISB_SC_SE_Li256ELb0ELb0ELi2EEENS1_25SingleTileBwdLPTSchedulerILb0ELi128ELb1EEEEEEEEEvNT_6ParamsE --------------------------
	.section	.nv.info._ZN7cutlass13device_kernelIN5flash19enable_sm80_to_sm89INS1_16FlashAttnBwdSm80INS1_25CollectiveMainloopBwdSm80ILi2ELi1EN4cute5tupleIJNS5_1CILi64EEENS7_ILi128EEENS7_ILi96EEEEEENS_6half_tEfNS_4arch4Sm80ELb1ELb0ELb1ELb0ELb1ELb0ELb0ELb0ELi2ELi2ELi4ELi2ELb1EEENS1_21CollectiveEpilogueBwdISB_SC_SE_Li256ELb0ELb0ELi2EEENS1_25SingleTileBwdLPTSchedulerILb0ELi128ELb1EEEEEEEEEvNT_6ParamsE,"",@"SHT_CUDA_INFO"
	.sectionflags	@""
	.align	4


	//----- nvinfo : EIATTR_CUDA_API_VERSION
	.align		4
        /*0000*/ 	.byte	0x04, 0x37
        /*0002*/ 	.short	(.L_528 - .L_527)
.L_527:
        /*0004*/ 	.word	0x00000082


	//----- nvinfo : EIATTR_KPARAM_INFO
	.align		4
.L_528:
        /*0008*/ 	.byte	0x04, 0x17
        /*000a*/ 	.short	(.L_530 - .L_529)
.L_529:
        /*000c*/ 	.word	0x00000000
        /*0010*/ 	.short	0x0000
        /*0012*/ 	.short	0x0000
        /*0014*/ 	.byte	0x00, 0xf0, 0x21, 0x0a


	//----- nvinfo : EIATTR_SPARSE_MMA_MASK
	.align		4
.L_530:
        /*0018*/ 	.byte	0x03, 0x50
        /*001a*/ 	.short	0x0000


	//----- nvinfo : EIATTR_MAXREG_COUNT
	.align		4
        /*001c*/ 	.byte	0x03, 0x1b
        /*001e*/ 	.short	0x00ff


	//----- nvinfo : EIATTR_MERCURY_ISA_VERSION
	.align		4
        /*0020*/ 	.byte	0x03, 0x5f
        /*0022*/ 	.short	0x0101


	//----- nvinfo : EIATTR_VRC_CTA_INIT_COUNT
	.align		4
        /*0024*/ 	.byte	0x02, 0x4a
	.zero		1
	.zero		1


	//----- nvinfo : EIATTR_EXIT_INSTR_OFFSETS
	.align		4
        /*0028*/ 	.byte	0x04, 0x1c
        /*002a*/ 	.short	(.L_532 - .L_531)


	//   ....[0]....
.L_531:
        /*002c*/ 	.word	0x00000010


	//----- nvinfo : EIATTR_MAX_THREADS
	.align		4
.L_532:
        /*0030*/ 	.byte	0x04, 0x05
        /*0032*/ 	.short	(.L_534 - .L_533)
.L_533:
        /*0034*/ 	.word	0x00000100
        /*0038*/ 	.word	0x00000001
        /*003c*/ 	.word	0x00000001


	//----- nvinfo : EIATTR_CBANK_PARAM_SIZE
	.align		4
.L_534:
        /*0040*/ 	.byte	0x03, 0x19
        /*0042*/ 	.short	0x0288


	//----- nvinfo : EIATTR_PARAM_CBANK
	.align		4
        /*0044*/ 	.byte	0x04, 0x0a
        /*0046*/ 	.short	(.L_536 - .L_535)
	.align		4
.L_535:
        /*0048*/ 	.word	index@(.nv.constant0._ZN7cutlass13device_kernelIN5flash19enable_sm80_to_sm89INS1_16FlashAttnBwdSm80INS1_25CollectiveMainloopBwdSm80ILi2ELi1EN4cute5tupleIJNS5_1CILi64EEENS7_ILi128EEENS7_ILi96EEEEEENS_6half_tEfNS_4arch4Sm80ELb1ELb0ELb1ELb0ELb1ELb0ELb0ELb0ELi2ELi2ELi4ELi2ELb1EEENS1_21CollectiveEpilogueBwdISB_SC_SE_Li256ELb0ELb0ELi2EEENS1_25SingleTileBwdLPTSchedulerILb0ELi128ELb1EEEEEEEEEvNT_6ParamsE)
        /*004c*/ 	.short	0x0380
        /*004e*/ 	.short	0x0288


	//----- nvinfo : EIATTR_SW_WAR
	.align		4
.L_536:
        /*0050*/ 	.byte	0x04, 0x36
        /*0052*/ 	.short	(.L_538 - .L_537)
.L_537:
        /*0054*/ 	.word	0x00000008
.L_538:


//--------------------- .nv.info._ZN7cutlass13device_kernelIN5flash19enable_sm80_to_sm89INS1_16FlashAttnBwdSm80INS1_25CollectiveMainloopBwdSm80ILi2ELi1EN4cute5tupleIJNS5_1CILi64EEENS7_ILi128EEENS7_ILi96EEEEEENS_6half_tEfNS_4arch4Sm80ELb1ELb0ELb1ELb0ELb0ELb0ELb0ELb0ELi2ELi2ELi4ELi2ELb1EEENS1_24CollectiveEpilogueBwdGQAISB_fSE_Li256ELb0ELb0EEENS1_25SingleTileBwdLPTSchedulerILb0ELi128ELb0EEEEEEEEEvNT_6ParamsE --------------------------
	.section	.nv.info._ZN7cutlass13device_kernelIN5flash19enable_sm80_to_sm89INS1_16FlashAttnBwdSm80INS1_25CollectiveMainloopBwdSm80ILi2ELi1EN4cute5tupleIJNS5_1CILi64EEENS7_ILi128EEENS7_ILi96EEEEEENS_6half_tEfNS_4arch4Sm80ELb1ELb0ELb1ELb0ELb0ELb0ELb0ELb0ELi2ELi2ELi4ELi2ELb1EEENS1_24CollectiveEpilogueBwdGQAISB_fSE_Li256ELb0ELb0EEENS1_25SingleTileBwdLPTSchedulerILb0ELi128ELb0EEEEEEEEEvNT_6ParamsE,"",@"SHT_CUDA_INFO"
	.sectionflags	@""
	.align	4


	//----- nvinfo : EIATTR_CUDA_API_VERSION
	.align		4
        /*0000*/ 	.byte	0x04, 0x37
        /*0002*/ 	.short	(.L_540 - .L_539)
.L_539:
        /*0004*/ 	.word	0x00000082


	//----- nvinfo : EIATTR_KPARAM_INFO
	.align		4
.L_540:
        /*0008*/ 	.byte	0x04, 0x17
        /*000a*/ 	.short	(.L_542 - .L_541)
.L_541:
        /*000c*/ 	.word	0x00000000
        /*0010*/ 	.short	0x0000
        /*0012*/ 	.short	0x0000
        /*0014*/ 	.byte	0x00, 0xf0, 0x41, 0x0a


	//----- nvinfo : EIATTR_SPARSE_MMA_MASK
	.align		4
.L_542:
        /*0018*/ 	.byte	0x03, 0x50
        /*001a*/ 	.short	0x0000


	//----- nvinfo : EIATTR_MAXREG_COUNT
	.align		4
        /*001c*/ 	.byte	0x03, 0x1b
        /*001e*/ 	.short	0x00ff


	//----- nvinfo : EIATTR_MERCURY_ISA_VERSION
	.align		4
        /*0020*/ 	.byte	0x03, 0x5f
        /*0022*/ 	.short	0x0101


	//----- nvinfo : EIATTR_VRC_CTA_INIT_COUNT
	.align		4
        /*0024*/ 	.byte	0x02, 0x4a
	.zero		1
	.zero		1


	//----- nvinfo : EIATTR_EXIT_INSTR_OFFSETS
	.align		4
        /*0028*/ 	.byte	0x04, 0x1c
        /*002a*/ 	.short	(.L_544 - .L_543)


	//   ....[0]....
.L_543:
        /*002c*/ 	.word	0x00000010


	//----- nvinfo : EIATTR_MAX_THREADS
	.align		4
.L_544:
        /*0030*/ 	.byte	0x04, 0x05
        /*0032*/ 	.short	(.L_546 - .L_545)
.L_545:
        /*0034*/ 	.word	0x00000100
        /*0038*/ 	.word	0x00000001
        /*003c*/ 	.word	0x00000001


	//----- nvinfo : EIATTR_CBANK_PARAM_SIZE
	.align		4
.L_546:
        /*0040*/ 	.byte	0x03, 0x19
        /*0042*/ 	.short	0x0290


	//----- nvinfo : EIATTR_PARAM_CBANK
	.align		4
        /*0044*/ 	.byte	0x04, 0x0a
        /*0046*/ 	.short	(.L_548 - .L_547)
	.align		4
.L_547:
        /*0048*/ 	.word	index@(.nv.constant0._ZN7cutlass13device_kernelIN5flash19enable_sm80_to_sm89INS1_16FlashAttnBwdSm80INS1_25CollectiveMainloopBwdSm80ILi2ELi1EN4cute5tupleIJNS5_1CILi64EEENS7_ILi128EEENS7_ILi96EEEEEENS_6half_tEfNS_4arch4Sm80ELb1ELb0ELb1ELb0ELb0ELb0ELb0ELb0ELi2ELi2ELi4ELi2ELb1EEENS1_24CollectiveEpilogueBwdGQAISB_fSE_Li256ELb0ELb0EEENS1_25SingleTileBwdLPTSchedulerILb0ELi128ELb0EEEEEEEEEvNT_6ParamsE)
        /*004c*/ 	.short	0x0380
        /*004e*/ 	.short	0x0290


	//----- nvinfo : EIATTR_SW_WAR
	.align		4
.L_548:
        /*0050*/ 	.byte	0x04, 0x36
        /*0052*/ 	.short	(.L_550 - .L_549)
.L_549:
        /*0054*/ 	.word	0x00000008
.L_550:


//--------------------- .nv.info._ZN7cutlass13device_kernelIN5flash19enable_sm80_to_sm89INS1_16FlashAttnBwdSm80INS1_25CollectiveMainloopBwdSm80ILi2ELi1EN4cute5tupleIJNS5_1CILi64EEENS7_ILi128EEENS7_ILi96EEEEEENS_6half_tEfNS_4arch4Sm80ELb1ELb0ELb1ELb0ELb1ELb0ELb0ELb0ELi2ELi2ELi4ELi2ELb1EEENS1_24CollectiveEpilogueBwdGQAISB_fSE_Li256ELb0ELb1EEENS1_25SingleTileBwdLPTSchedulerILb0ELi128ELb1EEEEEEEEEvNT_6ParamsE --------------------------
	.section	.nv.info._ZN7cutlass13device_kernelIN5flash19enable_sm80_to_sm89INS1_16FlashAttnBwdSm80INS1_25CollectiveMainloopBwdSm80ILi2ELi1EN4cute5tupleIJNS5_1CILi64EEENS7_ILi128EEENS7_ILi96EEEEEENS_6half_tEfNS_4arch4Sm80ELb1ELb0ELb1ELb0ELb1ELb0ELb0ELb0ELi2ELi2ELi4ELi2ELb1EEENS1_24CollectiveEpilogueBwdGQAISB_fSE_Li256ELb0ELb1EEENS1_25SingleTileBwdLPTSchedulerILb0ELi128ELb1EEEEEEEEEvNT_6ParamsE,"",@"SHT_CUDA_INFO"
	.sectionflags	@""
	.align	4


	//----- nvinfo : EIATTR_CUDA_API_VERSION
	.align		4
        /*0000*/ 	.byte	0x04, 0x37
        /*0002*/ 	.short	(.L_552 - .L_551)
.L_551:
        /*0004*/ 	.word	0x00000082


	//----- nvinfo : EIATTR_KPARAM_INFO
	.align		4
.L_552:
        /*0008*/ 	.byte	0x04, 0x17
        /*000a*/ 	.short	(.L_554 - .L_553)
.L_553:
        /*000c*/ 	.word	0x00000000
        /*0010*/ 	.short	0x0000
        /*0012*/ 	.short	0x0000
        /*0014*/ 	.byte	0x00, 0xf0, 0x41, 0x0a


	//----- nvinfo : EIATTR_SPARSE_MMA_MASK
	.align		4
.L_554:
        /*0018*/ 	.byte	0x03, 0x50
        /*001a*/ 	.short	0x0000


	//----- nvinfo : EIATTR_MAXREG_COUNT
	.align		4
        /*001c*/ 	.byte	0x03, 0x1b
        /*001e*/ 	.short	0x00ff


	//----- nvinfo : EIATTR_MERCURY_ISA_VERSION
	.align		4
        /*0020*/ 	.byte	0x03, 0x5f
        /*0022*/ 	.short	0x0101


	//----- nvinfo : EIATTR_VRC_CTA_INIT_COUNT
	.align		4
        /*0024*/ 	.byte	0x02, 0x4a
	.zero		1
	.zero		1


	//----- nvinfo : EIATTR_EXIT_INSTR_OFFSETS
	.align		4
        /*0028*/ 	.byte	0x04, 0x1c
        /*002a*/ 	.short	(.L_556 - .L_555)


	//   ....[0]....
.L_555:
        /*002c*/ 	.word	0x00000010


	//----- nvinfo : EIATTR_MAX_THREADS
	.align		4
.L_556:
        /*0030*/ 	.byte	0x04, 0x05
        /*0032*/ 	.short	(.L_558 - .L_557)
.L_557:
        /*0034*/ 	.word	0x00000100
        /*0038*/ 	.word	0x00000001
        /*003c*/ 	.word	0x00000001


	//----- nvinfo : EIATTR_CBANK_PARAM_SIZE
	.align		4
.L_558:
        /*0040*/ 	.byte	0x03, 0x19
        /*0042*/ 	.short	0x0290


	//----- nvinfo : EIATTR_PARAM_CBANK
	.align		4
        /*0044*/ 	.byte	0x04, 0x0a
        /*0046*/ 	.short	(.L_560 - .L_559)
	.align		4
.L_559:
        /*0048*/ 	.word	index@(.nv.constant0._ZN7cutlass13device_kernelIN5flash19enable_sm80_to_sm89INS1_16FlashAttnBwdSm80INS1_25CollectiveMainloopBwdSm80ILi2ELi1EN4cute5tupleIJNS5_1CILi64EEENS7_ILi128EEENS7_ILi96EEEEEENS_6half_tEfNS_4arch4Sm80ELb1ELb0ELb1ELb0ELb1ELb0ELb0ELb0ELi2ELi2ELi4ELi2ELb1EEENS1_24CollectiveEpilogueBwdGQAISB_fSE_Li256ELb0ELb1EEENS1_25SingleTileBwdLPTSchedulerILb0ELi128ELb1EEEEEEEEEvNT_6ParamsE)
        /*004c*/ 	.short	0x0380
        /*004e*/ 	.short	0x0290


	//----- nvinfo : EIATTR_SW_WAR
	.align		4
.L_560:
        /*0050*/ 	.byte	0x04, 0x36
        /*0052*/ 	.short	(.L_562 - .L_561)
.L_561:
        /*0054*/ 	.word	0x00000008
.L_562:


//--------------------- .nv.info._ZN7cutlass13device_kernelIN5flash19enable_sm80_to_sm89INS1_16FlashAttnBwdSm80INS1_25CollectiveMainloopBwdSm80ILi2ELi1EN4cute5tupleIJNS5_1CILi64EEENS7_ILi128EEENS7_ILi96EEEEEENS_6half_tEfNS_4arch4Sm80ELb1ELb0ELb1ELb1ELb0ELb0ELb0ELb0ELi2ELi2ELi4ELi2ELb1EEENS1_21CollectiveEpilogueBwdISB_SC_SE_Li256ELb1ELb0ELi2EEENS1_25SingleTileBwdLPTSchedulerILb1ELi128ELb0EEEEEEEEEvNT_6ParamsE --------------------------
	.section	.nv.info._ZN7cutlass13device_kernelIN5flash19enable_sm80_to_sm89INS1_16FlashAttnBwdSm80INS1_25CollectiveMainloopBwdSm80ILi2ELi1EN4cute5tupleIJNS5_1CILi64EEENS7_ILi128EEENS7_ILi96EEEEEENS_6half_tEfNS_4arch4Sm80ELb1ELb0ELb1ELb1ELb0ELb0ELb0ELb0ELi2ELi2ELi4ELi2ELb1EEENS1_21CollectiveEpilogueBwdISB_SC_SE_Li256ELb1ELb0ELi2EEENS1_25SingleTileBwdLPTSchedulerILb1ELi128ELb0EEEEEEEEEvNT_6ParamsE,"",@"SHT_CUDA_INFO"
	.sectionflags	@""
	.align	4


	//----- nvinfo : EIATTR_CUDA_API_VERSION
	.align		4
        /*0000*/ 	.byte	0x04, 0x37
        /*0002*/ 	.short	(.L_564 - .L_563)
.L_563:
        /*0004*/ 	.word	0x00000082


	//----- nvinfo : EIATTR_KPARAM_INFO
	.align		4
.L_564:
        /*0008*/ 	.byte	0x04, 0x17
        /*000a*/ 	.short	(.L_566 - .L_565)
.L_565:
        /*000c*/ 	.word	0x00000000
        /*0010*/ 	.short	0x0000
        /*0012*/ 	.short	0x0000
        /*0014*/ 	.byte	0x00, 0xf0, 0x21, 0x0a


	//----- nvinfo : EIATTR_SPARSE_MMA_MASK
	.align		4
.L_566:
        /*0018*/ 	.byte	0x03, 0x50
        /*001a*/ 	.short	0x0000


	//----- nvinfo : EIATTR_MAXREG_COUNT
	.align		4
        /*001c*/ 	.byte	0x03, 0x1b
        /*001e*/ 	.short	0x00ff


	//----- nvinfo : EIATTR_MERCURY_ISA_VERSION
	.align		4
        /*0020*/ 	.byte	0x03, 0x5f
        /*0022*/ 	.short	0x0101


	//----- nvinfo : EIATTR_VRC_CTA_INIT_COUNT
	.align		4
        /*0024*/ 	.byte	0x02, 0x4a
	.zero		1
	.zero		1


	//----- nvinfo : EIATTR_EXIT_INSTR_OFFSETS
	.align		4
        /*0028*/ 	.byte	0x04, 0x1c
        /*002a*/ 	.short	(.L_568 - .L_567)


	//   ....[0]....
.L_567:
        /*002c*/ 	.word	0x00000010


	//----- nvinfo : EIATTR_MAX_THREADS
	.align		4
.L_568:
        /*0030*/ 	.byte	0x04, 0x05
        /*0032*/ 	.short	(.L_570 - .L_569)
.L_569:
        /*0034*/ 	.word	0x00000100
        /*0038*/ 	.word	0x00000001
        /*003c*/ 	.word	0x00000001


	//----- nvinfo : EIATTR_CBANK_PARAM_SIZE
	.align		4
.L_570:
        /*0040*/ 	.byte	0x03, 0x19
        /*0042*/ 	.short	0x0288


	//----- nvinfo : EIATTR_PARAM_CBANK
	.align		4
        /*0044*/ 	.byte	0x04, 0x0a
        /*0046*/ 	.short	(.L_572 - .L_571)
	.align		4
.L_571:
        /*0048*/ 	.word	index@(.nv.constant0._ZN7cutlass13device_kernelIN5flash19enable_sm80_to_sm89INS1_16FlashAttnBwdSm80INS1_25CollectiveMainloopBwdSm80ILi2ELi1EN4cute5tupleIJNS5_1CILi64EEENS7_ILi128EEENS7_ILi96EEEEEENS_6half_tEfNS_4arch4Sm80ELb1ELb0ELb1ELb1ELb0ELb0ELb0ELb0ELi2ELi2ELi4ELi2ELb1EEENS1_21CollectiveEpilogueBwdISB_SC_SE_Li256ELb1ELb0ELi2EEENS1_25SingleTileBwdLPTSchedulerILb1ELi128ELb0EEEEEEEEEvNT_6ParamsE)
        /*004c*/ 	.short	0x0380
        /*004e*/ 	.short	0x0288


	//----- nvinfo : EIATTR_SW_WAR
	.align		4
.L_572:
        /*0050*/ 	.byte	0x04, 0x36
        /*0052*/ 	.short	(.L_574 - .L_573)
.L_573:
        /*0054*/ 	.word	0x00000008
.L_574:


//--------------------- .nv.info._ZN7cutlass13device_kernelIN5flash19enable_sm80_to_sm89INS1_16FlashAttnBwdSm80INS1_25CollectiveMainloopBwdSm80ILi2ELi1EN4cute5tupleIJNS5_1CILi64EEENS7_ILi128EEENS7_ILi96EEEEEENS_6half_tEfNS_4arch4Sm80ELb1ELb0ELb1ELb1ELb1ELb0ELb0ELb0ELi2ELi2ELi4ELi2ELb1EEENS1_21CollectiveEpilogueBwdISB_SC_SE_Li256ELb1ELb0ELi2EEENS1_25SingleTileBwdLPTSchedulerILb1ELi128ELb1EEEEEEEEEvNT_6ParamsE --------------------------
	.section	.nv.info._ZN7cutlass13device_kernelIN5flash19enable_sm80_to_sm89INS1_16FlashAttnBwdSm80INS1_25CollectiveMainloopBwdSm80ILi2ELi1EN4cute5tupleIJNS5_1CILi64EEENS7_ILi128EEENS7_ILi96EEEEEENS_6half_tEfNS_4arch4Sm80ELb1ELb0ELb1ELb1ELb1ELb0ELb0ELb0ELi2ELi2ELi4ELi2ELb1EEENS1_21CollectiveEpilogueBwdISB_SC_SE_Li256ELb1ELb0ELi2EEENS1_25SingleTileBwdLPTSchedulerILb1ELi128ELb1EEEEEEEEEvNT_6ParamsE,"",@"SHT_CUDA_INFO"
	.sectionflags	@""
	.align	4


	//----- nvinfo : EIATTR_CUDA_API_VERSION
	.align		4
        /*0000*/ 	.byte	0x04, 0x37
        /*0002*/ 	.short	(.L_576 - .L_575)
.L_575:
        /*0004*/ 	.word	0x00000082


	//----- nvinfo : EIATTR_KPARAM_INFO
	.align		4
.L_576:
        /*0008*/ 	.byte	0x04, 0x17
        /*000a*/ 	.short	(.L_578 - .L_577)
.L_577:
        /*000c*/ 	.word	0x00000000
        /*0010*/ 	.short	0x0000
        /*0012*/ 	.short	0x0000
        /*0014*/ 	.byte	0x00, 0xf0, 0x21, 0x0a


	//----- nvinfo : EIATTR_SPARSE_MMA_MASK
	.align		4
.L_578:
        /*0018*/ 	.byte	0x03, 0x50
        /*001a*/ 	.short	0x0000


	//----- nvinfo : EIATTR_MAXREG_COUNT
	.align		4
        /*001c*/ 	.byte	0x03, 0x1b
        /*001e*/ 	.short	0x00ff


	//----- nvinfo : EIATTR_MERCURY_ISA_VERSION
	.align		4
        /*0020*/ 	.byte	0x03, 0x5f
        /*0022*/ 	.short	0x0101


	//----- nvinfo : EIATTR_VRC_CTA_INIT_COUNT
	.align		4
        /*0024*/ 	.byte	0x02, 0x4a
	.zero		1
	.zero		1


	//----- nvinfo : EIATTR_EXIT_INSTR_OFFSETS
	.align		4
        /*0028*/ 	.byte	0x04, 0x1c
        /*002a*/ 	.short	(.L_580 - .L_579)


	//   ....[0]....
.L_579:
        /*002c*/ 	.word	0x00000010


	//----- nvinfo : EIATTR_MAX_THREADS
	.align		4
.L_580:
        /*0030*/ 	.byte	0x04, 0x05
        /*0032*/ 	.short	(.L_582 - .L_581)
.L_581:
        /*0034*/ 	.word	0x00000100
        /*0038*/ 	.word	0x00000001
        /*003c*/ 	.word	0x00000001


	//----- nvinfo : EIATTR_CBANK_PARAM_SIZE
	.align		4
.L_582:
        /*0040*/ 	.byte	0x03, 0x19
        /*0042*/ 	.short	0x0288


	//----- nvinfo : EIATTR_PARAM_CBANK
	.align		4
        /*0044*/ 	.byte	0x04, 0x0a
        /*0046*/ 	.short	(.L_584 - .L_583)
	.align		4
.L_583:
        /*0048*/ 	.word	index@(.nv.constant0._ZN7cutlass13device_kernelIN5flash19enable_sm80_to_sm89INS1_16FlashAttnBwdSm80INS1_25CollectiveMainloopBwdSm80ILi2ELi1EN4cute5tupleIJNS5_1CILi64EEENS7_ILi128EEENS7_ILi96EEEEEENS_6half_tEfNS_4arch4Sm80ELb1ELb0ELb1ELb1ELb1ELb0ELb0ELb0ELi2ELi2ELi4ELi2ELb1EEENS1_21CollectiveEpilogueBwdISB_SC_SE_Li256ELb1ELb0ELi2EEENS1_25SingleTileBwdLPTSchedulerILb1ELi128ELb1EEEEEEEEEvNT_6ParamsE)
        /*004c*/ 	.short	0x0380
        /*004e*/ 	.short	0x0288


	//----- nvinfo : EIATTR_SW_WAR
	.align		4
.L_584:
        /*0050*/ 	.byte	0x04, 0x36
        /*0052*/ 	.short	(.L_586 - .L_585)
.L_585:
        /*0054*/ 	.word	0x00000008
.L_586:


//--------------------- .nv.info._ZN7cutlass13device_kernelIN5flash19enable_sm80_to_sm89INS1_16FlashAttnBwdSm80INS1_25CollectiveMainloopBwdSm80ILi2ELi1EN4cute5tupleIJNS5_1CILi64EEENS7_ILi128EEENS7_ILi96EEEEEENS_6half_tEfNS_4arch4Sm80ELb1ELb0ELb1ELb1ELb0ELb0ELb0ELb0ELi2ELi2ELi4ELi2ELb1EEENS1_24CollectiveEpilogueBwdGQAISB_fSE_Li256ELb1ELb0EEENS1_25SingleTileBwdLPTSchedulerILb1ELi128ELb0EEEEEEEEEvNT_6ParamsE --------------------------
	.section	.nv.info._ZN7cutlass13device_kernelIN5flash19enable_sm80_to_sm89INS1_16FlashAttnBwdSm80INS1_25CollectiveMainloopBwdSm80ILi2ELi1EN4cute5tupleIJNS5_1CILi64EEENS7_ILi128EEENS7_ILi96EEEEEENS_6half_tEfNS_4arch4Sm80ELb1ELb0ELb1ELb1ELb0ELb0ELb0ELb0ELi2ELi2ELi4ELi2ELb1EEENS1_24CollectiveEpilogueBwdGQAISB_fSE_Li256ELb1ELb0EEENS1_25SingleTileBwdLPTSchedulerILb1ELi128ELb0EEEEEEEEEvNT_6ParamsE,"",@"SHT_CUDA_INFO"
	.sectionflags	@""
	.align	4


	//----- nvinfo : EIATTR_CUDA_API_VERSION
	.align		4
        /*0000*/ 	.byte	0x04, 0x37
        /*0002*/ 	.short	(.L_588 - .L_587)
.L_587:
        /*0004*/ 	.word	0x00000082


	//----- nvinfo : EIATTR_KPARAM_INFO
	.align		4
.L_588:
        /*0008*/ 	.byte	0x04, 0x17
        /*000a*/ 	.short	(.L_590 - .L_589)
.L_589:
        /*000c*/ 	.word	0x00000000
        /*0010*/ 	.short	0x0000
        /*0012*/ 	.short	0x0000
        /*0014*/ 	.byte	0x00, 0xf0, 0x41, 0x0a


	//----- nvinfo : EIATTR_SPARSE_MMA_MASK
	.align		4
.L_590:
        /*0018*/ 	.byte	0x03, 0x50
        /*001a*/ 	.short	0x0000


	//----- nvinfo : EIATTR_MAXREG_COUNT
	.align		4
        /*001c*/ 	.byte	0x03, 0x1b
        /*001e*/ 	.short	0x00ff


	//----- nvinfo : EIATTR_MERCURY_ISA_VERSION
	.align		4
        /*0020*/ 	.byte	0x03, 0x5f
        /*0022*/ 	.short	0x0101


	//----- nvinfo : EIATTR_VRC_CTA_INIT_COUNT
	.align		4
        /*0024*/ 	.byte	0x02, 0x4a
	.zero		1
	.zero		1


	//----- nvinfo : EIATTR_EXIT_INSTR_OFFSETS
	.align		4
        /*0028*/ 	.byte	0x04, 0x1c
        /*002a*/ 	.short	(.L_592 - .L_591)


	//   ....[0]....
.L_591:
        /*002c*/ 	.word	0x00000010


	//----- nvinfo : EIATTR_MAX_THREADS
	.align		4
.L_592:
        /*0030*/ 	.byte	0x04, 0x05
        /*0032*/ 	.short	(.L_594 - .L_593)
.L_593:
        /*0034*/ 	.word	0x00000100
        /*0038*/ 	.word	0x00000001
        /*003c*/ 	.word	0x00000001


	//----- nvinfo : EIATTR_CBANK_PARAM_SIZE
	.align		4
.L_594:
        /*0040*/ 	.byte	0x03, 0x19
        /*0042*/ 	.short	0x0290


	//----- nvinfo : EIATTR_PARAM_CBANK
	.align		4
        /*0044*/ 	.byte	0x04, 0x0a
        /*0046*/ 	.short	(.L_596 - .L_595)
	.align		4
.L_595:
        /*0048*/ 	.word	index@(.nv.constant0._ZN7cutlass13device_kernelIN5flash19enable_sm80_to_sm89INS1_16FlashAttnBwdSm80INS1_25CollectiveMainloopBwdSm80ILi2ELi1EN4cute5tupleIJNS5_1CILi64EEENS7_ILi128EEENS7_ILi96EEEEEENS_6half_tEfNS_4arch4Sm80ELb1ELb0ELb1ELb1ELb0ELb0ELb0ELb0ELi2ELi2ELi4ELi2ELb1EEENS1_24CollectiveEpilogueBwdGQAISB_fSE_Li256ELb1ELb0EEENS1_25SingleTileBwdLPTSchedulerILb1ELi128ELb0EEEEEEEEEvNT_6ParamsE)
        /*004c*/ 	.short	0x0380
        /*004e*/ 	.short	0x0290


	//----- nvinfo : EIATTR_SW_WAR
	.align		4
.L_596:
        /*0050*/ 	.byte	0x04, 0x36
        /*0052*/ 	.short	(.L_598 - .L_597)
.L_597:
        /*0054*/ 	.word	0x00000008
.L_598:


//--------------------- .nv.info._ZN7cutlass13device_kernelIN5flash19enable_sm80_to_sm89INS1_16FlashAttnBwdSm80INS1_25CollectiveMainloopBwdSm80ILi2ELi1EN4cute5tupleIJNS5_1CILi64EEENS7_ILi128EEENS7_ILi96EEEEEENS_6half_tEfNS_4arch4Sm80ELb1ELb0ELb1ELb1ELb1ELb0ELb0ELb0ELi2ELi2ELi4ELi2ELb1EEENS1_24CollectiveEpilogueBwdGQAISB_fSE_Li256ELb1ELb1EEENS1_25SingleTileBwdLPTSchedulerILb1ELi128ELb1EEEEEEEEEvNT_6ParamsE --------------------------
	.section	.nv.info._ZN7cutlass13device_kernelIN5flash19enable_sm80_to_sm89INS1_16FlashAttnBwdSm80INS1_25CollectiveMainloopBwdSm80ILi2ELi1EN4cute5tupleIJNS5_1CILi64EEENS7_ILi128EEENS7_ILi96EEEEEENS_6half_tEfNS_4arch4Sm80ELb1ELb0ELb1ELb1ELb1ELb0ELb0ELb0ELi2ELi2ELi4ELi2ELb1EEENS1_24CollectiveEpilogueBwdGQAISB_fSE_Li256ELb1ELb1EEENS1_25SingleTileBwdLPTSchedulerILb1ELi128ELb1EEEEEEEEEvNT_6ParamsE,"",@"SHT_CUDA_INFO"
	.sectionflags	@""
	.align	4


	//----- nvinfo : EIATTR_CUDA_API_VERSION
	.align		4
        /*0000*/ 	.byte	0x04, 0x37
        /*0002*/ 	.short	(.L_600 - .L_599)
.L_599:
        /*0004*/ 	.word	0x00000082


	//----- nvinfo : EIATTR_KPARAM_INFO
	.align		4
.L_600:
        /*0008*/ 	.byte	0x04, 0x17
        /*000a*/ 	.short	(.L_602 - .L_601)
.L_601:
        /*000c*/ 	.word	0x00000000
        /*0010*/ 	.short	0x0000
        /*0012*/ 	.short	0x0000
        /*0014*/ 	.byte	0x00, 0xf0, 0x41, 0x0a


	//----- nvinfo : EIATTR_SPARSE_MMA_MASK
	.align		4
.L_602:
        /*0018*/ 	.byte	0x03, 0x50
        /*001a*/ 	.short	0x0000


	//----- nvinfo : EIATTR_MAXREG_COUNT
	.align		4
        /*001c*/ 	.byte	0x03, 0x1b
        /*001e*/ 	.short	0x00ff


	//----- nvinfo : EIATTR_MERCURY_ISA_VERSION
	.align		4
        /*0020*/ 	.byte	0x03, 0x5f
        /*0022*/ 	.short	0x0101


	//----- nvinfo : EIATTR_VRC_CTA_INIT_COUNT
	.align		4
        /*0024*/ 	.byte	0x02, 0x4a
	.zero		1
	.zero		1


	//----- nvinfo : EIATTR_EXIT_INSTR_OFFSETS
	.align		4
        /*0028*/ 	.byte	0x04, 0x1c
        /*002a*/ 	.short	(.L_604 - .L_603)


	//   ....[0]....
.L_603:
        /*002c*/ 	.word	0x00000010


	//----- nvinfo : EIATTR_MAX_THREADS
	.align		4
.L_604:
        /*0030*/ 	.byte	0x04, 0x05
        /*0032*/ 	.short	(.L_606 - .L_605)
.L_605:
        /*0034*/ 	.word	0x00000100
        /*0038*/ 	.word	0x00000001
        /*003c*/ 	.word	0x00000001


	//----- nvinfo : EIATTR_CBANK_PARAM_SIZE
	.align		4
.L_606:
        /*0040*/ 	.byte	0x03, 0x19
        /*0042*/ 	.short	0x0290


	//----- nvinfo : EIATTR_PARAM_CBANK
	.align		4
        /*0044*/ 	.byte	0x04, 0x0a
        /*0046*/ 	.short	(.L_608 - .L_607)
	.align		4
.L_607:
        /*0048*/ 	.word	index@(.nv.constant0._ZN7cutlass13device_kernelIN5flash19enable_sm80_to_sm89INS1_16FlashAttnBwdSm80INS1_25CollectiveMainloopBwdSm80ILi2ELi1EN4cute5tupleIJNS5_1CILi64EEENS7_ILi128EEENS7_ILi96EEEEEENS_6half_tEfNS_4arch4Sm80ELb1ELb0ELb1ELb1ELb1ELb0ELb0ELb0ELi2ELi2ELi4ELi2ELb1EEENS1_24CollectiveEpilogueBwdGQAISB_fSE_Li256ELb1ELb1EEENS1_25SingleTileBwdLPTSchedulerILb1ELi128ELb1EEEEEEEEEvNT_6ParamsE)
        /*004c*/ 	.short	0x0380
        /*004e*/ 	.short	0x0290


	//----- nvinfo : EIATTR_SW_WAR
	.align		4
.L_608:
        /*0050*/ 	.byte	0x04, 0x36
        /*0052*/ 	.short	(.L_610 - .L_609)
.L_609:
        /*0054*/ 	.word	0x00000008
.L_610:


//--------------------- .nv.info._ZN7cutlass13device_kernelIN5flash19enable_sm80_to_sm89INS1_16FlashAttnBwdSm80INS1_25CollectiveMainloopBwdSm80ILi2ELi2EN4cute5tupleIJNS5_1CILi64EEENS7_ILi128EEENS7_ILi96EEEEEENS_6half_tEfNS_4arch4Sm80ELb0ELb0ELb1ELb0ELb0ELb0ELb0ELb0ELi2ELi2ELi4ELi2ELb0EEENS1_21CollectiveEpilogueBwdISB_SC_SE_Li256ELb0ELb0ELi2EEENS1_19SingleTileSchedulerILb0ELb0ELb0ELi128EEEEEEEEEvNT_6ParamsE --------------------------
	.section	.nv.info._ZN7cutlass13device_kernelIN5flash19enable_sm80_to_sm89INS1_16FlashAttnBwdSm80INS1_25CollectiveMainloopBwdSm80ILi2ELi2EN4cute5tupleIJNS5_1CILi64EEENS7_ILi128EEENS7_ILi96EEEEEENS_6half_tEfNS_4arch4Sm80ELb0ELb0ELb1ELb0ELb0ELb0ELb0ELb0ELi2ELi2ELi4ELi2ELb0EEENS1_21CollectiveEpilogueBwdISB_SC_SE_Li256ELb0ELb0ELi2EEENS1_19SingleTileSchedulerILb0ELb0ELb0ELi128EEEEEEEEEvNT_6ParamsE,"",@"SHT_CUDA_INFO"
	.sectionflags	@""
	.align	4


	//----- nvinfo : EIATTR_CUDA_API_VERSION
	.align		4
        /*0000*/ 	.byte	0x04, 0x37
        /*0002*/ 	.short	(.L_612 - .L_611)
.L_611:
        /*0004*/ 	.word	0x00000082


	//----- nvinfo : EIATTR_KPARAM_INFO
	.align		4
.L_612:
        /*0008*/ 	.byte	0x04, 0x17
        /*000a*/ 	.short	(.L_614 - .L_613)
.L_613:
        /*000c*/ 	.word	0x00000000
        /*0010*/ 	.short	0x0000
        /*0012*/ 	.short	0x0000
        /*0014*/ 	.byte	0x00, 0xf0, 0xc1, 0x09


	//----- nvinfo : EIATTR_SPARSE_MMA_MASK
	.align		4
.L_614:
        /*0018*/ 	.byte	0x03, 0x50
        /*001a*/ 	.short	0x0000


	//----- nvinfo : EIATTR_MAXREG_COUNT
	.align		4
        /*001c*/ 	.byte	0x03, 0x1b
        /*001e*/ 	.short	0x00ff


	//----- nvinfo : EIATTR_MERCURY_ISA_VERSION
	.align		4
        /*0020*/ 	.byte	0x03, 0x5f
        /*0022*/ 	.short	0x0101


	//----- nvinfo : EIATTR_VRC_CTA_INIT_COUNT
	.align		4
        /*0024*/ 	.byte	0x02, 0x4a
	.zero		1
	.zero		1


	//----- nvinfo : EIATTR_EXIT_INSTR_OFFSETS
	.align		4
        /*0028*/ 	.byte	0x04, 0x1c
        /*002a*/ 	.short	(.L_616 - .L_615)


	//   ....[0]....
.L_615:
        /*002c*/ 	.word	0x00000010


	//----- nvinfo : EIATTR_MAX_THREADS
	.align		4
.L_616:
        /*0030*/ 	.byte	0x04, 0x05
        /*0032*/ 	.short	(.L_618 - .L_617)
.L_617:
        /*0034*/ 	.word	0x00000100
        /*0038*/ 	.word	0x00000001
        /*003c*/ 	.word	0x00000001


	//----- nvinfo : EIATTR_CBANK_PARAM_SIZE
	.align		4
.L_618:
        /*0040*/ 	.byte	0x03, 0x19
        /*0042*/ 	.short	0x0270


	//----- nvinfo : EIATTR_PARAM_CBANK
	.align		4
        /*0044*/ 	.byte	0x04, 0x0a
        /*0046*/ 	.short	(.L_620 - .L_619)
	.align		4
.L_619:
        /*0048*/ 	.word	index@(.nv.constant0._ZN7cutlass13device_kernelIN5flash19enable_sm80_to_sm89INS1_16FlashAttnBwdSm80INS1_25CollectiveMainloopBwdSm80ILi2ELi2EN4cute5tupleIJNS5_1CILi64EEENS7_ILi128EEENS7_ILi96EEEEEENS_6half_tEfNS_4arch4Sm80ELb0ELb0ELb1ELb0ELb0ELb0ELb0ELb0ELi2ELi2ELi4ELi2ELb0EEENS1_21CollectiveEpilogueBwdISB_SC_SE_Li256ELb0ELb0ELi2EEENS1_19SingleTileSchedulerILb0ELb0ELb0ELi128EEEEEEEEEvNT_6ParamsE)
        /*004c*/ 	.short	0x0380
        /*004e*/ 	.short	0x0270


	//----- nvinfo : EIATTR_SW_WAR
	.align		4
.L_620:
        /*0050*/ 	.byte	0x04, 0x36
        /*0052*/ 	.short	(.L_622 - .L_621)
.L_621:
        /*0054*/ 	.word	0x00000008
.L_622:


//--------------------- .nv.info._ZN7cutlass13device_kernelIN5flash19enable_sm80_to_sm89INS1_16FlashAttnBwdSm80INS1_25CollectiveMainloopBwdSm80ILi2ELi2EN4cute5tupleIJNS5_1CILi64EEENS7_ILi128EEENS7_ILi96EEEEEENS_6half_tEfNS_4arch4Sm80ELb0ELb0ELb1ELb0ELb1ELb0ELb0ELb0ELi2ELi2ELi4ELi2ELb0EEENS1_21CollectiveEpilogueBwdISB_SC_SE_Li256ELb0ELb0ELi2EEENS1_19SingleTileSchedulerILb0ELb0ELb0ELi128EEEEEEEEEvNT_6ParamsE --------------------------
	.section	.nv.info._ZN7cutlass13device_kernelIN5flash19enable_sm80_to_sm89INS1_16FlashAttnBwdSm80INS1_25CollectiveMainloopBwdSm80ILi2ELi2EN4cute5tupleIJNS5_1CILi64EEENS7_ILi128EEENS7_ILi96EEEEEENS_6half_tEfNS_4arch4Sm80ELb0ELb0ELb1ELb0ELb1ELb0ELb0ELb0ELi2ELi2ELi4ELi2ELb0EEENS1_21CollectiveEpilogueBwdISB_SC_SE_Li256ELb0ELb0ELi2EEENS1_19SingleTileSchedulerILb0ELb0ELb0ELi128EEEEEEEEEvNT_6ParamsE,"",@"SHT_CUDA_INFO"
	.sectionflags	@""
	.align	4


	//----- nvinfo : EIATTR_CUDA_API_VERSION
	.align		4
        /*0000*/ 	.byte	0x04, 0x37
        /*0002*/ 	.short	(.L_624 - .L_623)
.L_623:
        /*0004*/ 	.word	0x00000082


	//----- nvinfo : EIATTR_KPARAM_INFO
	.align		4
.L_624:
        /*0008*/ 	.byte	0x04, 0x17
        /*000a*/ 	.short	(.L_626 - .L_625)
.L_625:
        /*000c*/ 	.word	0x00000000
        /*0010*/ 	.short	0x0000
        /*0012*/ 	.short	0x0000
        /*0014*/ 	.byte	0x00, 0xf0, 0xc1, 0x09


	//----- nvinfo : EIATTR_SPARSE_MMA_MASK
	.align		4
.L_626:
        /*0018*/ 	.byte	0x03, 0x50
        /*001a*/ 	.short	0x0000


	//----- nvinfo : EIATTR_MAXREG_COUNT
	.align		4
        /*001c*/ 	.byte	0x03, 0x1b
        /*001e*/ 	.short	0x00ff


	//----- nvinfo : EIATTR_MERCURY_ISA_VERSION
	.align		4
        /*0020*/ 	.byte	0x03, 0x5f
        /*0022*/ 	.short	0x0101


	//----- nvinfo : EIATTR_VRC_CTA_INIT_COUNT
	.align		4
        /*0024*/ 	.byte	0x02, 0x4a
	.zero		1
	.zero		1


	//----- nvinfo : EIATTR_EXIT_INSTR_OFFSETS
	.align		4
        /*0028*/ 	.byte	0x04, 0x1c
        /*002a*/ 	.short	(.L_628 - .L_627)


	//   ....[0]....
.L_627:
        /*002c*/ 	.word	0x00000010


	//----- nvinfo : EIATTR_MAX_THREADS
	.align		4
.L_628:
        /*0030*/ 	.byte	0x04, 0x05
        /*0032*/ 	.short	(.L_630 - .L_629)
.L_629:
        /*0034*/ 	.word	0x00000100
        /*0038*/ 	.word	0x00000001
        /*003c*/ 	.word	0x00000001


	//----- nvinfo : EIATTR_CBANK_PARAM_SIZE
	.align		4
.L_630:
        /*0040*/ 	.byte	0x03, 0x19
        /*0042*/ 	.short	0x0270


	//----- nvinfo : EIATTR_PARAM_CBANK
	.align		4
        /*0044*/ 	.byte	0x04, 0x0a
        /*0046*/ 	.short	(.L_632 - .L_631)
	.align		4
.L_631:
        /*0048*/ 	.word	index@(.nv.constant0._ZN7cutlass13device_kernelIN5flash19enable_sm80_to_sm89INS1_16FlashAttnBwdSm80INS1_25CollectiveMainloopBwdSm80ILi2ELi2EN4cute5tupleIJNS5_1CILi64EEENS7_ILi128EEENS7_ILi96EEEEEENS_6half_tEfNS_4arch4Sm80ELb0ELb0ELb1ELb0ELb1ELb0ELb0ELb0ELi2ELi2ELi4ELi2ELb0EEENS1_21CollectiveEpilogueBwdISB_SC_SE_Li256ELb0ELb0ELi2EEENS1_19SingleTileSchedulerILb0ELb0ELb0ELi128EEEEEEEEEvNT_6ParamsE)
        /*004c*/ 	.short	0x0380
        /*004e*/ 	.short	0x0270


	//----- nvinfo : EIATTR_SW_WAR
	.align		4
.L_632:
        /*0050*/ 	.byte	0x04, 0x36
        /*0052*/ 	.short	(.L_634 - .L_633)
.L_633:
        /*0054*/ 	.word	0x00000008
.L_634:


//--------------------- .nv.info._ZN7cutlass13device_kernelIN5flash19enable_sm80_to_sm89INS1_16FlashAttnBwdSm80INS1_25CollectiveMainloopBwdSm80ILi2ELi2EN4cute5tupleIJNS5_1CILi64EEENS7_ILi128EEENS7_ILi96EEEEEENS_6half_tEfNS_4arch4Sm80ELb0ELb0ELb1ELb0ELb0ELb0ELb0ELb0ELi2ELi2ELi4ELi2ELb0EEENS1_24CollectiveEpilogueBwdGQAISB_fSE_Li256ELb0ELb0EEENS1_19SingleTileSchedulerILb0ELb0ELb0ELi128EEEEEEEEEvNT_6ParamsE --------------------------
	.section	.nv.info._ZN7cutlass13device_kernelIN5flash19enable_sm80_to_sm89INS1_16FlashAttnBwdSm80INS1_25CollectiveMainloopBwdSm80ILi2ELi2EN4cute5tupleIJNS5_1CILi64EEENS7_ILi128EEENS7_ILi96EEEEEENS_6half_tEfNS_4arch4Sm80ELb0ELb0ELb1ELb0ELb0ELb0ELb0ELb0ELi2ELi2ELi4ELi2ELb0EEENS1_24CollectiveEpilogueBwdGQAISB_fSE_Li256ELb0ELb0EEENS1_19SingleTileSchedulerILb0ELb0ELb0ELi128EEEEEEEEEvNT_6ParamsE,"",@"SHT_CUDA_INFO"
	.sectionflags	@""
	.align	4


	//----- nvinfo : EIATTR_CUDA_API_VERSION
	.align		4
        /*0000*/ 	.byte	0x04, 0x37
        /*0002*/ 	.short	(.L_636 - .L_635)
.L_635:
        /*0004*/ 	.word	0x00000082


	//----- nvinfo : EIATTR_KPARAM_INFO
	.align		4
.L_636:
        /*0008*/ 	.byte	0x04, 0x17
        /*000a*/ 	.short	(.L_638 - .L_637)
.L_637:
        /*000c*/ 	.word	0x00000000
        /*0010*/ 	.short	0x0000
        /*0012*/ 	.short	0x0000
        /*0014*/ 	.byte	0x00, 0xf0, 0xe1, 0x09


	//----- nvinfo : EIATTR_SPARSE_MMA_MASK
	.align		4
.L_638:
        /*0018*/ 	.byte	0x03, 0x50
        /*001a*/ 	.short	0x0000


	//----- nvinfo : EIATTR_MAXREG_COUNT
	.align		4
        /*001c*/ 	.byte	0x03, 0x1b
        /*001e*/ 	.short	0x00ff


	//----- nvinfo : EIATTR_MERCURY_ISA_VERSION
	.align		4
        /*0020*/ 	.byte	0x03, 0x5f
        /*0022*/ 	.short	0x0101


	//----- nvinfo : EIATTR_VRC_CTA_INIT_COUNT
	.align		4
        /*0024*/ 	.byte	0x02, 0x4a
	.zero		1
	.zero		1


	//----- nvinfo : EIATTR_EXIT_INSTR_OFFSETS
	.align		4
        /*0028*/ 	.byte	0x04, 0x1c
        /*002a*/ 	.short	(.L_640 - .L_639)


	//   ....[0]....
.L_639:
        /*002c*/ 	.word	0x00000010


	//----- nvinfo : EIATTR_MAX_THREADS
	.align		4
.L_640:
        /*0030*/ 	.byte	0x04, 0x05
        /*0032*/ 	.short	(.L_642 - .L_641)
.L_641:
        /*0034*/ 	.word	0x00000100
        /*0038*/ 	.word	0x00000001
        /*003c*/ 	.word	0x00000001


	//----- nvinfo : EIATTR_CBANK_PARAM_SIZE
	.align		4
.L_642:
        /*0040*/ 	.byte	0x03, 0x19
        /*0042*/ 	.short	0x0278


	//----- nvinfo : EIATTR_PARAM_CBANK
	.align		4
        /*0044*/ 	.byte	0x04, 0x0a
        /*0046*/ 	.short	(.L_644 - .L_643)
	.align		4
.L_643:
        /*0048*/ 	.word	index@(.nv.constant0._ZN7cutlass13device_kernelIN5flash19enable_sm80_to_sm89INS1_16FlashAttnBwdSm80INS1_25CollectiveMainloopBwdSm80ILi2ELi2EN4cute5tupleIJNS5_1CILi64EEENS7_ILi128EEENS7_ILi96EEEEEENS_6half_tEfNS_4arch4Sm80ELb0ELb0ELb1ELb0ELb0ELb0ELb0ELb0ELi2ELi2ELi4ELi2ELb0EEENS1_24CollectiveEpilogueBwdGQAISB_fSE_Li256ELb0ELb0EEENS1_19SingleTileSchedulerILb0ELb0ELb0ELi128EEEEEEEEEvNT_6ParamsE)
        /*004c*/ 	.short	0x0380
        /*004e*/ 	.short	0x0278


	//----- nvinfo : EIATTR_SW_WAR
	.align		4
.L_644:
        /*0050*/ 	.byte	0x04, 0x36
        /*0052*/ 	.short	(.L_646 - .L_645)
.L_645:
        /*0054*/ 	.word	0x00000008
.L_646:


//--------------------- .nv.info._ZN7cutlass13device_kernelIN5flash19enable_sm80_to_sm89INS1_16FlashAttnBwdSm80INS1_25CollectiveMainloopBwdSm80ILi2ELi2EN4cute5tupleIJNS5_1CILi64EEENS7_ILi128EEENS7_ILi96EEEEEENS_6half_tEfNS_4arch4Sm80ELb0ELb0ELb1ELb0ELb1ELb0ELb0ELb0ELi2ELi2ELi4ELi2ELb0EEENS1_24CollectiveEpilogueBwdGQAISB_fSE_Li256ELb0ELb1EEENS1_19SingleTileSchedulerILb0ELb0ELb0ELi128EEEEEEEEEvNT_6ParamsE --------------------------
	.section	.nv.info._ZN7cutlass13device_kernelIN5flash19enable_sm80_to_sm89INS1_16FlashAttnBwdSm80INS1_25CollectiveMainloopBwdSm80ILi2ELi2EN4cute5tupleIJNS5_1CILi64EEENS7_ILi128EEENS7_ILi96EEEEEENS_6half_tEfNS_4arch4Sm80ELb0ELb0ELb1ELb0ELb1ELb0ELb0ELb0ELi2ELi2ELi4ELi2ELb0EEENS1_24CollectiveEpilogueBwdGQAISB_fSE_Li256ELb0ELb1EEENS1_19SingleTileSchedulerILb0ELb0ELb0ELi128EEEEEEEEEvNT_6ParamsE,"",@"SHT_CUDA_INFO"
	.sectionflags	@""
	.align	4


	//----- nvinfo : EIATTR_CUDA_API_VERSION
	.align		4
        /*0000*/ 	.byte	0x04, 0x37
        /*0002*/ 	.short	(.L_648 - .L_647)
.L_647:
        /*0004*/ 	.word	0x00000082


	//----- nvinfo : EIATTR_KPARAM_INFO
	.align		4
.L_648:
        /*0008*/ 	.byte	0x04, 0x17
        /*000a*/ 	.short	(.L_650 - .L_649)
.L_649:
        /*000c*/ 	.word	0x00000000
        /*0010*/ 	.short	0x0000
        /*0012*/ 	.short	0x0000
        /*0014*/ 	.byte	0x00, 0xf0, 0xe1, 0x09


	//----- nvinfo : EIATTR_SPARSE_MMA_MASK
	.align		4
.L_650:
        /*0018*/ 	.byte	0x03, 0x50
        /*001a*/ 	.short	0x0000


	//----- nvinfo : EIATTR_MAXREG_COUNT
	.align		4
        /*001c*/ 	.byte	0x03, 0x1b
        /*001e*/ 	.short	0x00ff


	//----- nvinfo : EIATTR_MERCURY_ISA_VERSION
	.align		4
        /*0020*/ 	.byte	0x03, 0x5f
        /*0022*/ 	.short	0x0101


	//----- nvinfo : EIATTR_VRC_CTA_INIT_COUNT
	.align		4
        /*0024*/ 	.byte	0x02, 0x4a
	.zero		1
	.zero		1


	//----- nvinfo : EIATTR_EXIT_INSTR_OFFSETS
	.align		4
        /*0028*/ 	.byte	0x04, 0x1c
        /*002a*/ 	.short	(.L_652 - .L_651)


	//   ....[0]....
.L_651:
        /*002c*/ 	.word	0x00000010


	//----- nvinfo : EIATTR_MAX_THREADS
	.align		4
.L_652:
        /*0030*/ 	.byte	0x04, 0x05
        /*0032*/ 	.short	(.L_654 - .L_653)
.L_653:
        /*0034*/ 	.word	0x00000100
        /*0038*/ 	.word	0x00000001
        /*003c*/ 	.word	0x00000001


	//----- nvinfo : EIATTR_CBANK_PARAM_SIZE
	.align		4
.L_654:
        /*0040*/ 	.byte	0x03, 0x19
        /*0042*/ 	.short	0x0278


	//----- nvinfo : EIATTR_PARAM_CBANK
	.align		4
        /*0044*/ 	.byte	0x04, 0x0a
        /*0046*/ 	.short	(.L_656 - .L_655)
	.align		4
.L_655:
        /*0048*/ 	.word	index@(.nv.constant0._ZN7cutlass13device_kernelIN5flash19enable_sm80_to_sm89INS1_16FlashAttnBwdSm80INS1_25CollectiveMainloopBwdSm80ILi2ELi2EN4cute5tupleIJNS5_1CILi64EEENS7_ILi128EEENS7_ILi96EEEEEENS_6half_tEfNS_4arch4Sm80ELb0ELb0ELb1ELb0ELb1ELb0ELb0ELb0ELi2ELi2ELi4ELi2ELb0EEENS1_24CollectiveEpilogueBwdGQAISB_fSE_Li256ELb0ELb1EEENS1_19SingleTileSchedulerILb0ELb0ELb0ELi128EEEEEEEEEvNT_6ParamsE)
        /*004c*/ 	.short	0x0380
        /*004e*/ 	.short	0x0278


	//----- nvinfo : EIATTR_SW_WAR
	.align		4
.L_656:
        /*0050*/ 	.byte	0x04, 0x36
        /*0052*/ 	.short	(.L_658 - .L_657)
.L_657:
        /*0054*/ 	.word	0x00000008
.L_658:


//--------------------- .nv.info._ZN7cutlass13device_kernelIN5flash19enable_sm80_to_sm89INS1_16FlashAttnBwdSm80INS1_25CollectiveMainloopBwdSm80ILi2ELi2EN4cute5tupleIJNS5_1CILi64EEENS7_ILi128EEENS7_ILi96EEEEEENS_6half_tEfNS_4arch4Sm80ELb0ELb0ELb1ELb1ELb0ELb0ELb0ELb0ELi2ELi2ELi4ELi2ELb0EEENS1_21CollectiveEpilogueBwdISB_SC_SE_Li256ELb1ELb0ELi2EEENS1_19SingleTileSchedulerILb1ELb0ELb0ELi128EEEEEEEEEvNT_6ParamsE --------------------------
	.section	.nv.info._ZN7cutlass13device_kernelIN5flash19enable_sm80_to_sm89INS1_16FlashAttnBwdSm80INS1_25CollectiveMainloopBwdSm80ILi2ELi2EN4cute5tupleIJNS5_1CILi64EEENS7_ILi128EEENS7_ILi96EEEEEENS_6half_tEfNS_4arch4Sm80ELb0ELb0ELb1ELb1ELb0ELb0ELb0ELb0ELi2ELi2ELi4ELi2ELb0EEENS1_21CollectiveEpilogueBwdISB_SC_SE_Li256ELb1ELb0ELi2EEENS1_19SingleTileSchedulerILb1ELb0ELb0ELi128EEEEEEEEEvNT_6ParamsE,"",@"SHT_CUDA_INFO"
	.sectionflags	@""
	.align	4


	//----- nvinfo : EIATTR_CUDA_API_VERSION
	.align		4
        /*0000*/ 	.byte	0x04, 0x37
        /*0002*/ 	.short	(.L_660 - .L_659)
.L_659:
        /*0004*/ 	.word	0x00000082


	//----- nvinfo : EIATTR_KPARAM_INFO
	.align		4
.L_660:
        /*0008*/ 	.byte	0x04, 0x17
        /*000a*/ 	.short	(.L_662 - .L_661)
.L_661:
        /*000c*/ 	.word	0x00000000
        /*0010*/ 	.short	0x0000
        /*0012*/ 	.short	0x0000
        /*0014*/ 	.byte	0x00, 0xf0, 0xc1, 0x09


	//----- nvinfo : EIATTR_SPARSE_MMA_MASK
	.align		4
.L_662:
        /*0018*/ 	.byte	0x03, 0x50
        /*001a*/ 	.short	0x0000


	//----- nvinfo : EIATTR_MAXREG_COUNT
	.align		4
        /*001c*/ 	.byte	0x03, 0x1b
        /*001e*/ 	.short	0x00ff


	//----- nvinfo : EIATTR_MERCURY_ISA_VERSION
	.align		4
        /*0020*/ 	.byte	0x03, 0x5f
        /*0022*/ 	.short	0x0101


	//----- nvinfo : EIATTR_VRC_CTA_INIT_COUNT
	.align		4
        /*0024*/ 	.byte	0x02, 0x4a
	.zero		1
	.zero		1


	//----- nvinfo : EIATTR_EXIT_INSTR_OFFSETS
	.align		4
        /*0028*/ 	.byte	0x04, 0x1c
        /*002a*/ 	.short	(.L_664 - .L_663)


	//   ....[0]....
.L_663:
        /*002c*/ 	.word	0x00000010


	//----- nvinfo : EIATTR_MAX_THREADS
	.align		4
.L_664:
        /*0030*/ 	.byte	0x04, 0x05
        /*0032*/ 	.short	(.L_666 - .L_665)
.L_665:
        /*0034*/ 	.word	0x00000100
        /*0038*/ 	.word	0x00000001
        /*003c*/ 	.word	0x00000001


	//----- nvinfo : EIATTR_CBANK_PARAM_SIZE
	.align		4
.L_666:
        /*0040*/ 	.byte	0x03, 0x19
        /*0042*/ 	.short	0x0270


	//----- nvinfo : EIATTR_PARAM_CBANK
	.align		4
        /*0044*/ 	.byte	0x04, 0x0a
        /*0046*/ 	.short	(.L_668 - .L_667)
	.align		4
.L_667:
        /*0048*/ 	.word	index@(.nv.constant0._ZN7cutlass13device_kernelIN5flash19enable_sm80_to_sm89INS1_16FlashAttnBwdSm80INS1_25CollectiveMainloopBwdSm80ILi2ELi2EN4cute5tupleIJNS5_1CILi64EEENS7_ILi128EEENS7_ILi96EEEEEENS_6half_tEfNS_4arch4Sm80ELb0ELb0ELb1ELb1ELb0ELb0ELb0ELb0ELi2ELi2ELi4ELi2ELb0EEENS1_21CollectiveEpilogueBwdISB_SC_SE_Li256ELb1ELb0ELi2EEENS1_19SingleTileSchedulerILb1ELb0ELb0ELi128EEEEEEEEEvNT_6ParamsE)
        /*004c*/ 	.short	0x0380
        /*004e*/ 	.short	0x0270


	//----- nvinfo : EIATTR_SW_WAR
	.align		4
.L_668:
        /*0050*/ 	.byte	0x04, 0x36
        /*0052*/ 	.short	(.L_670 - .L_669)
.L_669:
        /*0054*/ 	.word	0x00000008
.L_670:


//--------------------- .nv.info._ZN7cutlass13device_kernelIN5flash19enable_sm80_to_sm89INS1_16FlashAttnBwdSm80INS1_25CollectiveMainloopBwdSm80ILi2ELi2EN4cute5tupleIJNS5_1CILi64EEENS7_ILi128EEENS7_ILi96EEEEEENS_6half_tEfNS_4arch4Sm80ELb0ELb0ELb1ELb1ELb1ELb0ELb0ELb0ELi2ELi2ELi4ELi2ELb0EEENS1_21CollectiveEpilogueBwdISB_SC_SE_Li256ELb1ELb0ELi2EEENS1_19SingleTileSchedulerILb1ELb0ELb0ELi128EEEEEEEEEvNT_6ParamsE --------------------------
	.section	.nv.info._ZN7cutlass13device_kernelIN5flash19enable_sm80_to_sm89INS1_16FlashAttnBwdSm80INS1_25CollectiveMainloopBwdSm80ILi2ELi2EN4cute5tupleIJNS5_1CILi64EEENS7_ILi128EEENS7_ILi96EEEEEENS_6half_tEfNS_4arch4Sm80ELb0ELb0ELb1ELb1ELb1ELb0ELb0ELb0ELi2ELi2ELi4ELi2ELb0EEENS1_21CollectiveEpilogueBwdISB_SC_SE_Li256ELb1ELb0ELi2EEENS1_19SingleTileSchedulerILb1ELb0ELb0ELi128EEEEEEEEEvNT_6ParamsE,"",@"SHT_CUDA_INFO"
	.sectionflags	@""
	.align	4


	//----- nvinfo : EIATTR_CUDA_API_VERSION
	.align		4
        /*0000*/ 	.byte	0x04, 0x37
        /*0002*/ 	.short	(.L_672 - .L_671)
.L_671:
        /*0004*/ 	.word	0x00000082


	//----- nvinfo : EIATTR_KPARAM_INFO
	.align		4
.L_672:
        /*0008*/ 	.byte	0x04, 0x17
        /*000a*/ 	.short	(.L_674 - .L_673)
.L_673:
        /*000c*/ 	.word	0x00000000
        /*0010*/ 	.short	0x0000
        /*0012*/ 	.short	0x0000
        /*0014*/ 	.byte	0x00, 0xf0, 0xc1, 0x09


	//----- nvinfo : EIATTR_SPARSE_MMA_MASK
	.align		4
.L_674:
        /*0018*/ 	.byte	0x03, 0x50
        /*001a*/ 	.short	0x0000


	//----- nvinfo : EIATTR_MAXREG_COUNT
	.align		4
        /*001c*/ 	.byte	0x03, 0x1b
        /*001e*/ 	.short	0x00ff


	//----- nvinfo : EIATTR_MERCURY_ISA_VERSION
	.align		4
        /*0020*/ 	.byte	0x03, 0x5f
        /*0022*/ 	.short	0x0101


	//----- nvinfo : EIATTR_VRC_CTA_INIT_COUNT
	.align		4
        /*0024*/ 	.byte	0x02, 0x4a
	.zero		1
	.zero		1


	//----- nvinfo : EIATTR_EXIT_INSTR_OFFSETS
	.align		4
        /*0028*/ 	.byte	0x04, 0x1c
        /*002a*/ 	.short	(.L_676 - .L_675)


	//   ....[0]....
.L_675:
        /*002c*/ 	.word	0x00000010


	//----- nvinfo : EIATTR_MAX_THREADS
	.align		4
.L_676:
        /*0030*/ 	.byte	0x04, 0x05
        /*0032*/ 	.short	(.L_678 - .L_677)
.L_677:
        /*0034*/ 	.word	0x00000100
        /*0038*/ 	.word	0x00000001
        /*003c*/ 	.word	0x00000001


	//----- nvinfo : EIATTR_CBANK_PARAM_SIZE
	.align		4
.L_678:
        /*0040*/ 	.byte	0x03, 0x19
        /*0042*/ 	.short	0x0270


	//----- nvinfo : EIATTR_PARAM_CBANK
	.align		4
        /*0044*/ 	.byte	0x04, 0x0a
        /*0046*/ 	.short	(.L_680 - .L_679)
	.align		4
.L_679:
        /*0048*/ 	.word	index@(.nv.constant0._ZN7cutlass13device_kernelIN5flash19enable_sm80_to_sm89INS1_16FlashAttnBwdSm80INS1_25CollectiveMainloopBwdSm80ILi2ELi2EN4cute5tupleIJNS5_1CILi64EEENS7_ILi128EEENS7_ILi96EEEEEENS_6half_tEfNS_4arch4Sm80ELb0ELb0ELb1ELb1ELb1ELb0ELb0ELb0ELi2ELi2ELi4ELi2ELb0EEENS1_21CollectiveEpilogueBwdISB_SC_SE_Li256ELb1ELb0ELi2EEENS1_19SingleTileSchedulerILb1ELb0ELb0ELi128EEEEEEEEEvNT_6ParamsE)
        /*004c*/ 	.short	0x0380
        /*004e*/ 	.short	0x0270


	//----- nvinfo : EIATTR_SW_WAR
	.align		4
.L_680:
        /*0050*/ 	.byte	0x04, 0x36
        /*0052*/ 	.short	(.L_682 - .L_681)
.L_681:
        /*0054*/ 	.word	0x00000008
.L_682:


//--------------------- .nv.info._ZN7cutlass13device_kernelIN5flash19enable_sm80_to_sm89INS1_16FlashAttnBwdSm80INS1_25CollectiveMainloopBwdSm80ILi2ELi2EN4cute5tupleIJNS5_1CILi64EEENS7_ILi128EEENS7_ILi96EEEEEENS_6half_tEfNS_4arch4Sm80ELb0ELb0ELb1ELb1ELb0ELb0ELb0ELb0ELi2ELi2ELi4ELi2ELb0EEENS1_24CollectiveEpilogueBwdGQAISB_fSE_Li256ELb1ELb0EEENS1_19SingleTileSchedulerILb1ELb0ELb0ELi128EEEEEEEEEvNT_6ParamsE --------------------------
	.section	.nv.info._ZN7cutlass13device_kernelIN5flash19enable_sm80_to_sm89INS1_16FlashAttnBwdSm80INS1_25CollectiveMainloopBwdSm80ILi2ELi2EN4cute5tupleIJNS5_1CILi64EEENS7_ILi128EEENS7_ILi96EEEEEENS_6half_tEfNS_4arch4Sm80ELb0ELb0ELb1ELb1ELb0ELb0ELb0ELb0ELi2ELi2ELi4ELi2ELb0EEENS1_24CollectiveEpilogueBwdGQAISB_fSE_Li256ELb1ELb0EEENS1_19SingleTileSchedulerILb1ELb0ELb0ELi128EEEEEEEEEvNT_6ParamsE,"",@"SHT_CUDA_INFO"
	.sectionflags	@""
	.align	4


	//----- nvinfo : EIATTR_CUDA_API_VERSION
	.align		4
        /*0000*/ 	.byte	0x04, 0x37
        /*0002*/ 	.short	(.L_684 - .L_683)
.L_683:
        /*0004*/ 	.word	0x00000082


	//----- nvinfo : EIATTR_KPARAM_INFO
	.align		4
.L_684:
        /*0008*/ 	.byte	0x04, 0x17
        /*000a*/ 	.short	(.L_686 - .L_685)
.L_685:
        /*000c*/ 	.word	0x00000000
        /*0010*/ 	.short	0x0000
        /*0012*/ 	.short	0x0000
        /*0014*/ 	.byte	0x00, 0xf0, 0xe1, 0x09


	//----- nvinfo : EIATTR_SPARSE_MMA_MASK
	.align		4
.L_686:
        /*0018*/ 	.byte	0x03, 0x50
        /*001a*/ 	.short	0x0000


	//----- nvinfo : EIATTR_MAXREG_COUNT
	.align		4
        /*001c*/ 	.byte	0x03, 0x1b
        /*001e*/ 	.short	0x00ff


	//----- nvinfo : EIATTR_MERCURY_ISA_VERSION
	.align		4
        /*0020*/ 	.byte	0x03, 0x5f
        /*0022*/ 	.short	0x0101


	//----- nvinfo : EIATTR_VRC_CTA_INIT_COUNT
	.align		4
        /*0024*/ 	.byte	0x02, 0x4a
	.zero		1
	.zero		1


	//----- nvinfo : EIATTR_EXIT_INSTR_OFFSETS
	.align		4
        /*0028*/ 	.byte	0x04, 0x1c
        /*002a*/ 	.short	(.L_688 - .L_687)


	//   ....[0]....
.L_687:
        /*002c*/ 	.word	0x00000010


	//----- nvinfo : EIATTR_MAX_THREADS
	.align		4
.L_688:
        /*0030*/ 	.byte	0x04, 0x05
        /*0032*/ 	.short	(.L_690 - .L_689)
.L_689:
        /*0034*/ 	.word	0x00000100
        /*0038*/ 	.word	0x00000001
        /*003c*/ 	.word	0x00000001


	//----- nvinfo : EIATTR_CBANK_PARAM_SIZE
	.align		4
.L_690:
        /*0040*/ 	.byte	0x03, 0x19
        /*0042*/ 	.short	0x0278


	//----- nvinfo : EIATTR_PARAM_CBANK
	.align		4
        /*0044*/ 	.byte	0x04, 0x0a
        /*0046*/ 	.short	(.L_692 - .L_691)
	.align		4
.L_691:
        /*0048*/ 	.word	index@(.nv.constant0._ZN7cutlass13device_kernelIN5flash19enable_sm80_to_sm89INS1_16FlashAttnBwdSm80INS1_25CollectiveMainloopBwdSm80ILi2ELi2EN4cute5tupleIJNS5_1CILi64EEENS7_ILi128EEENS7_ILi96EEEEEENS_6half_tEfNS_4arch4Sm80ELb0ELb0ELb1ELb1ELb0ELb0ELb0ELb0ELi2ELi2ELi4ELi2ELb0EEENS1_24CollectiveEpilogueBwdGQAISB_fSE_Li256ELb1ELb0EEENS1_19SingleTileSchedulerILb1ELb0ELb0ELi128EEEEEEEEEvNT_6ParamsE)
        /*004c*/ 	.short	0x0380
        /*004e*/ 	.short	0x0278


	//----- nvinfo : EIATTR_SW_WAR
	.align		4
.L_692:
        /*0050*/ 	.byte	0x04, 0x36
        /*0052*/ 	.short	(.L_694 - .L_693)
.L_693:
        /*0054*/ 	.word	0x00000008
.L_694:


//--------------------- .nv.info._ZN7cutlass13device_kernelIN5flash19enable_sm80_to_sm89INS1_16FlashAttnBwdSm80INS1_25CollectiveMainloopBwdSm80ILi2ELi2EN4cute5tupleIJNS5_1CILi64EEENS7_ILi128EEENS7_ILi96EEEEEENS_6half_tEfNS_4arch4Sm80ELb0ELb0ELb1ELb1ELb1ELb0ELb0ELb0ELi2ELi2ELi4ELi2ELb0EEENS1_24CollectiveEpilogueBwdGQAISB_fSE_Li256ELb1ELb1EEENS1_19SingleTileSchedulerILb1ELb0ELb0ELi128EEEEEEEEEvNT_6ParamsE --------------------------
	.section	.nv.info._ZN7cutlass13device_kernelIN5flash19enable_sm80_to_sm89INS1_16FlashAttnBwdSm80INS1_25CollectiveMainloopBwdSm80ILi2ELi2EN4cute5tupleIJNS5_1CILi64EEENS7_ILi128EEENS7_ILi96EEEEEENS_6half_tEfNS_4arch4Sm80ELb0ELb0ELb1ELb1ELb1ELb0ELb0ELb0ELi2ELi2ELi4ELi2ELb0EEENS1_24CollectiveEpilogueBwdGQAISB_fSE_Li256ELb1ELb1EEENS1_19SingleTileSchedulerILb1ELb0ELb0ELi128EEEEEEEEEvNT_6ParamsE,"",@"SHT_CUDA_INFO"
	.sectionflags	@""
	.align	4


	//----- nvinfo : EIATTR_CUDA_API_VERSION
	.align		4
        /*0000*/ 	.byte	0x04, 0x37
        /*0002*/ 	.short	(.L_696 - .L_695)
.L_695:
        /*0004*/ 	.word	0x00000082


	//----- nvinfo : EIATTR_KPARAM_INFO
	.align		4
.L_696:
        /*0008*/ 	.byte	0x04, 0x17
        /*000a*/ 	.short	(.L_698 - .L_697)
.L_697:
        /*000c*/ 	.word	0x00000000
        /*0010*/ 	.short	0x0000
        /*0012*/ 	.short	0x0000
        /*0014*/ 	.byte	0x00, 0xf0, 0xe1, 0x09


	//----- nvinfo : EIATTR_SPARSE_MMA_MASK
	.align		4
.L_698:
        /*0018*/ 	.byte	0x03, 0x50
        /*001a*/ 	.short	0x0000


	//----- nvinfo : EIATTR_MAXREG_COUNT
	.align		4
        /*001c*/ 	.byte	0x03, 0x1b
        /*001e*/ 	.short	0x00ff


	//----- nvinfo : EIATTR_MERCURY_ISA_VERSION
	.align		4
        /*0020*/ 	.byte	0x03, 0x5f
        /*0022*/ 	.short	0x0101


	//----- nvinfo : EIATTR_VRC_CTA_INIT_COUNT
	.align		4
        /*0024*/ 	.byte	0x02, 0x4a
	.zero		1
	.zero		1


	//----- nvinfo : EIATTR_EXIT_INSTR_OFFSETS
	.align		4
        /*0028*/ 	.byte	0x04, 0x1c
        /*002a*/ 	.short	(.L_700 - .L_699)


	//   ....[0]....
.L_699:
        /*002c*/ 	.word	0x00000010


	//----- nvinfo : EIATTR_MAX_THREADS
	.align		4
.L_700:
        /*0030*/ 	.byte	0x04, 0x05
        /*0032*/ 	.short	(.L_702 - .L_701)
.L_701:
        /*0034*/ 	.word	0x00000100
        /*0038*/ 	.word	0x00000001
        /*003c*/ 	.word	0x00000001


	//----- nvinfo : EIATTR_CBANK_PARAM_SIZE
	.align		4
.L_702:
        /*0040*/ 	.byte	0x03, 0x19
        /*0042*/ 	.short	0x0278


	//----- nvinfo : EIATTR_PARAM_CBANK
	.align		4
        /*0044*/ 	.byte	0x04, 0x0a
        /*0046*/ 	.short	(.L_704 - .L_703)
	.align		4
.L_703:
        /*0048*/ 	.word	index@(.nv.constant0._ZN7cutlass13device_kernelIN5flash19enable_sm80_to_sm89INS1_16FlashAttnBwdSm80INS1_25CollectiveMainloopBwdSm80ILi2ELi2EN4cute5tupleIJNS5_1CILi64EEENS7_ILi128EEENS7_ILi96EEEEEENS_6half_tEfNS_4arch4Sm80ELb0ELb0ELb1ELb1ELb1ELb0ELb0ELb0ELi2ELi2ELi4ELi2ELb0EEENS1_24CollectiveEpilogueBwdGQAISB_fSE_Li256ELb1ELb1EEENS1_19SingleTileSchedulerILb1ELb0ELb0ELi128EEEEEEEEEvNT_6ParamsE)
        /*004c*/ 	.short	0x0380
        /*004e*/ 	.short	0x0278


	//----- nvinfo : EIATTR_SW_WAR
	.align		4
.L_704:
        /*0050*/ 	.byte	0x04, 0x36
        /*0052*/ 	.short	(.L_706 - .L_705)
.L_705:
        /*0054*/ 	.word	0x00000008
.L_706:


//--------------------- .nv.info._ZN7cutlass13device_kernelIN5flash19enable_sm80_to_sm89INS1_16FlashAttnBwdSm80INS1_25CollectiveMainloopBwdSm80ILi2ELi2EN4cute5tupleIJNS5_1CILi64EEENS7_ILi128EEENS7_ILi96EEEEEENS_6half_tEfNS_4arch4Sm80ELb0ELb1ELb1ELb0ELb0ELb0ELb0ELb0ELi2ELi2ELi4ELi2ELb0EEENS1_21CollectiveEpilogueBwdISB_SC_SE_Li256ELb0ELb0ELi2EEENS1_19SingleTileSchedulerILb0ELb0ELb0ELi128EEEEEEEEEvNT_6ParamsE --------------------------
	.section	.nv.info._ZN7cutlass13device_kernelIN5flash19enable_sm80_to_sm89INS1_16FlashAttnBwdSm80INS1_25CollectiveMainloopBwdSm80ILi2ELi2EN4cute5tupleIJNS5_1CILi64EEENS7_ILi128EEENS7_ILi96EEEEEENS_6half_tEfNS_4arch4Sm80ELb0ELb1ELb1ELb0ELb0ELb0ELb0ELb0ELi2ELi2ELi4ELi2ELb0EEENS1_21CollectiveEpilogueBwdISB_SC_SE_Li256ELb0ELb0ELi2EEENS1_19SingleTileSchedulerILb0ELb0ELb0ELi128EEEEEEEEEvNT_6ParamsE,"",@"SHT_CUDA_INFO"
	.sectionflags	@""
	.align	4


	//----- nvinfo : EIATTR_CUDA_API_VERSION
	.align		4
        /*0000*/ 	.byte	0x04, 0x37
        /*0002*/ 	.short	(.L_708 - .L_707)
.L_707:
        /*0004*/ 	.word	0x00000082


	//----- nvinfo : EIATTR_KPARAM_INFO
	.align		4
.L_708:
        /*0008*/ 	.byte	0x04, 0x17
        /*000a*/ 	.short	(.L_710 - .L_709)
.L_709:
        /*000c*/ 	.word	0x00000000
        /*0010*/ 	.short	0x0000
        /*0012*/ 	.short	0x0000
        /*0014*/ 	.byte	0x00, 0xf0, 0xc1, 0x09


	//----- nvinfo : EIATTR_SPARSE_MMA_MASK
	.align		4
.L_710:
        /*0018*/ 	.byte	0x03, 0x50
        /*001a*/ 	.short	0x0000


	//----- nvinfo : EIATTR_MAXREG_COUNT
	.align		4
        /*001c*/ 	.byte	0x03, 0x1b
        /*001e*/ 	.short	0x00ff


	//----- nvinfo : EIATTR_MERCURY_ISA_VERSION
	.align		4
        /*0020*/ 	.byte	0x03, 0x5f
        /*0022*/ 	.short	0x0101


	//----- nvinfo : EIATTR_VRC_CTA_INIT_COUNT
	.align		4
        /*0024*/ 	.byte	0x02, 0x4a
	.zero		1
	.zero		1


	//----- nvinfo : EIATTR_EXIT_INSTR_OFFSETS
	.align		4
        /*0028*/ 	.byte	0x04, 0x1c
        /*002a*/ 	.short	(.L_712 - .L_711)


	//   ....[0]....
.L_711:
        /*002c*/ 	.word	0x00000010


	//----- nvinfo : EIATTR_MAX_THREADS
	.align		4
.L_712:
        /*0030*/ 	.byte	0x04, 0x05
        /*0032*/ 	.short	(.L_714 - .L_713)
.L_713:
        /*0034*/ 	.word	0x00000100
        /*0038*/ 	.word	0x00000001
        /*003c*/ 	.word	0x00000001


	//----- nvinfo : EIATTR_CBANK_PARAM_SIZE
	.align		4
.L_714:
        /*0040*/ 	.byte	0x03, 0x19
        /*0042*/ 	.short	0x0270


	//----- nvinfo : EIATTR_PARAM_CBANK
	.align		4
        /*0044*/ 	.byte	0x04, 0x0a
        /*0046*/ 	.short	(.L_716 - .L_715)
	.align		4
.L_715:
        /*0048*/ 	.word	index@(.nv.constant0._ZN7cutlass13device_kernelIN5flash19enable_sm80_to_sm89INS1_16FlashAttnBwdSm80INS1_25CollectiveMainloopBwdSm80ILi2ELi2EN4cute5tupleIJNS5_1CILi64EEENS7_ILi128EEENS7_ILi96EEEEEENS_6half_tEfNS_4arch4Sm80ELb0ELb1ELb1ELb0ELb0ELb0ELb0ELb0ELi2ELi2ELi4ELi2ELb0EEENS1_21CollectiveEpilogueBwdISB_SC_SE_Li256ELb0ELb0ELi2EEENS1_19SingleTileSchedulerILb0ELb0ELb0ELi128EEEEEEEEEvNT_6ParamsE)
        /*004c*/ 	.short	0x0380
        /*004e*/ 	.short	0x0270


	//----- nvinfo : EIATTR_SW_WAR
	.align		4
.L_716:
        /*0050*/ 	.byte	0x04, 0x36
        /*0052*/ 	.short	(.L_718 - .L_717)
.L_717:
        /*0054*/ 	.word	0x00000008
.L_718:


//--------------------- .nv.info._ZN7cutlass13device_kernelIN5flash19enable_sm80_to_sm89INS1_16FlashAttnBwdSm80INS1_25CollectiveMainloopBwdSm80ILi2ELi2EN4cute5tupleIJNS5_1CILi64EEENS7_ILi128EEENS7_ILi96EEEEEENS_6half_tEfNS_4arch4Sm80ELb0ELb1ELb1ELb0ELb1ELb0ELb0ELb0ELi2ELi2ELi4ELi2ELb0EEENS1_21CollectiveEpilogueBwdISB_SC_SE_Li256ELb0ELb0ELi2EEENS1_19SingleTileSchedulerILb0ELb0ELb0ELi128EEEEEEEEEvNT_6ParamsE --------------------------
	.section	.nv.info._ZN7cutlass13device_kernelIN5flash19enable_sm80_to_sm89INS1_16FlashAttnBwdSm80INS1_25CollectiveMainloopBwdSm80ILi2ELi2EN4cute5tupleIJNS5_1CILi64EEENS7_ILi128EEENS7_ILi96EEEEEENS_6half_tEfNS_4arch4Sm80ELb0ELb1ELb1ELb0ELb1ELb0ELb0ELb0ELi2ELi2ELi4ELi2ELb0EEENS1_21CollectiveEpilogueBwdISB_SC_SE_Li256ELb0ELb0ELi2EEENS1_19SingleTileSchedulerILb0ELb0ELb0ELi128EEEEEEEEEvNT_6ParamsE,"",@"SHT_CUDA_INFO"
	.sectionflags	@""
	.align	4


	//----- nvinfo : EIATTR_CUDA_API_VERSION
	.align		4
        /*0000*/ 	.byte	0x04, 0x37
        /*0002*/ 	.short	(.L_720 - .L_719)
.L_719:
        /*0004*/ 	.word	0x00000082


	//----- nvinfo : EIATTR_KPARAM_INFO
	.align		4
.L_720:
        /*0008*/ 	.byte	0x04, 0x17
        /*000a*/ 	.short	(.L_722 - .L_721)
.L_721:
        /*000c*/ 	.word	0x00000000
        /*0010*/ 	.short	0x0000
        /*0012*/ 	.short	0x0000
        /*0014*/ 	.byte	0x00, 0xf0, 0xc1, 0x09


	//----- nvinfo : EIATTR_SPARSE_MMA_MASK
	.align		4
.L_722:
        /*0018*/ 	.byte	0x03, 0x50
        /*001a*/ 	.short	0x0000


	//----- nvinfo : EIATTR_MAXREG_COUNT
	.align		4
        /*001c*/ 	.byte	0x03, 0x1b
        /*001e*/ 	.short	0x00ff


	//----- nvinfo : EIATTR_MERCURY_ISA_VERSION
	.align		4
        /*0020*/ 	.byte	0x03, 0x5f
        /*0022*/ 	.short	0x0101


	//----- nvinfo : EIATTR_VRC_CTA_INIT_COUNT
	.align		4
        /*0024*/ 	.byte	0x02, 0x4a
	.zero		1
	.zero		1


	//----- nvinfo : EIATTR_EXIT_INSTR_OFFSETS
	.align		4
        /*0028*/ 	.byte	0x04, 0x1c
        /*002a*/ 	.short	(.L_724 - .L_723)


	//   ....[0]....
.L_723:
        /*002c*/ 	.word	0x00000010


	//----- nvinfo : EIATTR_MAX_THREADS
	.align		4
.L_724:
        /*0030*/ 	.byte	0x04, 0x05
        /*0032*/ 	.short	(.L_726 - .L_725)
.L_725:
        /*0034*/ 	.word	0x00000100
        /*0038*/ 	.word	0x00000001
        /*003c*/ 	.word	0x00000001


	//----- nvinfo : EIATTR_CBANK_PARAM_SIZE
	.align		4
.L_726:
        /*0040*/ 	.byte	0x03, 0x19
        /*0042*/ 	.short	0x0270


	//----- nvinfo : EIATTR_PARAM_CBANK
	.align		4
        /*0044*/ 	.byte	0x04, 0x0a
        /*0046*/ 	.short	(.L_728 - .L_727)
	.align		4
.L_727:
        /*0048*/ 	.word	index@(.nv.constant0._ZN7cutlass13device_kernelIN5flash19enable_sm80_to_sm89INS1_16FlashAttnBwdSm80INS1_25CollectiveMainloopBwdSm80ILi2ELi2EN4cute5tupleIJNS5_1CILi64EEENS7_ILi128EEENS7_ILi96EEEEEENS_6half_tEfNS_4arch4Sm80ELb0ELb1ELb1ELb0ELb1ELb0ELb0ELb0ELi2ELi2ELi4ELi2ELb0EEENS1_21CollectiveEpilogueBwdISB_SC_SE_Li256ELb0ELb0ELi2EEENS1_19SingleTileSchedulerILb0ELb0ELb0ELi128EEEEEEEEEvNT_6ParamsE)
        /*004c*/ 	.short	0x0380
        /*004e*/ 	.short	0x0270


	//----- nvinfo : EIATTR_SW_WAR
	.align		4
.L_728:
        /*0050*/ 	.byte	0x04, 0x36
        /*0052*/ 	.short	(.L_730 - .L_729)
.L_729:
        /*0054*/ 	.word	0x00000008
.L_730:


//--------------------- .nv.info._ZN7cutlass13device_kernelIN5flash19enable_sm80_to_sm89INS1_16FlashAttnBwdSm80INS1_25CollectiveMainloopBwdSm80ILi2ELi2EN4cute5tupleIJNS5_1CILi64EEENS7_ILi128EEENS7_ILi96EEEEEENS_6half_tEfNS_4arch4Sm80ELb0ELb1ELb1ELb0ELb0ELb0ELb0ELb0ELi2ELi2ELi4ELi2ELb0EEENS1_24CollectiveEpilogueBwdGQAISB_fSE_Li256ELb0ELb0EEENS1_19SingleTileSchedulerILb0ELb0ELb0ELi128EEEEEEEEEvNT_6ParamsE --------------------------
	.section	.nv.info._ZN7cutlass13device_kernelIN5flash19enable_sm80_to_sm89INS1_16FlashAttnBwdSm80INS1_25CollectiveMainloopBwdSm80ILi2ELi2EN4cute5tupleIJNS5_1CILi64EEENS7_ILi128EEENS7_ILi96EEEEEENS_6half_tEfNS_4arch4Sm80ELb0ELb1ELb1ELb0ELb0ELb0ELb0ELb0ELi2ELi2ELi4ELi2ELb0EEENS1_24CollectiveEpilogueBwdGQAISB_fSE_Li256ELb0ELb0EEENS1_19SingleTileSchedulerILb0ELb0ELb0ELi128EEEEEEEEEvNT_6ParamsE,"",@"SHT_CUDA_INFO"
	.sectionflags	@""
	.align	4


	//----- nvinfo : EIATTR_CUDA_API_VERSION
	.align		4
        /*0000*/ 	.byte	0x04, 0x37
        /*0002*/ 	.short	(.L_732 - .L_731)
.L_731:
        /*0004*/ 	.word	0x00000082


	//----- nvinfo : EIATTR_KPARAM_INFO
	.align		4
.L_732:
        /*0008*/ 	.byte	0x04, 0x17
        /*000a*/ 	.short	(.L_734 - .L_733)
.L_733:
        /*000c*/ 	.word	0x00000000
        /*0010*/ 	.short	0x0000
        /*0012*/ 	.short	0x0000
        /*0014*/ 	.byte	0x00, 0xf0, 0xe1, 0x09


	//----- nvinfo : EIATTR_SPARSE_MMA_MASK
	.align		4
.L_734:
        /*0018*/ 	.byte	0x03, 0x50
        /*001a*/ 	.short	0x0000


	//----- nvinfo : EIATTR_MAXREG_COUNT
	.align		4
        /*001c*/ 	.byte	0x03, 0x1b
        /*001e*/ 	.short	0x00ff


	//----- nvinfo : EIATTR_MERCURY_ISA_VERSION
	.align		4
        /*0020*/ 	.byte	0x03, 0x5f
        /*0022*/ 	.short	0x0101


	//----- nvinfo : EIATTR_VRC_CTA_INIT_COUNT
	.align		4
        /*0024*/ 	.byte	0x02, 0x4a
	.zero		1
	.zero		1


	//----- nvinfo : EIATTR_EXIT_INSTR_OFFSETS
	.align		4
        /*0028*/ 	.byte	0x04, 0x1c
        /*002a*/ 	.short	(.L_736 - .L_735)


	//   ....[0]....
.L_735:
        /*002c*/ 	.word	0x00000010


	//----- nvinfo : EIATTR_MAX_THREADS
	.align		4
.L_736:
        /*0030*/ 	.byte	0x04, 0x05
        /*0032*/ 	.short	(.L_738 - .L_737)
.L_737:
        /*0034*/ 	.word	0x00000100
        /*0038*/ 	.word	0x00000001
        /*003c*/ 	.word	0x00000001


	//----- nvinfo : EIATTR_CBANK_PARAM_SIZE
	.align		4
.L_738:
        /*0040*/ 	.byte	0x03, 0x19
        /*0042*/ 	.short	0x0278


	//----- nvinfo : EIATTR_PARAM_CBANK
	.align		4
        /*0044*/ 	.byte	0x04, 0x0a
        /*0046*/ 	.short	(.L_740 - .L_739)
	.align		4
.L_739:
        /*0048*/ 	.word	index@(.nv.constant0._ZN7cutlass13device_kernelIN5flash19enable_sm80_to_sm89INS1_16FlashAttnBwdSm80INS1_25CollectiveMainloopBwdSm80ILi2ELi2EN4cute5tupleIJNS5_1CILi64EEENS7_ILi128EEENS7_ILi96EEEEEENS_6half_tEfNS_4arch4Sm80ELb0ELb1ELb1ELb0ELb0ELb0ELb0ELb0ELi2ELi2ELi4ELi2ELb0EEENS1_24CollectiveEpilogueBwdGQAISB_fSE_Li256ELb0ELb0EEENS1_19SingleTileSchedulerILb0ELb0ELb0ELi128EEEEEEEEEvNT_6ParamsE)
        /*004c*/ 	.short	0x0380
        /*004e*/ 	.short	0x0278


	//----- nvinfo : EIATTR_SW_WAR
	.align		4
.L_740:
        /*0050*/ 	.byte	0x04, 0x36
        /*0052*/ 	.short	(.L_742 - .L_741)
.L_741:
        /*0054*/ 	.word	0x00000008
.L_742:


//--------------------- .nv.info._ZN7cutlass13device_kernelIN5flash19enable_sm80_to_sm89INS1_16FlashAttnBwdSm80INS1_25CollectiveMainloopBwdSm80ILi2ELi2EN4cute5tupleIJNS5_1CILi64EEENS7_ILi128EEENS7_ILi96EEEEEENS_6half_tEfNS_4arch4Sm80ELb0ELb1ELb1ELb0ELb1ELb0ELb0ELb0ELi2ELi2ELi4ELi2ELb0EEENS1_24CollectiveEpilogueBwdGQAISB_fSE_Li256ELb0ELb1EEENS1_19SingleTileSchedulerILb0ELb0ELb0ELi128EEEEEEEEEvNT_6ParamsE --------------------------
	.section	.nv.info._ZN7cutlass13device_kernelIN5flash19enable_sm80_to_sm89INS1_16FlashAttnBwdSm80INS1_25CollectiveMainloopBwdSm80ILi2ELi2EN4cute5tupleIJNS5_1CILi64EEENS7_ILi128EEENS7_ILi96EEEEEENS_6half_tEfNS_4arch4Sm80ELb0ELb1ELb1ELb0ELb1ELb0ELb0ELb0ELi2ELi2ELi4ELi2ELb0EEENS1_24CollectiveEpilogueBwdGQAISB_fSE_Li256ELb0ELb1EEENS1_19SingleTileSchedulerILb0ELb0ELb0ELi128EEEEEEEEEvNT_6ParamsE,"",@"SHT_CUDA_INFO"
	.sectionflags	@""
	.align	4


	//----- nvinfo : EIATTR_CUDA_API_VERSION
	.align		4
        /*0000*/ 	.byte	0x04, 0x37
        /*0002*/ 	.short	(.L_744 - .L_743)
.L_743:
        /*0004*/ 	.word	0x00000082


	//----- nvinfo : EIATTR_KPARAM_INFO
	.align		4
.L_744:
        /*0008*/ 	.byte	0x04, 0x17
        /*000a*/ 	.short	(.L_746 - .L_745)
.L_745:
        /*000c*/ 	.word	0x00000000
        /*0010*/ 	.short	0x0000
        /*0012*/ 	.short	0x0000
        /*0014*/ 	.byte	0x00, 0xf0, 0xe1, 0x09


	//----- nvinfo : EIATTR_SPARSE_MMA_MASK
	.align		4
.L_746:
        /*0018*/ 	.byte	0x03, 0x50
        /*001a*/ 	.short	0x0000


	//----- nvinfo : EIATTR_MAXREG_COUNT
	.align		4
        /*001c*/ 	.byte	0x03, 0x1b
        /*001e*/ 	.short	0x00ff


	//----- nvinfo : EIATTR_MERCURY_ISA_VERSION
	.align		4
        /*0020*/ 	.byte	0x03, 0x5f
        /*0022*/ 	.short	0x0101


	//----- nvinfo : EIATTR_VRC_CTA_INIT_COUNT
	.align		4
        /*0024*/ 	.byte	0x02, 0x4a
	.zero		1
	.zero		1


	//----- nvinfo : EIATTR_EXIT_INSTR_OFFSETS
	.align		4
        /*0028*/ 	.byte	0x04, 0x1c
        /*002a*/ 	.short	(.L_748 - .L_747)


	//   ....[0]....
.L_747:
        /*002c*/ 	.word	0x00000010


	//----- nvinfo : EIATTR_MAX_THREADS
	.align		4
.L_748:
        /*0030*/ 	.byte	0x04, 0x05
        /*0032*/ 	.short	(.L_750 - .L_749)
.L_749:
        /*0034*/ 	.word	0x00000100
        /*0038*/ 	.word	0x00000001
        /*003c*/ 	.word	0x00000001


	//----- nvinfo : EIATTR_CBANK_PARAM_SIZE
	.align		4
.L_750:
        /*0040*/ 	.byte	0x03, 0x19
        /*0042*/ 	.short	0x0278


	//----- nvinfo : EIATTR_PARAM_CBANK
	.align		4
        /*0044*/ 	.byte	0x04, 0x0a
        /*0046*/ 	.short	(.L_752 - .L_751)
	.align		4
.L_751:
        /*0048*/ 	.word	index@(.nv.constant0._ZN7cutlass13device_kernelIN5flash19enable_sm80_to_sm89INS1_16FlashAttnBwdSm80INS1_25CollectiveMainloopBwdSm80ILi2ELi2EN4cute5tupleIJNS5_1CILi64EEENS7_ILi128EEENS7_ILi96EEEEEENS_6half_tEfNS_4arch4Sm80ELb0ELb1ELb1ELb0ELb1ELb0ELb0ELb0ELi2ELi2ELi4ELi2ELb0EEENS1_24CollectiveEpilogueBwdGQAISB_fSE_Li256ELb0ELb1EEENS1_19SingleTileSchedulerILb0ELb0ELb0ELi128EEEEEEEEEvNT_6ParamsE)
        /*004c*/ 	.short	0x0380
        /*004e*/ 	.short	0x0278


	//----- nvinfo : EIATTR_SW_WAR
	.align		4
.L_752:
        /*0050*/ 	.byte	0x04, 0x36
        /*0052*/ 	.short	(.L_754 - .L_753)
.L_753:
        /*0054*/ 	.word	0x00000008
.L_754:


//--------------------- .nv.info._ZN7cutlass13device_kernelIN5flash19enable_sm80_to_sm89INS1_16FlashAttnBwdSm80INS1_25CollectiveMainloopBwdSm80ILi2ELi2EN4cute5tupleIJNS5_1CILi64EEENS7_ILi128EEENS7_ILi96EEEEEENS_6half_tEfNS_4arch4Sm80ELb0ELb1ELb1ELb1ELb0ELb0ELb0ELb0ELi2ELi2ELi4ELi2ELb0EEENS1_21CollectiveEpilogueBwdISB_SC_SE_Li256ELb1ELb0ELi2EEENS1_19SingleTileSchedulerILb1ELb0ELb0ELi128EEEEEEEEEvNT_6ParamsE --------------------------
	.section	.nv.info._ZN7cutlass13device_kernelIN5flash19enable_sm80_to_sm89INS1_16FlashAttnBwdSm80INS1_25CollectiveMainloopBwdSm80ILi2ELi2EN4cute5tupleIJNS5_1CILi64EEENS7_ILi128EEENS7_ILi96EEEEEENS_6half_tEfNS_4arch4Sm80ELb0ELb1ELb1ELb1ELb0ELb0ELb0ELb0ELi2ELi2ELi4ELi2ELb0EEENS1_21CollectiveEpilogueBwdISB_SC_SE_Li256ELb1ELb0ELi2EEENS1_19SingleTileSchedulerILb1ELb0ELb0ELi128EEEEEEEEEvNT_6ParamsE,"",@"SHT_CUDA_INFO"
	.sectionflags	@""
	.align	4


	//----- nvinfo : EIATTR_CUDA_API_VERSION
	.align		4
        /*0000*/ 	.byte	0x04, 0x37
        /*0002*/ 	.short	(.L_756 - .L_755)
.L_755:
        /*0004*/ 	.word	0x00000082


	//----- nvinfo : EIATTR_KPARAM_INFO
	.align		4
.L_756:
        /*0008*/ 	.byte	0x04, 0x17
        /*000a*/ 	.short	(.L_758 - .L_757)
.L_757:
        /*000c*/ 	.word	0x00000000
        /*0010*/ 	.short	0x0000
        /*0012*/ 	.short	0x0000
        /*0014*/ 	.byte	0x00, 0xf0, 0xc1, 0x09


	//----- nvinfo : EIATTR_SPARSE_MMA_MASK
	.align		4
.L_758:
        /*0018*/ 	.byte	0x03, 0x50
        /*001a*/ 	.short	0x0000


	//----- nvinfo : EIATTR_MAXREG_COUNT
	.align		4
        /*001c*/ 	.byte	0x03, 0x1b
        /*001e*/ 	.short	0x00ff


	//----- nvinfo : EIATTR_MERCURY_ISA_VERSION
	.align		4
        /*0020*/ 	.byte	0x03, 0x5f
        /*0022*/ 	.short	0x0101


	//----- nvinfo : EIATTR_VRC_CTA_INIT_COUNT
	.align		4
        /*0024*/ 	.byte	0x02, 0x4a
	.zero		1
	.zero		1


	//----- nvinfo : EIATTR_EXIT_INSTR_OFFSETS
	.align		4
        /*0028*/ 	.byte	0x04, 0x1c
        /*002a*/ 	.short	(.L_760 - .L_759)


	//   ....[0]....
.L_759:
        /*002c*/ 	.word	0x00000010


	//----- nvinfo : EIATTR_MAX_THREADS
	.align		4
.L_760:
        /*0030*/ 	.byte	0x04, 0x05
        /*0032*/ 	.short	(.L_762 - .L_761)
.L_761:
        /*0034*/ 	.word	0x00000100
        /*0038*/ 	.word	0x00000001
        /*003c*/ 	.word	0x00000001


	//----- nvinfo : EIATTR_CBANK_PARAM_SIZE
	.align		4
.L_762:
        /*0040*/ 	.byte	0x03, 0x19
        /*0042*/ 	.short	0x0270


	//----- nvinfo : EIATTR_PARAM_CBANK
	.align		4
        /*0044*/ 	.byte	0x04, 0x0a
        /*0046*/ 	.short	(.L_764 - .L_763)
	.align		4
.L_763:
        /*0048*/ 	.word	index@(.nv.constant0._ZN7cutlass13device_kernelIN5flash19enable_sm80_to_sm89INS1_16FlashAttnBwdSm80INS1_25CollectiveMainloopBwdSm80ILi2ELi2EN4cute5tupleIJNS5_1CILi64EEENS7_ILi128EEENS7_ILi96EEEEEENS_6half_tEfNS_4arch4Sm80ELb0ELb1ELb1ELb1ELb0ELb0ELb0ELb0ELi2ELi2ELi4ELi2ELb0EEENS1_21CollectiveEpilogueBwdISB_SC_SE_Li256ELb1ELb0ELi2EEENS1_19SingleTileSchedulerILb1ELb0ELb0ELi128EEEEEEEEEvNT_6ParamsE)
        /*004c*/ 	.short	0x0380
        /*004e*/ 	.short	0x0270


	//----- nvinfo : EIATTR_SW_WAR
	.align		4
.L_764:
        /*0050*/ 	.byte	0x04, 0x36
        /*0052*/ 	.short	(.L_766 - .L_765)
.L_765:
        /*0054*/ 	.word	0x00000008
.L_766:


//--------------------- .nv.info._ZN7cutlass13device_kernelIN5flash19enable_sm80_to_sm89INS1_16FlashAttnBwdSm80INS1_25CollectiveMainloopBwdSm80ILi2ELi2EN4cute5tupleIJNS5_1CILi64EEENS7_ILi128EEENS7_ILi96EEEEEENS_6half_tEfNS_4arch4Sm80ELb0ELb1ELb1ELb1ELb1ELb0ELb0ELb0ELi2ELi2ELi4ELi2ELb0EEENS1_21CollectiveEpilogueBwdISB_SC_SE_Li256ELb1ELb0ELi2EEENS1_19SingleTileSchedulerILb1ELb0ELb0ELi128EEEEEEEEEvNT_6ParamsE --------------------------
	.section	.nv.info._ZN7cutlass13device_kernelIN5flash19enable_sm80_to_sm89INS1_16FlashAttnBwdSm80INS1_25CollectiveMainloopBwdSm80ILi2ELi2EN4cute5tupleIJNS5_1CILi64EEENS7_ILi128EEENS7_ILi96EEEEEENS_6half_tEfNS_4arch4Sm80ELb0ELb1ELb1ELb1ELb1ELb0ELb0ELb0ELi2ELi2ELi4ELi2ELb0EEENS1_21CollectiveEpilogueBwdISB_SC_SE_Li256ELb1ELb0ELi2EEENS1_19SingleTileSchedulerILb1ELb0ELb0ELi128EEEEEEEEEvNT_6ParamsE,"",@"SHT_CUDA_INFO"
	.sectionflags	@""
	.align	4


	//----- nvinfo : EIATTR_CUDA_API_VERSION
	.align		4
        /*0000*/ 	.byte	0x04, 0x37
        /*0002*/ 	.short	(.L_768 - .L_767)
.L_767:
        /*0004*/ 	.word	0x00000082


	//----- nvinfo : EIATTR_KPARAM_INFO
	.align		4
.L_768:
        /*0008*/ 	.byte	0x04, 0x17
        /*000a*/ 	.short	(.L_770 - .L_769)
.L_769:
        /*000c*/ 	.word	0x00000000
        /*0010*/ 	.short	0x0000
        /*0012*/ 	.short	0x0000
        /*0014*/ 	.byte	0x00, 0xf0, 0xc1, 0x09


	//----- nvinfo : EIATTR_SPARSE_MMA_MASK
	.align		4
.L_770:
        /*0018*/ 	.byte	0x03, 0x50
        /*001a*/ 	.short	0x0000


	//----- nvinfo : EIATTR_MAXREG_COUNT
	.align		4
        /*001c*/ 	.byte	0x03, 0x1b
        /*001e*/ 	.short	0x00ff


	//----- nvinfo : EIATTR_MERCURY_ISA_VERSION
	.align		4
        /*0020*/ 	.byte	0x03, 0x5f
        /*0022*/ 	.short	0x0101


	//----- nvinfo : EIATTR_VRC_CTA_INIT_COUNT
	.align		4
        /*0024*/ 	.byte	0x02, 0x4a
	.zero		1
	.zero		1


	//----- nvinfo : EIATTR_EXIT_INSTR_OFFSETS
	.align		4
        /*0028*/ 	.byte	0x04, 0x1c
        /*002a*/ 	.short	(.L_772 - .L_771)


	//   ....[0]....
.L_771:
        /*002c*/ 	.word	0x00000010


	//----- nvinfo : EIATTR_MAX_THREADS
	.align		4
.L_772:
        /*0030*/ 	.byte	0x04, 0x05
        /*0032*/ 	.short	(.L_774 - .L_773)
.L_773:
        /*0034*/ 	.word	0x00000100
        /*0038*/ 	.word	0x00000001
        /*003c*/ 	.word	0x00000001


	//----- nvinfo : EIATTR_CBANK_PARAM_SIZE
	.align		4
.L_774:
        /*0040*/ 	.byte	0x03, 0x19
        /*0042*/ 	.short	0x0270


	//----- nvinfo : EIATTR_PARAM_CBANK
	.align		4
        /*0044*/ 	.byte	0x04, 0x0a
        /*0046*/ 	.short	(.L_776 - .L_775)
	.align		4
.L_775:
        /*0048*/ 	.word	index@(.nv.constant0._ZN7cutlass13device_kernelIN5flash19enable_sm80_to_sm89INS1_16FlashAttnBwdSm80INS1_25CollectiveMainloopBwdSm80ILi2ELi2EN4cute5tupleIJNS5_1CILi64EEENS7_ILi128EEENS7_ILi96EEEEEENS_6half_tEfNS_4arch4Sm80ELb0ELb1ELb1ELb1ELb1ELb0ELb0ELb0ELi2ELi2ELi4ELi2ELb0EEENS1_21CollectiveEpilogueBwdISB_SC_SE_Li256ELb1ELb0ELi2EEENS1_19SingleTileSchedulerILb1ELb0ELb0ELi128EEEEEEEEEvNT_6ParamsE)
        /*004c*/ 	.short	0x0380
        /*004e*/ 	.short	0x0270


	//----- nvinfo : EIATTR_SW_WAR
	.align		4
.L_776:
        /*0050*/ 	.byte	0x04, 0x36
        /*0052*/ 	.short	(.L_778 - .L_777)
.L_777:
        /*0054*/ 	.word	0x00000008
.L_778:


//--------------------- .nv.info._ZN7cutlass13device_kernelIN5flash19enable_sm80_to_sm89INS1_16FlashAttnBwdSm80INS1_25CollectiveMainloopBwdSm80ILi2ELi2EN4cute5tupleIJNS5_1CILi64EEENS7_ILi128EEENS7_ILi96EEEEEENS_6half_tEfNS_4arch4Sm80ELb0ELb1ELb1ELb1ELb0ELb0ELb0ELb0ELi2ELi2ELi4ELi2ELb0EEENS1_24CollectiveEpilogueBwdGQAISB_fSE_Li256ELb1ELb0EEENS1_19SingleTileSchedulerILb1ELb0ELb0ELi128EEEEEEEEEvNT_6ParamsE --------------------------
	.section	.nv.info._ZN7cutlass13device_kernelIN5flash19enable_sm80_to_sm89INS1_16FlashAttnBwdSm80INS1_25CollectiveMainloopBwdSm80ILi2ELi2EN4cute5tupleIJNS5_1CILi64EEENS7_ILi128EEENS7_ILi96EEEEEENS_6half_tEfNS_4arch4Sm80ELb0ELb1ELb1ELb1ELb0ELb0ELb0ELb0ELi2ELi2ELi4ELi2ELb0EEENS1_24CollectiveEpilogueBwdGQAISB_fSE_Li256ELb1ELb0EEENS1_19SingleTileSchedulerILb1ELb0ELb0ELi128EEEEEEEEEvNT_6ParamsE,"",@"SHT_CUDA_INFO"
	.sectionflags	@""
	.align	4


	//----- nvinfo : EIATTR_CUDA_API_VERSION
	.align		4
        /*0000*/ 	.byte	0x04, 0x37
        /*0002*/ 	.short	(.L_780 - .L_779)
.L_779:
        /*0004*/ 	.word	0x00000082


	//----- nvinfo : EIATTR_KPARAM_INFO
	.align		4
.L_780:
        /*0008*/ 	.byte	0x04, 0x17
        /*000a*/ 	.short	(.L_782 - .L_781)
.L_781:
        /*000c*/ 	.word	0x00000000
        /*0010*/ 	.short	0x0000
        /*0012*/ 	.short	0x0000
        /*0014*/ 	.byte	0x00, 0xf0, 0xe1, 0x09


	//----- nvinfo : EIATTR_SPARSE_MMA_MASK
	.align		4
.L_782:
        /*0018*/ 	.byte	0x03, 0x50
        /*001a*/ 	.short	0x0000


	//----- nvinfo : EIATTR_MAXREG_COUNT
	.align		4
        /*001c*/ 	.byte	0x03, 0x1b
        /*001e*/ 	.short	0x00ff


	//----- nvinfo : EIATTR_MERCURY_ISA_VERSION
	.align		4
        /*0020*/ 	.byte	0x03, 0x5f
        /*0022*/ 	.short	0x0101


	//----- nvinfo : EIATTR_VRC_CTA_INIT_COUNT
	.align		4
        /*0024*/ 	.byte	0x02, 0x4a
	.zero		1
	.zero		1


	//----- nvinfo : EIATTR_EXIT_INSTR_OFFSETS
	.align		4
        /*0028*/ 	.byte	0x04, 0x1c
        /*002a*/ 	.short	(.L_784 - .L_783)


	//   ....[0]....
.L_783:
        /*002c*/ 	.word	0x00000010


	//----- nvinfo : EIATTR_MAX_THREADS
	.align		4
.L_784:
        /*0030*/ 	.byte	0x04, 0x05
        /*0032*/ 	.short	(.L_786 - .L_785)
.L_785:
        /*0034*/ 	.word	0x00000100
        /*0038*/ 	.word	0x00000001
        /*003c*/ 	.word	0x00000001


	//----- nvinfo : EIATTR_CBANK_PARAM_SIZE
	.align		4
.L_786:
        /*0040*/ 	.byte	0x03, 0x19
        /*0042*/ 	.short	0x0278


	//----- nvinfo : EIATTR_PARAM_CBANK
	.align		4
        /*0044*/ 	.byte	0x04, 0x0a
        /*0046*/ 	.short	(.L_788 - .L_787)
	.align		4
.L_787:
        /*0048*/ 	.word	index@(.nv.constant0._ZN7cutlass13device_kernelIN5flash19enable_sm80_to_sm89INS1_16FlashAttnBwdSm80INS1_25CollectiveMainloopBwdSm80ILi2ELi2EN4cute5tupleIJNS5_1CILi64EEENS7_ILi128EEENS7_ILi96EEEEEENS_6half_tEfNS_4arch4Sm80ELb0ELb1ELb1ELb1ELb0ELb0ELb0ELb0ELi2ELi2ELi4ELi2ELb0EEENS1_24CollectiveEpilogueBwdGQAISB_fSE_Li256ELb1ELb0EEENS1_19SingleTileSchedulerILb1ELb0ELb0ELi128EEEEEEEEEvNT_6ParamsE)
        /*004c*/ 	.short	0x0380
        /*004e*/ 	.short	0x0278


	//----- nvinfo : EIATTR_SW_WAR
	.align		4
.L_788:
        /*0050*/ 	.byte	0x04, 0x36
        /*0052*/ 	.short	(.L_790 - .L_789)
.L_789:
        /*0054*/ 	.word	0x00000008
.L_790:


//--------------------- .nv.info._ZN7cutlass13device_kernelIN5flash19enable_sm80_to_sm89INS1_16FlashAttnBwdSm80INS1_25CollectiveMainloopBwdSm80ILi2ELi2EN4cute5tupleIJNS5_1CILi64EEENS7_ILi128EEENS7_ILi96EEEEEENS_6half_tEfNS_4arch4Sm80ELb0ELb1ELb1ELb1ELb1ELb0ELb0ELb0ELi2ELi2ELi4ELi2ELb0EEENS1_24CollectiveEpilogueBwdGQAISB_fSE_Li256ELb1ELb1EEENS1_19SingleTileSchedulerILb1ELb0ELb0ELi128EEEEEEEEEvNT_6ParamsE --------------------------
	.section	.nv.info._ZN7cutlass13device_kernelIN5flash19enable_sm80_to_sm89INS1_16FlashAttnBwdSm80INS1_25CollectiveMainloopBwdSm80ILi2ELi2EN4cute5tupleIJNS5_1CILi64EEENS7_ILi128EEENS7_ILi96EEEEEENS_6half_tEfNS_4arch4Sm80ELb0ELb1ELb1ELb1ELb1ELb0ELb0ELb0ELi2ELi2ELi4ELi2ELb0EEENS1_24CollectiveEpilogueBwdGQAISB_fSE_Li256ELb1ELb1EEENS1_19SingleTileSchedulerILb1ELb0ELb0ELi128EEEEEEEEEvNT_6ParamsE,"",@"SHT_CUDA_INFO"
	.sectionflags	@""
	.align	4


	//----- nvinfo : EIATTR_CUDA_API_VERSION
	.align		4
        /*0000*/ 	.byte	0x04, 0x37
        /*0002*/ 	.short	(.L_792 - .L_791)
.L_791:
        /*0004*/ 	.word	0x00000082


	//----- nvinfo : EIATTR_KPARAM_INFO
	.align		4
.L_792:
        /*0008*/ 	.byte	0x04, 0x17
        /*000a*/ 	.short	(.L_794 - .L_793)
.L_793:
        /*000c*/ 	.word	0x00000000
        /*0010*/ 	.short	0x0000
        /*0012*/ 	.short	0x0000
        /*0014*/ 	.byte	0x00, 0xf0, 0xe1, 0x09


	//----- nvinfo : EIATTR_SPARSE_MMA_MASK
	.align		4
.L_794:
        /*0018*/ 	.byte	0x03, 0x50
        /*001a*/ 	.short	0x0000


	//----- nvinfo : EIATTR_MAXREG_COUNT
	.align		4
        /*001c*/ 	.byte	0x03, 0x1b
        /*001e*/ 	.short	0x00ff


	//----- nvinfo : EIATTR_MERCURY_ISA_VERSION
	.align		4
        /*0020*/ 	.byte	0x03, 0x5f
        /*0022*/ 	.short	0x0101


	//----- nvinfo : EIATTR_VRC_CTA_INIT_COUNT
	.align		4
        /*0024*/ 	.byte	0x02, 0x4a
	.zero		1
	.zero		1


	//----- nvinfo : EIATTR_EXIT_INSTR_OFFSETS
	.align		4
        /*0028*/ 	.byte	0x04, 0x1c
        /*002a*/ 	.short	(.L_796 - .L_795)


	//   ....[0]....
.L_795:
        /*002c*/ 	.word	0x00000010


	//----- nvinfo : EIATTR_MAX_THREADS
	.align		4
.L_796:
        /*0030*/ 	.byte	0x04, 0x05
        /*0032*/ 	.short	(.L_798 - .L_797)
.L_797:
        /*0034*/ 	.word	0x00000100
        /*0038*/ 	.word	0x00000001
        /*003c*/ 	.word	0x00000001


	//----- nvinfo : EIATTR_CBANK_PARAM_SIZE
	.align		4
.L_798:
        /*0040*/ 	.byte	0x03, 0x19
        /*0042*/ 	.short	0x0278


	//----- nvinfo : EIATTR_PARAM_CBANK
	.align		4
        /*0044*/ 	.byte	0x04, 0x0a
        /*0046*/ 	.short	(.L_800 - .L_799)
	.align		4
.L_799:
        /*0048*/ 	.word	index@(.nv.constant0._ZN7cutlass13device_kernelIN5flash19enable_sm80_to_sm89INS1_16FlashAttnBwdSm80INS1_25CollectiveMainloopBwdSm80ILi2ELi2EN4cute5tupleIJNS5_1CILi64EEENS7_ILi128EEENS7_ILi96EEEEEENS_6half_tEfNS_4arch4Sm80ELb0ELb1ELb1ELb1ELb1ELb0ELb0ELb0ELi2ELi2ELi4ELi2ELb0EEENS1_24CollectiveEpilogueBwdGQAISB_fSE_Li256ELb1ELb1EEENS1_19SingleTileSchedulerILb1ELb0ELb0ELi128EEEEEEEEEvNT_6ParamsE)
        /*004c*/ 	.short	0x0380
        /*004e*/ 	.short	0x0278


	//----- nvinfo : EIATTR_SW_WAR
	.align		4
.L_800:
        /*0050*/ 	.byte	0x04, 0x36
        /*0052*/ 	.short	(.L_802 - .L_801)
.L_801:
        /*0054*/ 	.word	0x00000008
.L_802:


//--------------------- .nv.info._ZN7cutlass13device_kernelIN5flash19enable_sm80_to_sm89INS1_16FlashAttnBwdSm80INS1_25CollectiveMainloopBwdSm80ILi2ELi2EN4cute5tupleIJNS5_1CILi64EEENS7_ILi128EEENS7_ILi96EEEEEENS_6half_tEfNS_4arch4Sm80ELb1ELb0ELb1ELb0ELb0ELb0ELb0ELb0ELi2ELi2ELi4ELi2ELb0EEENS1_21CollectiveEpilogueBwdISB_SC_SE_Li256ELb0ELb0ELi2EEENS1_25SingleTileBwdLPTSchedulerILb0ELi128ELb0EEEEEEEEEvNT_6ParamsE --------------------------
	.section	.nv.info._ZN7cutlass13device_kernelIN5flash19enable_sm80_to_sm89INS1_16FlashAttnBwdSm80INS1_25CollectiveMainloopBwdSm80ILi2ELi2EN4cute5tupleIJNS5_1CILi64EEENS7_ILi128EEENS7_ILi96EEEEEENS_6half_tEfNS_4arch4Sm80ELb1ELb0ELb1ELb0ELb0ELb0ELb0ELb0ELi2ELi2ELi4ELi2ELb0EEENS1_21CollectiveEpilogueBwdISB_SC_SE_Li256ELb0ELb0ELi2EEENS1_25SingleTileBwdLPTSchedulerILb0ELi128ELb0EEEEEEEEEvNT_6ParamsE,"",@"SHT_CUDA_INFO"
	.sectionflags	@""
	.align	4


	//----- nvinfo : EIATTR_CUDA_API_VERSION
	.align		4
        /*0000*/ 	.byte	0x04, 0x37
        /*0002*/ 	.short	(.L_804 - .L_803)
.L_803:
        /*0004*/ 	.word	0x00000082


	//----- nvinfo : EIATTR_KPARAM_INFO
	.align		4
.L_804:
        /*0008*/ 	.byte	0x04, 0x17
        /*000a*/ 	.short	(.L_806 - .L_805)
.L_805:
        /*000c*/ 	.word	0x00000000
        /*0010*/ 	.short	0x0000
        /*0012*/ 	.short	0x0000
        /*0014*/ 	.byte	0x00, 0xf0, 0x21, 0x0a


	//----- nvinfo : EIATTR_SPARSE_MMA_MASK
	.align		4
.L_806:
        /*0018*/ 	.byte	0x03, 0x50
        /*001a*/ 	.short	0x0000


	//----- nvinfo : EIATTR_MAXREG_COUNT
	.align		4
        /*001c*/ 	.byte	0x03, 0x1b
        /*001e*/ 	.short	0x00ff


	//----- nvinfo : EIATTR_MERCURY_ISA_VERSION
	.align		4
        /*0020*/ 	.byte	0x03, 0x5f
        /*0022*/ 	.short	0x0101


	//----- nvinfo : EIATTR_VRC_CTA_INIT_COUNT
	.align		4
        /*0024*/ 	.byte	0x02, 0x4a
	.zero		1
	.zero		1


	//----- nvinfo : EIATTR_EXIT_INSTR_OFFSETS
	.align		4
        /*0028*/ 	.byte	0x04, 0x1c
        /*002a*/ 	.short	(.L_808 - .L_807)


	//   ....[0]....
.L_807:
        /*002c*/ 	.word	0x00000010


	//----- nvinfo : EIATTR_MAX_THREADS
	.align		4
.L_808:
        /*0030*/ 	.byte	0x04, 0x05
        /*0032*/ 	.short	(.L_810 - .L_809)
.L_809:
        /*0034*/ 	.word	0x00000100
        /*0038*/ 	.word	0x00000001
        /*003c*/ 	.word	0x00000001


	//----- nvinfo : EIATTR_CBANK_PARAM_SIZE
	.align		4
.L_810:
        /*0040*/ 	.byte	0x03, 0x19
        /*0042*/ 	.short	0x0288


	//----- nvinfo : EIATTR_PARAM_CBANK
	.align		4
        /*0044*/ 	.byte	0x04, 0x0a
        /*0046*/ 	.short	(.L_812 - .L_811)
	.align		4
.L_811:
        /*0048*/ 	.word	index@(.nv.constant0._ZN7cutlass13device_kernelIN5flash19enable_sm80_to_sm89INS1_16FlashAttnBwdSm80INS1_25CollectiveMainloopBwdSm80ILi2ELi2EN4cute5tupleIJNS5_1CILi64EEENS7_ILi128EEENS7_ILi96EEEEEENS_6half_tEfNS_4arch4Sm80ELb1ELb0ELb1ELb0ELb0ELb0ELb0ELb0ELi2ELi2ELi4ELi2ELb0EEENS1_21CollectiveEpilogueBwdISB_SC_SE_Li256ELb0ELb0ELi2EEENS1_25SingleTileBwdLPTSchedulerILb0ELi128ELb0EEEEEEEEEvNT_6ParamsE)
        /*004c*/ 	.short	0x0380
        /*004e*/ 	.short	0x0288


	//----- nvinfo : EIATTR_SW_WAR
	.align		4
.L_812:
        /*0050*/ 	.byte	0x04, 0x36
        /*0052*/ 	.short	(.L_814 - .L_813)
.L_813:
        /*0054*/ 	.word	0x00000008
.L_814:


//--------------------- .nv.info._ZN7cutlass13device_kernelIN5flash19enable_sm80_to_sm89INS1_16FlashAttnBwdSm80INS1_25CollectiveMainloopBwdSm80ILi2ELi2EN4cute5tupleIJNS5_1CILi64EEENS7_ILi128EEENS7_ILi96EEEEEENS_6half_tEfNS_4arch4Sm80ELb1ELb0ELb1ELb0ELb1ELb0ELb0ELb0ELi2ELi2ELi4ELi2ELb0EEENS1_21CollectiveEpilogueBwdISB_SC_SE_Li256ELb0ELb0ELi2EEENS1_25SingleTileBwdLPTSchedulerILb0ELi128ELb1EEEEEEEEEvNT_6ParamsE --------------------------
	.section	.nv.info._ZN7cutlass13device_kernelIN5flash19enable_sm80_to_sm89INS1_16FlashAttnBwdSm80INS1_25CollectiveMainloopBwdSm80ILi2ELi2EN4cute5tupleIJNS5_1CILi64EEENS7_ILi128EEENS7_ILi96EEEEEENS_6half_tEfNS_4arch4Sm80ELb1ELb0ELb1ELb0ELb1ELb0ELb0ELb0ELi2ELi2ELi4ELi2ELb0EEENS1_21CollectiveEpilogueBwdISB_SC_SE_Li256ELb0ELb0ELi2EEENS1_25SingleTileBwdLPTSchedulerILb0ELi128ELb1EEEEEEEEEvNT_6ParamsE,"",@"SHT_CUDA_INFO"
	.sectionflags	@""
	.align	4


	//----- nvinfo : EIATTR_CUDA_API_VERSION
	.align		4
        /*0000*/ 	.byte	0x04, 0x37
        /*0002*/ 	.short	(.L_816 - .L_815)
.L_815:
        /*0004*/ 	.word	0x00000082


	//----- nvinfo : EIATTR_KPARAM_INFO
	.align		4
.L_816:
        /*0008*/ 	.byte	0x04, 0x17
        /*000a*/ 	.short	(.L_818 - .L_817)
.L_817:
        /*000c*/ 	.word	0x00000000
        /*0010*/ 	.short	0x0000
        /*0012*/ 	.short	0x0000
        /*0014*/ 	.byte	0x00, 0xf0, 0x21, 0x0a


	//----- nvinfo : EIATTR_SPARSE_MMA_MASK
	.align		4
.L_818:
        /*0018*/ 	.byte	0x03, 0x50
        /*001a*/ 	.short	0x0000


	//----- nvinfo : EIATTR_MAXREG_COUNT
	.align		4
        /*001c*/ 	.byte	0x03, 0x1b
        /*001e*/ 	.short	0x00ff


	//----- nvinfo : EIATTR_MERCURY_ISA_VERSION
	.align		4
        /*0020*/ 	.byte	0x03, 0x5f
        /*0022*/ 	.short	0x0101


	//----- nvinfo : EIATTR_VRC_CTA_INIT_COUNT
	.align		4
        /*0024*/ 	.byte	0x02, 0x4a
	.zero		1
	.zero		1


	//----- nvinfo : EIATTR_EXIT_INSTR_OFFSETS
	.align		4
        /*0028*/ 	.byte	0x04, 0x1c
        /*002a*/ 	.short	(.L_820 - .L_819)


	//   ....[0]....
.L_819:
        /*002c*/ 	.word	0x00000010


	//----- nvinfo : EIATTR_MAX_THREADS
	.align		4
.L_820:
        /*0030*/ 	.byte	0x04, 0x05
        /*0032*/ 	.short	(.L_822 - .L_821)
.L_821:
        /*0034*/ 	.word	0x00000100
        /*0038*/ 	.word	0x00000001
        /*003c*/ 	.word	0x00000001


	//----- nvinfo : EIATTR_CBANK_PARAM_SIZE
	.align		4
.L_822:
        /*0040*/ 	.byte	0x03, 0x19
        /*0042*/ 	.short	0x0288


	//----- nvinfo : EIATTR_PARAM_CBANK
	.align		4
        /*0044*/ 	.byte	0x04, 0x0a
        /*0046*/ 	.short	(.L_824 - .L_823)
	.align		4
.L_823:
        /*0048*/ 	.word	index@(.nv.constant0._ZN7cutlass13device_kernelIN5flash19enable_sm80_to_sm89INS1_16FlashAttnBwdSm80INS1_25CollectiveMainloopBwdSm80ILi2ELi2EN4cute5tupleIJNS5_1CILi64EEENS7_ILi128EEENS7_ILi96EEEEEENS_6half_tEfNS_4arch4Sm80ELb1ELb0ELb1ELb0ELb1ELb0ELb0ELb0ELi2ELi2ELi4ELi2ELb0EEENS1_21CollectiveEpilogueBwdISB_SC_SE_Li256ELb0ELb0ELi2EEENS1_25SingleTileBwdLPTSchedulerILb0ELi128ELb1EEEEEEEEEvNT_6ParamsE)
        /*004c*/ 	.short	0x0380
        /*004e*/ 	.short	0x0288


	//----- nvinfo : EIATTR_SW_WAR
	.align		4
.L_824:
        /*0050*/ 	.byte	0x04, 0x36
        /*0052*/ 	.short	(.L_826 - .L_825)
.L_825:
        /*0054*/ 	.word	0x00000008
.L_826:


//--------------------- .nv.info._ZN7cutlass13device_kernelIN5flash19enable_sm80_to_sm89INS1_16FlashAttnBwdSm80INS1_25CollectiveMainloopBwdSm80ILi2ELi2EN4cute5tupleIJNS5_1CILi64EEENS7_ILi128EEENS7_ILi96EEEEEENS_6half_tEfNS_4arch4Sm80ELb1ELb0ELb1ELb0ELb0ELb0ELb0ELb0ELi2ELi2ELi4ELi2ELb0EEENS1_24CollectiveEpilogueBwdGQAISB_fSE_Li256ELb0ELb0EEENS1_25SingleTileBwdLPTSchedulerILb0ELi128ELb0EEEEEEEEEvNT_6ParamsE --------------------------
	.section	.nv.info._ZN7cutlass13device_kernelIN5flash19enable_sm80_to_sm89INS1_16FlashAttnBwdSm80INS1_25CollectiveMainloopBwdSm80ILi2ELi2EN4cute5tupleIJNS5_1CILi64EEENS7_ILi128EEENS7_ILi96EEEEEENS_6half_tEfNS_4arch4Sm80ELb1ELb0ELb1ELb0ELb0ELb0ELb0ELb0ELi2ELi2ELi4ELi2ELb0EEENS1_24CollectiveEpilogueBwdGQAISB_fSE_Li256ELb0ELb0EEENS1_25SingleTileBwdLPTSchedulerILb0ELi128ELb0EEEEEEEEEvNT_6ParamsE,"",@"SHT_CUDA_INFO"
	.sectionflags	@""
	.align	4


	//----- nvinfo : EIATTR_CUDA_API_VERSION
	.align		4
        /*0000*/ 	.byte	0x04, 0x37
        /*0002*/ 	.short	(.L_828 - .L_827)
.L_827:
        /*0004*/ 	.word	0x00000082


	//----- nvinfo : EIATTR_KPARAM_INFO
	.align		4
.L_828:
        /*0008*/ 	.byte	0x04, 0x17
        /*000a*/ 	.short	(.L_830 - .L_829)
.L_829:
        /*000c*/ 	.word	0x00000000
        /*0010*/ 	.short	0x0000
        /*0012*/ 	.short	0x0000
        /*0014*/ 	.byte	0x00, 0xf0, 0x41, 0x0a


	//----- nvinfo : EIATTR_SPARSE_MMA_MASK
	.align		4
.L_830:
        /*0018*/ 	.byte	0x03, 0x50
        /*001a*/ 	.short	0x0000


	//----- nvinfo : EIATTR_MAXREG_COUNT
	.align		4
        /*001c*/ 	.byte	0x03, 0x1b
        /*001e*/ 	.short	0x00ff


	//----- nvinfo : EIATTR_MERCURY_ISA_VERSION
	.align		4
        /*0020*/ 	.byte	0x03, 0x5f
        /*0022*/ 	.short	0x0101


	//----- nvinfo : EIATTR_VRC_CTA_INIT_COUNT
	.align		4
        /*0024*/ 	.byte	0x02, 0x4a
	.zero		1
	.zero		1


	//----- nvinfo : EIATTR_EXIT_INSTR_OFFSETS
	.align		4
        /*0028*/ 	.byte	0x04, 0x1c
        /*002a*/ 	.short	(.L_832 - .L_831)


	//   ....[0]....
.L_831:
        /*002c*/ 	.word	0x00000010


	//----- nvinfo : EIATTR_MAX_THREADS
	.align		4
.L_832:
        /*0030*/ 	.byte	0x04, 0x05
        /*0032*/ 	.short	(.L_834 - .L_833)
.L_833:
        /*0034*/ 	.word	0x00000100
        /*0038*/ 	.word	0x00000001
        /*003c*/ 	.word	0x00000001


	//----- nvinfo : EIATTR_CBANK_PARAM_SIZE
	.align		4
.L_834:
        /*0040*/ 	.byte	0x03, 0x19
        /*0042*/ 	.short	0x0290


	//----- nvinfo : EIATTR_PARAM_CBANK
	.align		4
        /*0044*/ 	.byte	0x04, 0x0a
        /*0046*/ 	.short	(.L_836 - .L_835)
	.align		4
.L_835:
        /*0048*/ 	.word	index@(.nv.constant0._ZN7cutlass13device_kernelIN5flash19enable_sm80_to_sm89INS1_16FlashAttnBwdSm80INS1_25CollectiveMainloopBwdSm80ILi2ELi2EN4cute5tupleIJNS5_1CILi64EEENS7_ILi128EEENS7_ILi96EEEEEENS_6half_tEfNS_4arch4Sm80ELb1ELb0ELb1ELb0ELb0ELb0ELb0ELb0ELi2ELi2ELi4ELi2ELb0EEENS1_24CollectiveEpilogueBwdGQAISB_fSE_Li256ELb0ELb0EEENS1_25SingleTileBwdLPTSchedulerILb0ELi128ELb0EEEEEEEEEvNT_6ParamsE)
        /*004c*/ 	.short	0x0380
        /*004e*/ 	.short	0x0290


	//----- nvinfo : EIATTR_SW_WAR
	.align		4
.L_836:
        /*0050*/ 	.byte	0x04, 0x36
        /*0052*/ 	.short	(.L_838 - .L_837)
.L_837:
        /*0054*/ 	.word	0x00000008
.L_838:


//--------------------- .nv.info._ZN7cutlass13device_kernelIN5flash19enable_sm80_to_sm89INS1_16FlashAttnBwdSm80INS1_25CollectiveMainloopBwdSm80ILi2ELi2EN4cute5tupleIJNS5_1CILi64EEENS7_ILi128EEENS7_ILi96EEEEEENS_6half_tEfNS_4arch4Sm80ELb1ELb0ELb1ELb0ELb1ELb0ELb0ELb0ELi2ELi2ELi4ELi2ELb0EEENS1_24CollectiveEpilogueBwdGQAISB_fSE_Li256ELb0ELb1EEENS1_25SingleTileBwdLPTSchedulerILb0ELi128ELb1EEEEEEEEEvNT_6ParamsE --------------------------
	.section	.nv.info._ZN7cutlass13device_kernelIN5flash19enable_sm80_to_sm89INS1_16FlashAttnBwdSm80INS1_25CollectiveMainloopBwdSm80ILi2ELi2EN4cute5tupleIJNS5_1CILi64EEENS7_ILi128EEENS7_ILi96EEEEEENS_6half_tEfNS_4arch4Sm80ELb1ELb0ELb1ELb0ELb1ELb0ELb0ELb0ELi2ELi2ELi4ELi2ELb0EEENS1_24CollectiveEpilogueBwdGQAISB_fSE_Li256ELb0ELb1EEENS1_25SingleTileBwdLPTSchedulerILb0ELi128ELb1EEEEEEEEEvNT_6ParamsE,"",@"SHT_CUDA_INFO"
	.sectionflags	@""
	.align	4


	//----- nvinfo : EIATTR_CUDA_API_VERSION
	.align		4
        /*0000*/ 	.byte	0x04, 0x37
        /*0002*/ 	.short	(.L_840 - .L_839)
.L_839:
        /*0004*/ 	.word	0x00000082


	//----- nvinfo : EIATTR_KPARAM_INFO
	.align		4
.L_840:
        /*0008*/ 	.byte	0x04, 0x17
        /*000a*/ 	.short	(.L_842 - .L_841)
.L_841:
        /*000c*/ 	.word	0x00000000
        /*0010*/ 	.short	0x0000
        /*0012*/ 	.short	0x0000
        /*0014*/ 	.byte	0x00, 0xf0, 0x41, 0x0a


	//----- nvinfo : EIATTR_SPARSE_MMA_MASK
	.align		4
.L_842:
        /*0018*/ 	.byte	0x03, 0x50
        /*001a*/ 	.short	0x0000


	//----- nvinfo : EIATTR_MAXREG_COUNT
	.align		4
        /*001c*/ 	.byte	0x03, 0x1b
        /*001e*/ 	.short	0x00ff


	//----- nvinfo : EIATTR_MERCURY_ISA_VERSION
	.align		4
        /*0020*/ 	.byte	0x03, 0x5f
        /*0022*/ 	.short	0x0101


	//----- nvinfo : EIATTR_VRC_CTA_INIT_COUNT
	.align		4
        /*0024*/ 	.byte	0x02, 0x4a
	.zero		1
	.zero		1


	//----- nvinfo : EIATTR_EXIT_INSTR_OFFSETS
	.align		4
        /*0028*/ 	.byte	0x04, 0x1c
        /*002a*/ 	.short	(.L_844 - .L_843)


	//   ....[0]....
.L_843:
        /*002c*/ 	.word	0x00000010


	//----- nvinfo : EIATTR_MAX_THREADS
	.align		4
.L_844:
        /*0030*/ 	.byte	0x04, 0x05
        /*0032*/ 	.short	(.L_846 - .L_845)
.L_845:
        /*0034*/ 	.word	0x00000100
        /*0038*/ 	.word	0x00000001
        /*003c*/ 	.word	0x00000001


	//----- nvinfo : EIATTR_CBANK_PARAM_SIZE
	.align		4
.L_846:
        /*0040*/ 	.byte	0x03, 0x19
        /*0042*/ 	.short	0x0290


	//----- nvinfo : EIATTR_PARAM_CBANK
	.align		4
        /*0044*/ 	.byte	0x04, 0x0a
        /*0046*/ 	.short	(.L_848 - .L_847)
	.align		4
.L_847:
        /*0048*/ 	.word	index@(.nv.constant0._ZN7cutlass13device_kernelIN5flash19enable_sm80_to_sm89INS1_16FlashAttnBwdSm80INS1_25CollectiveMainloopBwdSm80ILi2ELi2EN4cute5tupleIJNS5_1CILi64EEENS7_ILi128EEENS7_ILi96EEEEEENS_6half_tEfNS_4arch4Sm80ELb1ELb0ELb1ELb0ELb1ELb0ELb0ELb0ELi2ELi2ELi4ELi2ELb0EEENS1_24CollectiveEpilogueBwdGQAISB_fSE_Li256ELb0ELb1EEENS1_25SingleTileBwdLPTSchedulerILb0ELi128ELb1EEEEEEEEEvNT_6ParamsE)
        /*004c*/ 	.short	0x0380
        /*004e*/ 	.short	0x0290


	//----- nvinfo : EIATTR_SW_WAR
	.align		4
.L_848:
        /*0050*/ 	.byte	0x04, 0x36
        /*0052*/ 	.short	(.L_850 - .L_849)
.L_849:
        /*0054*/ 	.word	0x00000008
.L_850:


//--------------------- .nv.info._ZN7cutlass13device_kernelIN5flash22FlashAttnBwdPreprocessIN4cute5tupleIJNS3_1CILi64EEENS5_ILi96EEEEEENS_6half_tEfNS_4arch4Sm80ELb1ELb0EEEEEvNT_6ParamsE --------------------------
	.section	.nv.info._ZN7cutlass13device_kernelIN5flash22FlashAttnBwdPreprocessIN4cute5tupleIJNS3_1CILi64EEENS5_ILi96EEEEEENS_6half_tEfNS_4arch4Sm80ELb1ELb0EEEEEvNT_6ParamsE,"",@"SHT_CUDA_INFO"
	.sectionflags	@""
	.align	4


	//----- nvinfo : EIATTR_CUDA_API_VERSION
	.align		4
        /*0000*/ 	.byte	0x04, 0x37
        /*0002*/ 	.short	(.L_852 - .L_851)
.L_851:
        /*0004*/ 	.word	0x00000082


	//----- nvinfo : EIATTR_KPARAM_INFO
	.align		4
.L_852:
        /*0008*/ 	.byte	0x04, 0x17
        /*000a*/ 	.short	(.L_854 - .L_853)
.L_853:
        /*000c*/ 	.word	0x00000000
        /*0010*/ 	.short	0x0000
        /*0012*/ 	.short	0x0000
        /*0014*/ 	.byte	0x00, 0xf0, 0xc1, 0x03


	//----- nvinfo : EIATTR_SPARSE_MMA_MASK
	.align		4
.L_854:
        /*0018*/ 	.byte	0x03, 0x50
        /*001a*/ 	.short	0x0000


	//----- nvinfo : EIATTR_MAXREG_COUNT
	.align		4
        /*001c*/ 	.byte	0x03, 0x1b
        /*001e*/ 	.short	0x0080


	//----- nvinfo : EIATTR_MERCURY_ISA_VERSION
	.align		4
        /*0020*/ 	.byte	0x03, 0x5f
        /*0022*/ 	.short	0x0101


	//----- nvinfo : EIATTR_COOP_GROUP_MASK_REGIDS
	.align		4
        /*0024*/ 	.byte	0x04, 0x29
        /*0026*/ 	.short	(.L_856 - .L_855)


	//   ....[0]....
.L_855:
        /*0028*/ 	.word	0xffffffff


	//   ....[1]....
        /*002c*/ 	.word	0xffffffff


	//----- nvinfo : EIATTR_COOP_GROUP_INSTR_OFFSETS
	.align		4
.L_856:
        /*0030*/ 	.byte	0x04, 0x28
        /*0032*/ 	.short	(.L_858 - .L_857)


	//   ....[0]....
.L_857:
        /*0034*/ 	.word	0x00000ac0


	//   ....[1]....
        /*0038*/ 	.word	0x00000b70


	//----- nvinfo : EIATTR_VRC_CTA_INIT_COUNT
	.align		4
.L_858:
        /*003c*/ 	.byte	0x02, 0x4a
	.zero		1
	.zero		1


	//----- nvinfo : EIATTR_EXIT_INSTR_OFFSETS
	.align		4
        /*0040*/ 	.byte	0x04, 0x1c
        /*0042*/ 	.short	(.L_860 - .L_859)


	//   ....[0]....
.L_859:
        /*0044*/ 	.word	0x00000ed0


	//   ....[1]....
        /*0048*/ 	.word	0x00000f50


	//----- nvinfo : EIATTR_MAX_THREADS
	.align		4
.L_860:
        /*004c*/ 	.byte	0x04, 0x05
        /*004e*/ 	.short	(.L_862 - .L_861)
.L_861:
        /*0050*/ 	.word	0x00000100
        /*0054*/ 	.word	0x00000001
        /*0058*/ 	.word	0x00000001


	//----- nvinfo : EIATTR_CRS_STACK_SIZE
	.align		4
.L_862:
        /*005c*/ 	.byte	0x04, 0x1e
        /*005e*/ 	.short	(.L_864 - .L_863)
.L_863:
        /*0060*/ 	.word	0x00000000


	//----- nvinfo : EIATTR_CBANK_PARAM_SIZE
	.align		4
.L_864:
        /*0064*/ 	.byte	0x03, 0x19
        /*0066*/ 	.short	0x00f0


	//----- nvinfo : EIATTR_PARAM_CBANK
	.align		4
        /*0068*/ 	.byte	0x04, 0x0a
        /*006a*/ 	.short	(.L_866 - .L_865)
	.align		4
.L_865:
        /*006c*/ 	.word	index@(.nv.constant0._ZN7cutlass13device_kernelIN5flash22FlashAttnBwdPreprocessIN4cute5tupleIJNS3_1CILi64EEENS5_ILi96EEEEEENS_6half_tEfNS_4arch4Sm80ELb1ELb0EEEEEvNT_6ParamsE)
        /*0070*/ 	.short	0x0380
        /*0072*/ 	.short	0x00f0


	//----- nvinfo : EIATTR_SW_WAR
	.align		4
.L_866:
        /*0074*/ 	.byte	0x04, 0x36
        /*0076*/ 	.short	(.L_868 - .L_867)
.L_867:
        /*0078*/ 	.word	0x00000008
.L_868:


//--------------------- .nv.info._ZN7cutlass13device_kernelIN5flash19enable_sm80_to_sm89INS1_16FlashAttnBwdSm80INS1_25CollectiveMainloopBwdSm80ILi2ELi2EN4cute5tupleIJNS5_1CILi64EEENS7_ILi128EEENS7_ILi96EEEEEENS_6half_tEfNS_4arch4Sm80ELb1ELb0ELb1ELb1ELb0ELb0ELb0ELb0ELi2ELi2ELi4ELi2ELb0EEENS1_21CollectiveEpilogueBwdISB_SC_SE_Li256ELb1ELb0ELi2EEENS1_25SingleTileBwdLPTSchedulerILb1ELi128ELb0EEEEEEEEEvNT_6ParamsE --------------------------
	.section	.nv.info._ZN7cutlass13device_kernelIN5flash19enable_sm80_to_sm89INS1_16FlashAttnBwdSm80INS1_25CollectiveMainloopBwdSm80ILi2ELi2EN4cute5tupleIJNS5_1CILi64EEENS7_ILi128EEENS7_ILi96EEEEEENS_6half_tEfNS_4arch4Sm80ELb1ELb0ELb1ELb1ELb0ELb0ELb0ELb0ELi2ELi2ELi4ELi2ELb0EEENS1_21CollectiveEpilogueBwdISB_SC_SE_Li256ELb1ELb0ELi2EEENS1_25SingleTileBwdLPTSchedulerILb1ELi128ELb0EEEEEEEEEvNT_6ParamsE,"",@"SHT_CUDA_INFO"
	.sectionflags	@""
	.align	4


	//----- nvinfo : EIATTR_CUDA_API_VERSION
	.align		4
        /*0000*/ 	.byte	0x04, 0x37
        /*0002*/ 	.short	(.L_870 - .L_869)
.L_869:
        /*0004*/ 	.word	0x00000082


	//----- nvinfo : EIATTR_KPARAM_INFO
	.align		4
.L_870:
        /*0008*/ 	.byte	0x04, 0x17
        /*000a*/ 	.short	(.L_872 - .L_871)
.L_871:
        /*000c*/ 	.word	0x00000000
        /*0010*/ 	.short	0x0000
        /*0012*/ 	.short	0x0000
        /*0014*/ 	.byte	0x00, 0xf0, 0x21, 0x0a


	//----- nvinfo : EIATTR_SPARSE_MMA_MASK
	.align		4
.L_872:
        /*0018*/ 	.byte	0x03, 0x50
        /*001a*/ 	.short	0x0000


	//----- nvinfo : EIATTR_MAXREG_COUNT
	.align		4
        /*001c*/ 	.byte	0x03, 0x1b
        /*001e*/ 	.short	0x00ff


	//----- nvinfo : EIATTR_MERCURY_ISA_VERSION
	.align		4
        /*0020*/ 	.byte	0x03, 0x5f
        /*0022*/ 	.short	0x0101


	//----- nvinfo : EIATTR_VRC_CTA_INIT_COUNT
	.align		4
        /*0024*/ 	.byte	0x02, 0x4a
	.zero		1
	.zero		1


	//----- nvinfo : EIATTR_EXIT_INSTR_OFFSETS
	.align		4
        /*0028*/ 	.byte	0x04, 0x1c
        /*002a*/ 	.short	(.L_874 - .L_873)


	//   ....[0]....
.L_873:
        /*002c*/ 	.word	0x00000010


	//----- nvinfo : EIATTR_MAX_THREADS
	.align		4
.L_874:
        /*0030*/ 	.byte	0x04, 0x05
        /*0032*/ 	.short	(.L_876 - .L_875)
.L_875:
        /*0034*/ 	.word	0x00000100
        /*0038*/ 	.word	0x00000001
        /*003c*/ 	.word	0x00000001


	//----- nvinfo : EIATTR_CBANK_PARAM_SIZE
	.align		4
.L_876:
        /*0040*/ 	.byte	0x03, 0x19
        /*0042*/ 	.short	0x0288


	//----- nvinfo : EIATTR_PARAM_CBANK
	.align		4
        /*0044*/ 	.byte	0x04, 0x0a
        /*0046*/ 	.short	(.L_878 - .L_877)
	.align		4
.L_877:
        /*0048*/ 	.word	index@(.nv.constant0._ZN7cutlass13device_kernelIN5flash19enable_sm80_to_sm89INS1_16FlashAttnBwdSm80INS1_25CollectiveMainloopBwdSm80ILi2ELi2EN4cute5tupleIJNS5_1CILi64EEENS7_ILi128EEENS7_ILi96EEEEEENS_6half_tEfNS_4arch4Sm80ELb1ELb0ELb1ELb1ELb0ELb0ELb0ELb0ELi2ELi2ELi4ELi2ELb0EEENS1_21CollectiveEpilogueBwdISB_SC_SE_Li256ELb1ELb0ELi2EEENS1_25SingleTileBwdLPTSchedulerILb1ELi128ELb0EEEEEEEEEvNT_6ParamsE)
        /*004c*/ 	.short	0x0380
        /*004e*/ 	.short	0x0288


	//----- nvinfo : EIATTR_SW_WAR
	.align		4
.L_878:
        /*0050*/ 	.byte	0x04, 0x36
        /*0052*/ 	.short	(.L_880 - .L_879)
.L_879:
        /*0054*/ 	.word	0x00000008
.L_880:


//--------------------- .nv.info._ZN7cutlass13device_kernelIN5flash19enable_sm80_to_sm89INS1_16FlashAttnBwdSm80INS1_25CollectiveMainloopBwdSm80ILi2ELi2EN4cute5tupleIJNS5_1CILi64EEENS7_ILi128EEENS7_ILi96EEEEEENS_6half_tEfNS_4arch4Sm80ELb1ELb0ELb1ELb1ELb1ELb0ELb0ELb0ELi2ELi2ELi4ELi2ELb0EEENS1_21CollectiveEpilogueBwdISB_SC_SE_Li256ELb1ELb0ELi2EEENS1_25SingleTileBwdLPTSchedulerILb1ELi128ELb1EEEEEEEEEvNT_6ParamsE --------------------------
	.section	.nv.info._ZN7cutlass13device_kernelIN5flash19enable_sm80_to_sm89INS1_16FlashAttnBwdSm80INS1_25CollectiveMainloopBwdSm80ILi2ELi2EN4cute5tupleIJNS5_1CILi64EEENS7_ILi128EEENS7_ILi96EEEEEENS_6half_tEfNS_4arch4Sm80ELb1ELb0ELb1ELb1ELb1ELb0ELb0ELb0ELi2ELi2ELi4ELi2ELb0EEENS1_21CollectiveEpilogueBwdISB_SC_SE_Li256ELb1ELb0ELi2EEENS1_25SingleTileBwdLPTSchedulerILb1ELi128ELb1EEEEEEEEEvNT_6ParamsE,"",@"SHT_CUDA_INFO"
	.sectionflags	@""
	.align	4


	//----- nvinfo : EIATTR_CUDA_API_VERSION
	.align		4
        /*0000*/ 	.byte	0x04, 0x37
        /*0002*/ 	.short	(.L_882 - .L_881)
.L_881:
        /*0004*/ 	.word	0x00000082


	//----- nvinfo : EIATTR_KPARAM_INFO
	.align		4
.L_882:
        /*0008*/ 	.byte	0x04, 0x17
        /*000a*/ 	.short	(.L_884 - .L_883)
.L_883:
        /*000c*/ 	.word	0x00000000
        /*0010*/ 	.short	0x0000
        /*0012*/ 	.short	0x0000
        /*0014*/ 	.byte	0x00, 0xf0, 0x21, 0x0a


	//----- nvinfo : EIATTR_SPARSE_MMA_MASK
	.align		4
.L_884:
        /*0018*/ 	.byte	0x03, 0x50
        /*001a*/ 	.short	0x0000


	//----- nvinfo : EIATTR_MAXREG_COUNT
	.align		4
        /*001c*/ 	.byte	0x03, 0x1b
        /*001e*/ 	.short	0x00ff


	//----- nvinfo : EIATTR_MERCURY_ISA_VERSION
	.align		4
        /*0020*/ 	.byte	0x03, 0x5f
        /*0022*/ 	.short	0x0101


	//----- nvinfo : EIATTR_VRC_CTA_INIT_COUNT
	.align		4
        /*0024*/ 	.byte	0x02, 0x4a
	.zero		1
	.zero		1


	//----- nvinfo : EIATTR_EXIT_INSTR_OFFSETS
	.align		4
        /*0028*/ 	.byte	0x04, 0x1c
        /*002a*/ 	.short	(.L_886 - .L_885)


	//   ....[0]....
.L_885:
        /*002c*/ 	.word	0x00000010


	//----- nvinfo : EIATTR_MAX_THREADS
	.align		4
.L_886:
        /*0030*/ 	.byte	0x04, 0x05
        /*0032*/ 	.short	(.L_888 - .L_887)
.L_887:
        /*0034*/ 	.word	0x00000100
        /*0038*/ 	.word	0x00000001
        /*003c*/ 	.word	0x00000001


	//----- nvinfo : EIATTR_CBANK_PARAM_SIZE
	.align		4
.L_888:
        /*0040*/ 	.byte	0x03, 0x19
        /*0042*/ 	.short	0x0288


	//----- nvinfo : EIATTR_PARAM_CBANK
	.align		4
        /*0044*/ 	.byte	0x04, 0x0a
        /*0046*/ 	.short	(.L_890 - .L_889)
	.align		4
.L_889:
        /*0048*/ 	.word	index@(.nv.constant0._ZN7cutlass13device_kernelIN5flash19enable_sm80_to_sm89INS1_16FlashAttnBwdSm80INS1_25CollectiveMainloopBwdSm80ILi2ELi2EN4cute5tupleIJNS5_1CILi64EEENS7_ILi128EEENS7_ILi96EEEEEENS_6half_tEfNS_4arch4Sm80ELb1ELb0ELb1ELb1ELb1ELb0ELb0ELb0ELi2ELi2ELi4ELi2ELb0EEENS1_21CollectiveEpilogueBwdISB_SC_SE_Li256ELb1ELb0ELi2EEENS1_25SingleTileBwdLPTSchedulerILb1ELi128ELb1EEEEEEEEEvNT_6ParamsE)
        /*004c*/ 	.short	0x0380
        /*004e*/ 	.short	0x0288


	//----- nvinfo : EIATTR_SW_WAR
	.align		4
.L_890:
        /*0050*/ 	.byte	0x04, 0x36
        /*0052*/ 	.short	(.L_892 - .L_891)
.L_891:
        /*0054*/ 	.word	0x00000008
.L_892:


//--------------------- .nv.info._ZN7cutlass13device_kernelIN5flash19enable_sm80_to_sm89INS1_16FlashAttnBwdSm80INS1_25CollectiveMainloopBwdSm80ILi2ELi2EN4cute5tupleIJNS5_1CILi64EEENS7_ILi128EEENS7_ILi96EEEEEENS_6half_tEfNS_4arch4Sm80ELb1ELb0ELb1ELb1ELb0ELb0ELb0ELb0ELi2ELi2ELi4ELi2ELb0EEENS1_24CollectiveEpilogueBwdGQAISB_fSE_Li256ELb1ELb0EEENS1_25SingleTileBwdLPTSchedulerILb1ELi128ELb0EEEEEEEEEvNT_6ParamsE --------------------------
	.section	.nv.info._ZN7cutlass13device_kernelIN5flash19enable_sm80_to_sm89INS1_16FlashAttnBwdSm80INS1_25CollectiveMainloopBwdSm80ILi2ELi2EN4cute5tupleIJNS5_1CILi64EEENS7_ILi128EEENS7_ILi96EEEEEENS_6half_tEfNS_4arch4Sm80ELb1ELb0ELb1ELb1ELb0ELb0ELb0ELb0ELi2ELi2ELi4ELi2ELb0EEENS1_24CollectiveEpilogueBwdGQAISB_fSE_Li256ELb1ELb0EEENS1_25SingleTileBwdLPTSchedulerILb1ELi128ELb0EEEEEEEEEvNT_6ParamsE,"",@"SHT_CUDA_INFO"
	.sectionflags	@""
	.align	4


	//----- nvinfo : EIATTR_CUDA_API_VERSION
	.align		4
        /*0000*/ 	.byte	0x04, 0x37
        /*0002*/ 	.short	(.L_894 - .L_893)
.L_893:
        /*0004*/ 	.word	0x00000082


	//----- nvinfo : EIATTR_KPARAM_INFO
	.align		4
.L_894:
        /*0008*/ 	.byte	0x04, 0x17
        /*000a*/ 	.short	(.L_896 - .L_895)
.L_895:
        /*000c*/ 	.word	0x00000000
        /*0010*/ 	.short	0x0000
        /*0012*/ 	.short	0x0000
        /*0014*/ 	.byte	0x00, 0xf0, 0x41, 0x0a


	//----- nvinfo : EIATTR_SPARSE_MMA_MASK
	.align		4
.L_896:
        /*0018*/ 	.byte	0x03, 0x50
        /*001a*/ 	.short	0x0000


	//----- nvinfo : EIATTR_MAXREG_COUNT
	.align		4
        /*001c*/ 	.byte	0x03, 0x1b
        /*001e*/ 	.short	0x00ff


	//----- nvinfo : EIATTR_MERCURY_ISA_VERSION
	.align		4
        /*0020*/ 	.byte	0x03, 0x5f
        /*0022*/ 	.short	0x0101


	//----- nvinfo : EIATTR_VRC_CTA_INIT_COUNT
	.align		4
        /*0024*/ 	.byte	0x02, 0x4a
	.zero		1
	.zero		1


	//----- nvinfo : EIATTR_EXIT_INSTR_OFFSETS
	.align		4
        /*0028*/ 	.byte	0x04, 0x1c
        /*002a*/ 	.short	(.L_898 - .L_897)


	//   ....[0]....
.L_897:
        /*002c*/ 	.word	0x00000010


	//----- nvinfo : EIATTR_MAX_THREADS
	.align		4
.L_898:
        /*0030*/ 	.byte	0x04, 0x05
        /*0032*/ 	.short	(.L_900 - .L_899)
.L_899:
        /*0034*/ 	.word	0x00000100
        /*0038*/ 	.word	0x00000001
        /*003c*/ 	.word	0x00000001


	//----- nvinfo : EIATTR_CBANK_PARAM_SIZE
	.align		4
.L_900:
        /*0040*/ 	.byte	0x03, 0x19
        /*0042*/ 	.short	0x0290


	//----- nvinfo : EIATTR_PARAM_CBANK
	.align		4
        /*0044*/ 	.byte	0x04, 0x0a
        /*0046*/ 	.short	(.L_902 - .L_901)
	.align		4
.L_901:
        /*0048*/ 	.word	index@(.nv.constant0._ZN7cutlass13device_kernelIN5flash19enable_sm80_to_sm89INS1_16FlashAttnBwdSm80INS1_25CollectiveMainloopBwdSm80ILi2ELi2EN4cute5tupleIJNS5_1CILi64EEENS7_ILi128EEENS7_ILi96EEEEEENS_6half_tEfNS_4arch4Sm80ELb1ELb0ELb1ELb1ELb0ELb0ELb0ELb0ELi2ELi2ELi4ELi2ELb0EEENS1_24CollectiveEpilogueBwdGQAISB_fSE_Li256ELb1ELb0EEENS1_25SingleTileBwdLPTSchedulerILb1ELi128ELb0EEEEEEEEEvNT_6ParamsE)
        /*004c*/ 	.short	0x0380
        /*004e*/ 	.short	0x0290


	//----- nvinfo : EIATTR_SW_WAR
	.align		4
.L_902:
        /*0050*/ 	.byte	0x04, 0x36
        /*0052*/ 	.short	(.L_904 - .L_903)
.L_903:
        /*0054*/ 	.word	0x00000008
.L_904:


//--------------------- .nv.info._ZN7cutlass13device_kernelIN5flash32FlashAttnBwdPostprocessConvertdQIN4cute5tupleIJNS3_1CILi128EEENS5_ILi96EEEEEENS_6half_tEfNS_4arch4Sm80ELi256ENS3_8TiledMMAINS3_8MMA_AtomIJNS3_28SM80_16x8x16_F32F16F16F32_TNEEEENS3_6LayoutINS4_IJNS5_ILi4EEENS5_ILi2EEENS5_ILi1EEEEEENS4_IJSJ_SH_NS5_ILi0EEEEEEEENS4_IJNS5_ILi64EEENS5_ILi32EEENS5_ILi16EEEEEEEELb0EEEEEvNT_6ParamsE --------------------------
	.section	.nv.info._ZN7cutlass13device_kernelIN5flash32FlashAttnBwdPostprocessConvertdQIN4cute5tupleIJNS3_1CILi128EEENS5_ILi96EEEEEENS_6half_tEfNS_4arch4Sm80ELi256ENS3_8TiledMMAINS3_8MMA_AtomIJNS3_28SM80_16x8x16_F32F16F16F32_TNEEEENS3_6LayoutINS4_IJNS5_ILi4EEENS5_ILi2EEENS5_ILi1EEEEEENS4_IJSJ_SH_NS5_ILi0EEEEEEEENS4_IJNS5_ILi64EEENS5_ILi32EEENS5_ILi16EEEEEEEELb0EEEEEvNT_6ParamsE,"",@"SHT_CUDA_INFO"
	.sectionflags	@""
	.align	4


	//----- nvinfo : EIATTR_CUDA_API_VERSION
	.align		4
        /*0000*/ 	.byte	0x04, 0x37
        /*0002*/ 	.short	(.L_906 - .L_905)
.L_905:
        /*0004*/ 	.word	0x00000082


	//----- nvinfo : EIATTR_KPARAM_INFO
	.align		4
.L_906:
        /*0008*/ 	.byte	0x04, 0x17
        /*000a*/ 	.short	(.L_908 - .L_907)
.L_907:
        /*000c*/ 	.word	0x00000000
        /*0010*/ 	.short	0x0000
        /*0012*/ 	.short	0x0000
        /*0014*/ 	.byte	0x00, 0xf0, 0xc1, 0x01


	//----- nvinfo : EIATTR_SPARSE_MMA_MASK
	.align		4
.L_908:
        /*0018*/ 	.byte	0x03, 0x50
        /*001a*/ 	.short	0x0000


	//----- nvinfo : EIATTR_MAXREG_COUNT
	.align		4
        /*001c*/ 	.byte	0x03, 0x1b
        /*001e*/ 	.short	0x0080


	//----- nvinfo : EIATTR_NUM_BARRIERS
	.align		4
        /*0020*/ 	.byte	0x02, 0x4c
        /*0022*/ 	.byte	0x01
	.zero		1


	//----- nvinfo : EIATTR_MERCURY_ISA_VERSION
	.align		4
        /*0024*/ 	.byte	0x03, 0x5f
        /*0026*/ 	.short	0x0101


	//----- nvinfo : EIATTR_VRC_CTA_INIT_COUNT
	.align		4
        /*0028*/ 	.byte	0x02, 0x4a
	.zero		1
	.zero		1


	//----- nvinfo : EIATTR_EXIT_INSTR_OFFSETS
	.align		4
        /*002c*/ 	.byte	0x04, 0x1c
        /*002e*/ 	.short	(.L_910 - .L_909)


	//   ....[0]....
.L_909:
        /*0030*/ 	.word	0x00000280


	//   ....[1]....
        /*0034*/ 	.word	0x000012a0


	//   ....[2]....
        /*0038*/ 	.word	0x000013e0


	//   ....[3]....
        /*003c*/ 	.word	0x00001400


	//----- nvinfo : EIATTR_MAX_THREADS
	.align		4
.L_910:
        /*0040*/ 	.byte	0x04, 0x05
        /*0042*/ 	.short	(.L_912 - .L_911)
.L_911:
        /*0044*/ 	.word	0x00000100
        /*0048*/ 	.word	0x00000001
        /*004c*/ 	.word	0x00000001


	//----- nvinfo : EIATTR_CRS_STACK_SIZE
	.align		4
.L_912:
        /*0050*/ 	.byte	0x04, 0x1e
        /*0052*/ 	.short	(.L_914 - .L_913)
.L_913:
        /*0054*/ 	.word	0x00000000


	//----- nvinfo : EIATTR_CBANK_PARAM_SIZE
	.align		4
.L_914:
        /*0058*/ 	.byte	0x03, 0x19
        /*005a*/ 	.short	0x0070


	//----- nvinfo : EIATTR_PARAM_CBANK
	.align		4
        /*005c*/ 	.byte	0x04, 0x0a
        /*005e*/ 	.short	(.L_916 - .L_915)
	.align		4
.L_915:
        /*0060*/ 	.word	index@(.nv.constant0._ZN7cutlass13device_kernelIN5flash32FlashAttnBwdPostprocessConvertdQIN4cute5tupleIJNS3_1CILi128EEENS5_ILi96EEEEEENS_6half_tEfNS_4arch4Sm80ELi256ENS3_8TiledMMAINS3_8MMA_AtomIJNS3_28SM80_16x8x16_F32F16F16F32_TNEEEENS3_6LayoutINS4_IJNS5_ILi4EEENS5_ILi2EEENS5_ILi1EEEEEENS4_IJSJ_SH_NS5_ILi0EEEEEEEENS4_IJNS5_ILi64EEENS5_ILi32EEENS5_ILi16EEEEEEEELb0EEEEEvNT_6ParamsE)
        /*0064*/ 	.short	0x0380
        /*0066*/ 	.short	0x0070


	//----- nvinfo : EIATTR_SW_WAR
	.align		4
.L_916:
        /*0068*/ 	.byte	0x04, 0x36
        /*006a*/ 	.short	(.L_918 - .L_917)
.L_917:
        /*006c*/ 	.word	0x00000008
.L_918:


//--------------------- .nv.info._ZN7cutlass13device_kernelIN5flash32FlashAttnBwdPostprocessConvertdQIN4cute5tupleIJNS3_1CILi64EEENS5_ILi96EEEEEENS_6half_tEfNS_4arch4Sm80ELi256ENS3_8TiledMMAINS3_8MMA_AtomIJNS3_28SM80_16x8x16_F32F16F16F32_TNEEEENS3_6LayoutINS4_IJNS5_ILi2EEENS5_ILi4EEENS5_ILi1EEEEEENS4_IJSJ_SH_NS5_ILi0EEEEEEEENS4_IJNS5_ILi32EEESO_NS5_ILi16EEEEEEEELb0EEEEEvNT_6ParamsE --------------------------
	.section	.nv.info._ZN7cutlass13device_kernelIN5flash32FlashAttnBwdPostprocessConvertdQIN4cute5tupleIJNS3_1CILi64EEENS5_ILi96EEEEEENS_6half_tEfNS_4arch4Sm80ELi256ENS3_8TiledMMAINS3_8MMA_AtomIJNS3_28SM80_16x8x16_F32F16F16F32_TNEEEENS3_6LayoutINS4_IJNS5_ILi2EEENS5_ILi4EEENS5_ILi1EEEEEENS4_IJSJ_SH_NS5_ILi0EEEEEEEENS4_IJNS5_ILi32EEESO_NS5_ILi16EEEEEEEELb0EEEEEvNT_6ParamsE,"",@"SHT_CUDA_INFO"
	.sectionflags	@""
	.align	4


	//----- nvinfo : EIATTR_CUDA_API_VERSION
	.align		4
        /*0000*/ 	.byte	0x04, 0x37
        /*0002*/ 	.short	(.L_920 - .L_919)
.L_919:
        /*0004*/ 	.word	0x00000082


	//----- nvinfo : EIATTR_KPARAM_INFO
	.align		4
.L_920:
        /*0008*/ 	.byte	0x04, 0x17
        /*000a*/ 	.short	(.L_922 - .L_921)
.L_921:
        /*000c*/ 	.word	0x00000000
        /*0010*/ 	.short	0x0000
        /*0012*/ 	.short	0x0000
        /*0014*/ 	.byte	0x00, 0xf0, 0xc1, 0x01


	//----- nvinfo : EIATTR_SPARSE_MMA_MASK
	.align		4
.L_922:
        /*0018*/ 	.byte	0x03, 0x50
        /*001a*/ 	.short	0x0000


	//----- nvinfo : EIATTR_MAXREG_COUNT
	.align		4
        /*001c*/ 	.byte	0x03, 0x1b
        /*001e*/ 	.short	0x0080


	//----- nvinfo : EIATTR_NUM_BARRIERS
	.align		4
        /*0020*/ 	.byte	0x02, 0x4c
        /*0022*/ 	.byte	0x01
	.zero		1


	//----- nvinfo : EIATTR_MERCURY_ISA_VERSION
	.align		4
        /*0024*/ 	.byte	0x03, 0x5f
        /*0026*/ 	.short	0x0101


	//----- nvinfo : EIATTR_VRC_CTA_INIT_COUNT
	.align		4
        /*0028*/ 	.byte	0x02, 0x4a
	.zero		1
	.zero		1


	//----- nvinfo : EIATTR_EXIT_INSTR_OFFSETS
	.align		4
        /*002c*/ 	.byte	0x04, 0x1c
        /*002e*/ 	.short	(.L_924 - .L_923)


	//   ....[0]....
.L_923:
        /*0030*/ 	.word	0x00000280


	//   ....[1]....
        /*0034*/ 	.word	0x00000ae0


	//   ....[2]....
        /*0038*/ 	.word	0x00000cc0


	//   ....[3]....
        /*003c*/ 	.word	0x00000cf0


	//----- nvinfo : EIATTR_MAX_THREADS
	.align		4
.L_924:
        /*0040*/ 	.byte	0x04, 0x05
        /*0042*/ 	.short	(.L_926 - .L_925)
.L_925:
        /*0044*/ 	.word	0x00000100
        /*0048*/ 	.word	0x00000001
        /*004c*/ 	.word	0x00000001


	//----- nvinfo : EIATTR_CBANK_PARAM_SIZE
	.align		4
.L_926:
        /*0050*/ 	.byte	0x03, 0x19
        /*0052*/ 	.short	0x0070


	//----- nvinfo : EIATTR_PARAM_CBANK
	.align		4
        /*0054*/ 	.byte	0x04, 0x0a
        /*0056*/ 	.short	(.L_928 - .L_927)
	.align		4
.L_927:
        /*0058*/ 	.word	index@(.nv.constant0._ZN7cutlass13device_kernelIN5flash32FlashAttnBwdPostprocessConvertdQIN4cute5tupleIJNS3_1CILi64EEENS5_ILi96EEEEEENS_6half_tEfNS_4arch4Sm80ELi256ENS3_8TiledMMAINS3_8MMA_AtomIJNS3_28SM80_16x8x16_F32F16F16F32_TNEEEENS3_6LayoutINS4_IJNS5_ILi2EEENS5_ILi4EEENS5_ILi1EEEEEENS4_IJSJ_SH_NS5_ILi0EEEEEEEENS4_IJNS5_ILi32EEESO_NS5_ILi16EEEEEEEELb0EEEEEvNT_6ParamsE)
        /*005c*/ 	.short	0x0380
        /*005e*/ 	.short	0x0070


	//----- nvinfo : EIATTR_SW_WAR
	.align		4
.L_928:
        /*0060*/ 	.byte	0x04, 0x36
        /*0062*/ 	.short	(.L_930 - .L_929)
.L_929:
        /*0064*/ 	.word	0x00000008
.L_930:


//--------------------- .nv.info._ZN7cutlass13device_kernelIN5flash19enable_sm80_to_sm89INS1_16FlashAttnBwdSm80INS1_25CollectiveMainloopBwdSm80ILi2ELi2EN4cute5tupleIJNS5_1CILi64EEENS7_ILi128EEENS7_ILi96EEEEEENS_6half_tEfNS_4arch4Sm80ELb1ELb0ELb1ELb1ELb1ELb0ELb0ELb0ELi2ELi2ELi4ELi2ELb0EEENS1_24CollectiveEpilogueBwdGQAISB_fSE_Li256ELb1ELb1EEENS1_25SingleTileBwdLPTSchedulerILb1ELi128ELb1EEEEEEEEEvNT_6ParamsE --------------------------
	.section	.nv.info._ZN7cutlass13device_kernelIN5flash19enable_sm80_to_sm89INS1_16FlashAttnBwdSm80INS1_25CollectiveMainloopBwdSm80ILi2ELi2EN4cute5tupleIJNS5_1CILi64EEENS7_ILi128EEENS7_ILi96EEEEEENS_6half_tEfNS_4arch4Sm80ELb1ELb0ELb1ELb1ELb1ELb0ELb0ELb0ELi2ELi2ELi4ELi2ELb0EEENS1_24CollectiveEpilogueBwdGQAISB_fSE_Li256ELb1ELb1EEENS1_25SingleTileBwdLPTSchedulerILb1ELi128ELb1EEEEEEEEEvNT_6ParamsE,"",@"SHT_CUDA_INFO"
	.sectionflags	@""
	.align	4


	//----- nvinfo : EIATTR_CUDA_API_VERSION
	.align		4
        /*0000*/ 	.byte	0x04, 0x37
        /*0002*/ 	.short	(.L_932 - .L_931)
.L_931:
        /*0004*/ 	.word	0x00000082


	//----- nvinfo : EIATTR_KPARAM_INFO
	.align		4
.L_932:
        /*0008*/ 	.byte	0x04, 0x17
        /*000a*/ 	.short	(.L_934 - .L_933)
.L_933:
        /*000c*/ 	.word	0x00000000
        /*0010*/ 	.short	0x0000
        /*0012*/ 	.short	0x0000
        /*0014*/ 	.byte	0x00, 0xf0, 0x41, 0x0a


	//----- nvinfo : EIATTR_SPARSE_MMA_MASK
	.align		4
.L_934:
        /*0018*/ 	.byte	0x03, 0x50
        /*001a*/ 	.short	0x0000


	//----- nvinfo : EIATTR_MAXREG_COUNT
	.align		4
        /*001c*/ 	.byte	0x03, 0x1b
        /*001e*/ 	.short	0x00ff


	//----- nvinfo : EIATTR_MERCURY_ISA_VERSION
	.align		4
        /*0020*/ 	.byte	0x03, 0x5f
        /*0022*/ 	.short	0x0101


	//----- nvinfo : EIATTR_VRC_CTA_INIT_COUNT
	.align		4
        /*0024*/ 	.byte	0x02, 0x4a
	.zero		1
	.zero		1


	//----- nvinfo : EIATTR_EXIT_INSTR_OFFSETS
	.align		4
        /*0028*/ 	.byte	0x04, 0x1c
        /*002a*/ 	.short	(.L_936 - .L_935)


	//   ....[0]....
.L_935:
        /*002c*/ 	.word	0x00000010


	//----- nvinfo : EIATTR_MAX_THREADS
	.align		4
.L_936:
        /*0030*/ 	.byte	0x04, 0x05
        /*0032*/ 	.short	(.L_938 - .L_937)
.L_937:
        /*0034*/ 	.word	0x00000100
        /*0038*/ 	.word	0x00000001
        /*003c*/ 	.word	0x00000001


	//----- nvinfo : EIATTR_CBANK_PARAM_SIZE
	.align		4
.L_938:
        /*0040*/ 	.byte	0x03, 0x19
        /*0042*/ 	.short	0x0290


	//----- nvinfo : EIATTR_PARAM_CBANK
	.align		4
        /*0044*/ 	.byte	0x04, 0x0a
        /*0046*/ 	.short	(.L_940 - .L_939)
	.align		4
.L_939:
        /*0048*/ 	.word	index@(.nv.constant0._ZN7cutlass13device_kernelIN5flash19enable_sm80_to_sm89INS1_16FlashAttnBwdSm80INS1_25CollectiveMainloopBwdSm80ILi2ELi2EN4cute5tupleIJNS5_1CILi64EEENS7_ILi128EEENS7_ILi96EEEEEENS_6half_tEfNS_4arch4Sm80ELb1ELb0ELb1ELb1ELb1ELb0ELb0ELb0ELi2ELi2ELi4ELi2ELb0EEENS1_24CollectiveEpilogueBwdGQAISB_fSE_Li256ELb1ELb1EEENS1_25SingleTileBwdLPTSchedulerILb1ELi128ELb1EEEEEEEEEvNT_6ParamsE)
        /*004c*/ 	.short	0x0380
        /*004e*/ 	.short	0x0290


	//----- nvinfo : EIATTR_SW_WAR
	.align		4
.L_940:
        /*0050*/ 	.byte	0x04, 0x36
        /*0052*/ 	.short	(.L_942 - .L_941)
.L_941:
        /*0054*/ 	.word	0x00000008
.L_942:


//--------------------- .nv.info._ZN7cutlass13device_kernelIN5flash22FlashAttnBwdPreprocessIN4cute5tupleIJNS3_1CILi64EEENS5_ILi96EEEEEENS_6half_tEfNS_4arch4Sm80ELb1ELb1EEEEEvNT_6ParamsE --------------------------
	.section	.nv.info._ZN7cutlass13device_kernelIN5flash22FlashAttnBwdPreprocessIN4cute5tupleIJNS3_1CILi64EEENS5_ILi96EEEEEENS_6half_tEfNS_4arch4Sm80ELb1ELb1EEEEEvNT_6ParamsE,"",@"SHT_CUDA_INFO"
	.sectionflags	@""
	.align	4


	//----- nvinfo : EIATTR_CUDA_API_VERSION
	.align		4
        /*0000*/ 	.byte	0x04, 0x37
        /*0002*/ 	.short	(.L_944 - .L_943)
.L_943:
        /*0004*/ 	.word	0x00000082


	//----- nvinfo : EIATTR_KPARAM_INFO
	.align		4
.L_944:
        /*0008*/ 	.byte	0x04, 0x17
        /*000a*/ 	.short	(.L_946 - .L_945)
.L_945:
        /*000c*/ 	.word	0x00000000
        /*0010*/ 	.short	0x0000
        /*0012*/ 	.short	0x0000
        /*0014*/ 	.byte	0x00, 0xf0, 0xc1, 0x03


	//----- nvinfo : EIATTR_SPARSE_MMA_MASK
	.align		4
.L_946:
        /*0018*/ 	.byte	0x03, 0x50
        /*001a*/ 	.short	0x0000


	//----- nvinfo : EIATTR_MAXREG_COUNT
	.align		4
        /*001c*/ 	.byte	0x03, 0x1b
        /*001e*/ 	.short	0x0080


	//----- nvinfo : EIATTR_MERCURY_ISA_VERSION
	.align		4
        /*0020*/ 	.byte	0x03, 0x5f
        /*0022*/ 	.short	0x0101


	//----- nvinfo : EIATTR_COOP_GROUP_MASK_REGIDS
	.align		4
        /*0024*/ 	.byte	0x04, 0x29
        /*0026*/ 	.short	(.L_948 - .L_947)


	//   ....[0]....
.L_947:
        /*0028*/ 	.word	0xffffffff


	//   ....[1]....
        /*002c*/ 	.word	0xffffffff


	//----- nvinfo : EIATTR_COOP_GROUP_INSTR_OFFSETS
	.align		4
.L_948:
        /*0030*/ 	.byte	0x04, 0x28
        /*0032*/ 	.short	(.L_950 - .L_949)


	//   ....[0]....
.L_949:
        /*0034*/ 	.word	0x00000d30


	//   ....[1]....
        /*0038*/ 	.word	0x00000df0


	//----- nvinfo : EIATTR_VRC_CTA_INIT_COUNT
	.align		4
.L_950:
        /*003c*/ 	.byte	0x02, 0x4a
	.zero		1
	.zero		1


	//----- nvinfo : EIATTR_EXIT_INSTR_OFFSETS
	.align		4
        /*0040*/ 	.byte	0x04, 0x1c
        /*0042*/ 	.short	(.L_952 - .L_951)


	//   ....[0]....
.L_951:
        /*0044*/ 	.word	0x00000280


	//   ....[1]....
        /*0048*/ 	.word	0x00001170


	//   ....[2]....
        /*004c*/ 	.word	0x000011f0


	//----- nvinfo : EIATTR_MAX_THREADS
	.align		4
.L_952:
        /*0050*/ 	.byte	0x04, 0x05
        /*0052*/ 	.short	(.L_954 - .L_953)
.L_953:
        /*0054*/ 	.word	0x00000100
        /*0058*/ 	.word	0x00000001
        /*005c*/ 	.word	0x00000001


	//----- nvinfo : EIATTR_CRS_STACK_SIZE
	.align		4
.L_954:
        /*0060*/ 	.byte	0x04, 0x1e
        /*0062*/ 	.short	(.L_956 - .L_955)
.L_955:
        /*0064*/ 	.word	0x00000000


	//----- nvinfo : EIATTR_CBANK_PARAM_SIZE
	.align		4
.L_956:
        /*0068*/ 	.byte	0x03, 0x19
        /*006a*/ 	.short	0x00f0


	//----- nvinfo : EIATTR_PARAM_CBANK
	.align		4
        /*006c*/ 	.byte	0x04, 0x0a
        /*006e*/ 	.short	(.L_958 - .L_957)
	.align		4
.L_957:
        /*0070*/ 	.word	index@(.nv.constant0._ZN7cutlass13device_kernelIN5flash22FlashAttnBwdPreprocessIN4cute5tupleIJNS3_1CILi64EEENS5_ILi96EEEEEENS_6half_tEfNS_4arch4Sm80ELb1ELb1EEEEEvNT_6ParamsE)
        /*0074*/ 	.short	0x0380
        /*0076*/ 	.short	0x00f0


	//----- nvinfo : EIATTR_SW_WAR
	.align		4
.L_958:
        /*0078*/ 	.byte	0x04, 0x36
        /*007a*/ 	.short	(.L_960 - .L_959)
.L_959:
        /*007c*/ 	.word	0x00000008
.L_960:


//--------------------- .nv.callgraph             --------------------------
	.section	.nv.callgraph,"",@"SHT_CUDA_CALLGRAPH"
	.align	4
	.sectionentsize	8
	.align		4
        /*0000*/ 	.word	0x00000000
	.align		4
        /*0004*/ 	.word	0xffffffff
	.align		4
        /*0008*/ 	.word	0x00000000
	.align		4
        /*000c*/ 	.word	0xfffffffe
	.align		4
        /*0010*/ 	.word	0x00000000
	.align		4
        /*0014*/ 	.word	0xfffffffd
	.align		4
        /*0018*/ 	.word	0x00000000
	.align		4
        /*001c*/ 	.word	0xfffffffc


//--------------------- .nv.constant4             --------------------------
	.section	.nv.constant4,"a",@progbits
	.align	8
	.align		8
.nv.constant4:
        /*0000*/ 	.dword	_ZN73_INTERNAL_bcde5d4e_37_flash_bwd_hdim96_fp16_softcap_sm80_cu_f3e6f9ee_29124cuda3std3__45__cpo5beginE
	.align		8
        /*0008*/ 	.dword	_ZN73_INTERNAL_bcde5d4e_37_flash_bwd_hdim96_fp16_softcap_sm80_cu_f3e6f9ee_29124cuda3std3__45__cpo3endE
	.align		8
        /*0010*/ 	.dword	_ZN73_INTERNAL_bcde5d4e_37_flash_bwd_hdim96_fp16_softcap_sm80_cu_f3e6f9ee_29124cuda3std3__45__cpo6cbeginE
	.align		8
        /*0018*/ 	.dword	_ZN73_INTERNAL_bcde5d4e_37_flash_bwd_hdim96_fp16_softcap_sm80_cu_f3e6f9ee_29124cuda3std3__45__cpo4cendE
	.align		8
        /*0020*/ 	.dword	_ZN73_INTERNAL_bcde5d4e_37_flash_bwd_hdim96_fp16_softcap_sm80_cu_f3e6f9ee_29124cuda3std3__475_GLOBAL__N__bcde5d4e_37_flash_bwd_hdim96_fp16_softcap_sm80_cu_f3e6f9ee_29126ignoreE
	.align		8
        /*0028*/ 	.dword	_ZN73_INTERNAL_bcde5d4e_37_flash_bwd_hdim96_fp16_softcap_sm80_cu_f3e6f9ee_29124cuda3std3__419piecewise_constructE
	.align		8
        /*0030*/ 	.dword	_ZN73_INTERNAL_bcde5d4e_37_flash_bwd_hdim96_fp16_softcap_sm80_cu_f3e6f9ee_29124cuda3std3__48in_placeE
	.align		8
        /*0038*/ 	.dword	_ZN73_INTERNAL_bcde5d4e_37_flash_bwd_hdim96_fp16_softcap_sm80_cu_f3e6f9ee_29124cuda3std6ranges3__45__cpo4swapE
	.align		8
        /*0040*/ 	.dword	_ZN73_INTERNAL_bcde5d4e_37_flash_bwd_hdim96_fp16_softcap_sm80_cu_f3e6f9ee_29124cuda3std6ranges3__45__cpo9iter_moveE
	.align		8
        /*0048*/ 	.dword	_ZN73_INTERNAL_bcde5d4e_37_flash_bwd_hdim96_fp16_softcap_sm80_cu_f3e6f9ee_29124cute7productE
	.align		8
        /*0050*/ 	.dword	_ZN73_INTERNAL_bcde5d4e_37_flash_bwd_hdim96_fp16_softcap_sm80_cu_f3e6f9ee_29124cute1_E


//--------------------- .text._ZN7cutlass13device_kernelIN5flash19enable_sm80_to_sm89INS1_16FlashAttnBwdSm80INS1_25CollectiveMainloopBwdSm80ILi2ELi1EN4cute5tupleIJNS5_1CILi64EEENS7_ILi128EEENS7_ILi96EEEEEENS_6half_tEfNS_4arch4Sm80ELb0ELb0ELb1ELb0ELb0ELb0ELb0ELb0ELi2ELi2ELi4ELi2ELb1EEENS1_21CollectiveEpilogueBwdISB_SC_SE_Li256ELb0ELb0ELi2EEENS1_19SingleTileSchedulerILb0ELb0ELb0ELi128EEEEEEEEEvNT_6ParamsE --------------------------
	.section	.text._ZN7cutlass13device_kernelIN5flash19enable_sm80_to_sm89INS1_16FlashAttnBwdSm80INS1_25CollectiveMainloopBwdSm80ILi2ELi1EN4cute5tupleIJNS5_1CILi64EEENS7_ILi128EEENS7_ILi96EEEEEENS_6half_tEfNS_4arch4Sm80ELb0ELb0ELb1ELb0ELb0ELb0ELb0ELb0ELi2ELi2ELi4ELi2ELb1EEENS1_21CollectiveEpilogueBwdISB_SC_SE_Li256ELb0ELb0ELi2EEENS1_19SingleTileSchedulerILb0ELb0ELb0ELi128EEEEEEEEEvNT_6ParamsE,"ax",@progbits
	.align	128
.text._ZN7cutlass13device_kernelIN5flash19enable_sm80_to_sm89INS1_16FlashAttnBwdSm80INS1_25CollectiveMainloopBwdSm80ILi2ELi1EN4cute5tupleIJNS5_1CILi64EEENS7_ILi128EEENS7_ILi96EEEEEENS_6half_tEfNS_4arch4Sm80ELb0ELb0ELb1ELb0ELb0ELb0ELb0ELb0ELi2ELi2ELi4ELi2ELb1EEENS1_21CollectiveEpilogueBwdISB_SC_SE_Li256ELb0ELb0ELi2EEENS1_19SingleTileSchedulerILb0ELb0ELb0ELi128EEEEEEEEEvNT_6ParamsE:
        .type           _ZN7cutlass13device_kernelIN5flash19enable_sm80_to_sm89INS1_16FlashAttnBwdSm80INS1_25CollectiveMainloopBwdSm80ILi2ELi1EN4cute5tupleIJNS5_1CILi64EEENS7_ILi128EEENS7_ILi96EEEEEENS_6half_tEfNS_4arch4Sm80ELb0ELb0ELb1ELb0ELb0ELb0ELb0ELb0ELi2ELi2ELi4ELi2ELb1EEENS1_21CollectiveEpilogueBwdISB_SC_SE_Li256ELb0ELb0ELi2EEENS1_19SingleTileSchedulerILb0ELb0ELb0ELi128EEEEEEEEEvNT_6ParamsE,@function
        .size           _ZN7cutlass13device_kernelIN5flash19enable_sm80_to_sm89INS1_16FlashAttnBwdSm80INS1_25CollectiveMainloopBwdSm80ILi2ELi1EN4cute5tupleIJNS5_1CILi64EEENS7_ILi128EEENS7_ILi96EEEEEENS_6half_tEfNS_4arch4Sm80ELb0ELb0ELb1ELb0ELb0ELb0ELb0ELb0ELi2ELi2ELi4ELi2ELb1EEENS1_21CollectiveEpilogueBwdISB_SC_SE_Li256ELb0ELb0ELi2EEENS1_19SingleTileSchedulerILb0ELb0ELb0ELi128EEEEEEEEEvNT_6ParamsE,(.L_x_82 - _ZN7cutlass13device_kernelIN5flash19enable_sm80_to_sm89INS1_16FlashAttnBwdSm80INS1_25CollectiveMainloopBwdSm80ILi2ELi1EN4cute5tupleIJNS5_1CILi64EEENS7_ILi128EEENS7_ILi96EEEEEENS_6half_tEfNS_4arch4Sm80ELb0ELb0ELb1ELb0ELb0ELb0ELb0ELb0ELi2ELi2ELi4ELi2ELb1EEENS1_21CollectiveEpilogueBwdISB_SC_SE_Li256ELb0ELb0ELi2EEENS1_19SingleTileSchedulerILb0ELb0ELb0ELi128EEEEEEEEEvNT_6ParamsE)
        .other          _ZN7cutlass13device_kernelIN5flash19enable_sm80_to_sm89INS1_16FlashAttnBwdSm80INS1_25CollectiveMainloopBwdSm80ILi2ELi1EN4cute5tupleIJNS5_1CILi64EEENS7_ILi128EEENS7_ILi96EEEEEENS_6half_tEfNS_4arch4Sm80ELb0ELb0ELb1ELb0ELb0ELb0ELb0ELb0ELi2ELi2ELi4ELi2ELb1EEENS1_21CollectiveEpilogueBwdISB_SC_SE_Li256ELb0ELb0ELi2EEENS1_19SingleTileSchedulerILb0ELb0ELb0ELi128EEEEEEEEEvNT_6ParamsE,@"STO_CUDA_ENTRY STV_DEFAULT"
_ZN7cutlass13device_kernelIN5flash19enable_sm80_to_sm89INS1_16FlashAttnBwdSm80INS1_25CollectiveMainloopBwdSm80ILi2ELi1EN4cute5tupleIJNS5_1CILi64EEENS7_ILi128EEENS7_ILi96EEEEEENS_6half_tEfNS_4arch4Sm80ELb0ELb0ELb1ELb0ELb0ELb0ELb0ELb0ELi2ELi2ELi4ELi2ELb1EEENS1_21CollectiveEpilogueBwdISB_SC_SE_Li256ELb0ELb0ELi2EEENS1_19SingleTileSchedulerILb0ELb0ELb0ELi128EEEEEEEEEvNT_6ParamsE:
[----:B------:R-:W-:Y:S01]  /*0000*/  LDC R1, c[0x0][0x37c] ;  /* 0x0000df00ff017b82 */ /* 0x000fe20000000800 */
[----:B------:R-:W-:Y:S05]  /*0010*/  EXIT ;  /* 0x000000000000794d */ /* 0x000fea0003800000 */
.L_x_0:
[----:B------:R-:W-:-:S00]  /*0020*/  BRA `(.L_x_0) ;  /* 0xfffffffc00fc7947 */ /* 0x000fc0000383ffff */
[----:B------:R-:W-:-:S00]  /*0030*/  NOP ;  /* 0x0000000000007918 */ /* 0x000fc00000000000 */
        /* <DEDUP_REMOVED lines=12> */
.L_x_82:


//--------------------- .text._ZN7cutlass13device_kernelIN5flash19enable_sm80_to_sm89INS1_16FlashAttnBwdSm80INS1_25CollectiveMainloopBwdSm80ILi2ELi1EN4cute5tupleIJNS5_1CILi64EEENS7_ILi128EEENS7_ILi96EEEEEENS_6half_tEfNS_4arch4Sm80ELb0ELb0ELb1ELb0ELb1ELb0ELb0ELb0ELi2ELi2ELi4ELi2ELb1EEENS1_21CollectiveEpilogueBwdISB_SC_SE_Li256ELb0ELb0ELi2EEENS1_19SingleTileSchedulerILb0ELb0ELb0ELi128EEEEEEEEEvNT_6ParamsE --------------------------
	.section	.text._ZN7cutlass13device_kernelIN5flash19enable_sm80_to_sm89INS1_16FlashAttnBwdSm80INS1_25CollectiveMainloopBwdSm80ILi2ELi1EN4cute5tupleIJNS5_1CILi64EEENS7_ILi128EEENS7_ILi96EEEEEENS_6half_tEfNS_4arch4Sm80ELb0ELb0ELb1ELb0ELb1ELb0ELb0ELb0ELi2ELi2ELi4ELi2ELb1EEENS1_21CollectiveEpilogueBwdISB_SC_SE_Li256ELb0ELb0ELi2EEENS1_19SingleTileSchedulerILb0ELb0ELb0ELi128EEEEEEEEEvNT_6ParamsE,"ax",@progbits
	.align	128
.text._ZN7cutlass13device_kernelIN5flash19enable_sm80_to_sm89INS1_16FlashAttnBwdSm80INS1_25CollectiveMainloopBwdSm80ILi2ELi1EN4cute5tupleIJNS5_1CILi64EEENS7_ILi128EEENS7_ILi96EEEEEENS_6half_tEfNS_4arch4Sm80ELb0ELb0ELb1ELb0ELb1ELb0ELb0ELb0ELi2ELi2ELi4ELi2ELb1EEENS1_21CollectiveEpilogueBwdISB_SC_SE_Li256ELb0ELb0ELi2EEENS1_19SingleTileSchedulerILb0ELb0ELb0ELi128EEEEEEEEEvNT_6ParamsE:
        .type           _ZN7cutlass13device_kernelIN5flash19enable_sm80_to_sm89INS1_16FlashAttnBwdSm80INS1_25CollectiveMainloopBwdSm80ILi2ELi1EN4cute5tupleIJNS5_1CILi64EEENS7_ILi128EEENS7_ILi96EEEEEENS_6half_tEfNS_4arch4Sm80ELb0ELb0ELb1ELb0ELb1ELb0ELb0ELb0ELi2ELi2ELi4ELi2ELb1EEENS1_21CollectiveEpilogueBwdISB_SC_SE_Li256ELb0ELb0ELi2EEENS1_19SingleTileSchedulerILb0ELb0ELb0ELi128EEEEEEEEEvNT_6ParamsE,@function
        .size           _ZN7cutlass13device_kernelIN5flash19enable_sm80_to_sm89INS1_16FlashAttnBwdSm80INS1_25CollectiveMainloopBwdSm80ILi2ELi1EN4cute5tupleIJNS5_1CILi64EEENS7_ILi128EEENS7_ILi96EEEEEENS_6half_tEfNS_4arch4Sm80ELb0ELb0ELb1ELb0ELb1ELb0ELb0ELb0ELi2ELi2ELi4ELi2ELb1EEENS1_21CollectiveEpilogueBwdISB_SC_SE_Li256ELb0ELb0ELi2EEENS1_19SingleTileSchedulerILb0ELb0ELb0ELi128EEEEEEEEEvNT_6ParamsE,(.L_x_83 - _ZN7cutlass13device_kernelIN5flash19enable_sm80_to_sm89INS1_16FlashAttnBwdSm80INS1_25CollectiveMainloopBwdSm80ILi2ELi1EN4cute5tupleIJNS5_1CILi64EEENS7_ILi128EEENS7_ILi96EEEEEENS_6half_tEfNS_4arch4Sm80ELb0ELb0ELb1ELb0ELb1ELb0ELb0ELb0ELi2ELi2ELi4ELi2ELb1EEENS1_21CollectiveEpilogueBwdISB_SC_SE_Li256ELb0ELb0ELi2EEENS1_19SingleTileSchedulerILb0ELb0ELb0ELi128EEEEEEEEEvNT_6ParamsE)
        .other          _ZN7cutlass13device_kernelIN5flash19enable_sm80_to_sm89INS1_16FlashAttnBwdSm80INS1_25CollectiveMainloopBwdSm80ILi2ELi1EN4cute5tupleIJNS5_1CILi64EEENS7_ILi128EEENS7_ILi96EEEEEENS_6half_tEfNS_4arch4Sm80ELb0ELb0ELb1ELb0ELb1ELb0ELb0ELb0ELi2ELi2ELi4ELi2ELb1EEENS1_21CollectiveEpilogueBwdISB_SC_SE_Li256ELb0ELb0ELi2EEENS1_19SingleTileSchedulerILb0ELb0ELb0ELi128EEEEEEEEEvNT_6ParamsE,@"STO_CUDA_ENTRY STV_DEFAULT"
_ZN7cutlass13device_kernelIN5flash19enable_sm80_to_sm89INS1_16FlashAttnBwdSm80INS1_25CollectiveMainloopBwdSm80ILi2ELi1EN4cute5tupleIJNS5_1CILi64EEENS7_ILi128EEENS7_ILi96EEEEEENS_6half_tEfNS_4arch4Sm80ELb0ELb0ELb1ELb0ELb1ELb0ELb0ELb0ELi2ELi2ELi4ELi2ELb1EEENS1_21CollectiveEpilogueBwdISB_SC_SE_Li256ELb0ELb0ELi2EEENS1_19SingleTileSchedulerILb0ELb0ELb0ELi128EEEEEEEEEvNT_6ParamsE:
[----:B------:R-:W-:Y:S01]  /*0000*/  LDC R1, c[0x0][0x37c] ;  /* 0x0000df00ff017b82 */ /* 0x000fe20000000800 */
[----:B------:R-:W-:Y:S05]  /*0010*/  EXIT ;  /* 0x000000000000794d */ /* 0x000fea0003800000 */
.L_x_1:
        /* <DEDUP_REMOVED lines=14> */
.L_x_83:


//--------------------- .text._ZN7cutlass13device_kernelIN5flash19enable_sm80_to_sm89INS1_16FlashAttnBwdSm80INS1_25CollectiveMainloopBwdSm80ILi2ELi1EN4cute5tupleIJNS5_1CILi64EEENS7_ILi128EEENS7_ILi96EEEEEENS_6half_tEfNS_4arch4Sm80ELb0ELb0ELb1ELb0ELb0ELb0ELb0ELb0ELi2ELi2ELi4ELi2ELb1EEENS1_24CollectiveEpilogueBwdGQAISB_fSE_Li256ELb0ELb0EEENS1_19SingleTileSchedulerILb0ELb0ELb0ELi128EEEEEEEEEvNT_6ParamsE --------------------------
	.section	.text._ZN7cutlass13device_kernelIN5flash19enable_sm80_to_sm89INS1_16FlashAttnBwdSm80INS1_25CollectiveMainloopBwdSm80ILi2ELi1EN4cute5tupleIJNS5_1CILi64EEENS7_ILi128EEENS7_ILi96EEEEEENS_6half_tEfNS_4arch4Sm80ELb0ELb0ELb1ELb0ELb0ELb0ELb0ELb0ELi2ELi2ELi4ELi2ELb1EEENS1_24CollectiveEpilogueBwdGQAISB_fSE_Li256ELb0ELb0EEENS1_19SingleTileSchedulerILb0ELb0ELb0ELi128EEEEEEEEEvNT_6ParamsE,"ax",@progbits
	.align	128
.text._ZN7cutlass13device_kernelIN5flash19enable_sm80_to_sm89INS1_16FlashAttnBwdSm80INS1_25CollectiveMainloopBwdSm80ILi2ELi1EN4cute5tupleIJNS5_1CILi64EEENS7_ILi128EEENS7_ILi96EEEEEENS_6half_tEfNS_4arch4Sm80ELb0ELb0ELb1ELb0ELb0ELb0ELb0ELb0ELi2ELi2ELi4ELi2ELb1EEENS1_24CollectiveEpilogueBwdGQAISB_fSE_Li256ELb0ELb0EEENS1_19SingleTileSchedulerILb0ELb0ELb0ELi128EEEEEEEEEvNT_6ParamsE:
        .type           _ZN7cutlass13device_kernelIN5flash19enable_sm80_to_sm89INS1_16FlashAttnBwdSm80INS1_25CollectiveMainloopBwdSm80ILi2ELi1EN4cute5tupleIJNS5_1CILi64EEENS7_ILi128EEENS7_ILi96EEEEEENS_6half_tEfNS_4arch4Sm80ELb0ELb0ELb1ELb0ELb0ELb0ELb0ELb0ELi2ELi2ELi4ELi2ELb1EEENS1_24CollectiveEpilogueBwdGQAISB_fSE_Li256ELb0ELb0EEENS1_19SingleTileSchedulerILb0ELb0ELb0ELi128EEEEEEEEEvNT_6ParamsE,@function
        .size           _ZN7cutlass13device_kernelIN5flash19enable_sm80_to_sm89INS1_16FlashAttnBwdSm80INS1_25CollectiveMainloopBwdSm80ILi2ELi1EN4cute5tupleIJNS5_1CILi64EEENS7_ILi128EEENS7_ILi96EEEEEENS_6half_tEfNS_4arch4Sm80ELb0ELb0ELb1ELb0ELb0ELb0ELb0ELb0ELi2ELi2ELi4ELi2ELb1EEENS1_24CollectiveEpilogueBwdGQAISB_fSE_Li256ELb0ELb0EEENS1_19SingleTileSchedulerILb0ELb0ELb0ELi128EEEEEEEEEvNT_6ParamsE,(.L_x_84 - _ZN7cutlass13device_kernelIN5flash19enable_sm80_to_sm89INS1_16FlashAttnBwdSm80INS1_25CollectiveMainloopBwdSm80ILi2ELi1EN4cute5tupleIJNS5_1CILi64EEENS7_ILi128EEENS7_ILi96EEEEEENS_6half_tEfNS_4arch4Sm80ELb0ELb0ELb1ELb0ELb0ELb0ELb0ELb0ELi2ELi2ELi4ELi2ELb1EEENS1_24CollectiveEpilogueBwdGQAISB_fSE_Li256ELb0ELb0EEENS1_19SingleTileSchedulerILb0ELb0ELb0ELi128EEEEEEEEEvNT_6ParamsE)
        .other          _ZN7cutlass13device_kernelIN5flash19enable_sm80_to_sm89INS1_16FlashAttnBwdSm80INS1_25CollectiveMainloopBwdSm80ILi2ELi1EN4cute5tupleIJNS5_1CILi64EEENS7_ILi128EEENS7_ILi96EEEEEENS_6half_tEfNS_4arch4Sm80ELb0ELb0ELb1ELb0ELb0ELb0ELb0ELb0ELi2ELi2ELi4ELi2ELb1EEENS1_24CollectiveEpilogueBwdGQAISB_fSE_Li256ELb0ELb0EEENS1_19SingleTileSchedulerILb0ELb0ELb0ELi128EEEEEEEEEvNT_6ParamsE,@"STO_CUDA_ENTRY STV_DEFAULT"
_ZN7cutlass13device_kernelIN5flash19enable_sm80_to_sm89INS1_16FlashAttnBwdSm80INS1_25CollectiveMainloopBwdSm80ILi2ELi1EN4cute5tupleIJNS5_1CILi64EEENS7_ILi128EEENS7_ILi96EEEEEENS_6half_tEfNS_4arch4Sm80ELb0ELb0ELb1ELb0ELb0ELb0ELb0ELb0ELi2ELi2ELi4ELi2ELb1EEENS1_24CollectiveEpilogueBwdGQAISB_fSE_Li256ELb0ELb0EEENS1_19SingleTileSchedulerILb0ELb0ELb0ELi128EEEEEEEEEvNT_6ParamsE:
[----:B------:R-:W-:Y:S01]  /*0000*/  LDC R1, c[0x0][0x37c] ;  /* 0x0000df00ff017b82 */ /* 0x000fe20000000800 */
[----:B------:R-:W-:Y:S05]  /*0010*/  EXIT ;  /* 0x000000000000794d */ /* 0x000fea0003800000 */
.L_x_2:
        /* <DEDUP_REMOVED lines=14> */
.L_x_84:


//--------------------- .text._ZN7cutlass13device_kernelIN5flash19enable_sm80_to_sm89INS1_16FlashAttnBwdSm80INS1_25CollectiveMainloopBwdSm80ILi2ELi1EN4cute5tupleIJNS5_1CILi64EEENS7_ILi128EEENS7_ILi96EEEEEENS_6half_tEfNS_4arch4Sm80ELb0ELb0ELb1ELb0ELb1ELb0ELb0ELb0ELi2ELi2ELi4ELi2ELb1EEENS1_24CollectiveEpilogueBwdGQAISB_fSE_Li256ELb0ELb1EEENS1_19SingleTileSchedulerILb0ELb0ELb0ELi128EEEEEEEEEvNT_6ParamsE --------------------------
	.section	.text._ZN7cutlass13device_kernelIN5flash19enable_sm80_to_sm89INS1_16FlashAttnBwdSm80INS1_25CollectiveMainloopBwdSm80ILi2ELi1EN4cute5tupleIJNS5_1CILi64EEENS7_ILi128EEENS7_ILi96EEEEEENS_6half_tEfNS_4arch4Sm80ELb0ELb0ELb1ELb0ELb1ELb0ELb0ELb0ELi2ELi2ELi4ELi2ELb1EEENS1_24CollectiveEpilogueBwdGQAISB_fSE_Li256ELb0ELb1EEENS1_19SingleTileSchedulerILb0ELb0ELb0ELi128EEEEEEEEEvNT_6ParamsE,"ax",@progbits
	.align	128
.text._ZN7cutlass13device_kernelIN5flash19enable_sm80_to_sm89INS1_16FlashAttnBwdSm80INS1_25CollectiveMainloopBwdSm80ILi2ELi1EN4cute5tupleIJNS5_1CILi64EEENS7_ILi128EEENS7_ILi96EEEEEENS_6half_tEfNS_4arch4Sm80ELb0ELb0ELb1ELb0ELb1ELb0ELb0ELb0ELi2ELi2ELi4ELi2ELb1EEENS1_24CollectiveEpilogueBwdGQAISB_fSE_Li256ELb0ELb1EEENS1_19SingleTileSchedulerILb0ELb0ELb0ELi128EEEEEEEEEvNT_6ParamsE:
        .type           _ZN7cutlass13device_kernelIN5flash19enable_sm80_to_sm89INS1_16FlashAttnBwdSm80INS1_25CollectiveMainloopBwdSm80ILi2ELi1EN4cute5tupleIJNS5_1CILi64EEENS7_ILi128EEENS7_ILi96EEEEEENS_6half_tEfNS_4arch4Sm80ELb0ELb0ELb1ELb0ELb1ELb0ELb0ELb0ELi2ELi2ELi4ELi2ELb1EEENS1_24CollectiveEpilogueBwdGQAISB_fSE_Li256ELb0ELb1EEENS1_19SingleTileSchedulerILb0ELb0ELb0ELi128EEEEEEEEEvNT_6ParamsE,@function
        .size           _ZN7cutlass13device_kernelIN5flash19enable_sm80_to_sm89INS1_16FlashAttnBwdSm80INS1_25CollectiveMainloopBwdSm80ILi2ELi1EN4cute5tupleIJNS5_1CILi64EEENS7_ILi128EEENS7_ILi96EEEEEENS_6half_tEfNS_4arch4Sm80ELb0ELb0ELb1ELb0ELb1ELb0ELb0ELb0ELi2ELi2ELi4ELi2ELb1EEENS1_24CollectiveEpilogueBwdGQAISB_fSE_Li256ELb0ELb1EEENS1_19SingleTileSchedulerILb0ELb0ELb0ELi128EEEEEEEEEvNT_6ParamsE,(.L_x_85 - _ZN7cutlass13device_kernelIN5flash19enable_sm80_to_sm89INS1_16FlashAttnBwdSm80INS1_25CollectiveMainloopBwdSm80ILi2ELi1EN4cute5tupleIJNS5_1CILi64EEENS7_ILi128EEENS7_ILi96EEEEEENS_6half_tEfNS_4arch4Sm80ELb0ELb0ELb1ELb0ELb1ELb0ELb0ELb0ELi2ELi2ELi4ELi2ELb1EEENS1_24CollectiveEpilogueBwdGQAISB_fSE_Li256ELb0ELb1EEENS1_19SingleTileSchedulerILb0ELb0ELb0ELi128EEEEEEEEEvNT_6ParamsE)
        .other          _ZN7cutlass13device_kernelIN5flash19enable_sm80_to_sm89INS1_16FlashAttnBwdSm80INS1_25CollectiveMainloopBwdSm80ILi2ELi1EN4cute5tupleIJNS5_1CILi64EEENS7_ILi128EEENS7_ILi96EEEEEENS_6half_tEfNS_4arch4Sm80ELb0ELb0ELb1ELb0ELb1ELb0ELb0ELb0ELi2ELi2ELi4ELi2ELb1EEENS1_24CollectiveEpilogueBwdGQAISB_fSE_Li256ELb0ELb1EEENS1_19SingleTileSchedulerILb0ELb0ELb0ELi128EEEEEEEEEvNT_6ParamsE,@"STO_CUDA_ENTRY STV_DEFAULT"
_ZN7cutlass13device_kernelIN5flash19enable_sm80_to_sm89INS1_16FlashAttnBwdSm80INS1_25CollectiveMainloopBwdSm80ILi2ELi1EN4cute5tupleIJNS5_1CILi64EEENS7_ILi128EEENS7_ILi96EEEEEENS_6half_tEfNS_4arch4Sm80ELb0ELb0ELb1ELb0ELb1ELb0ELb0ELb0ELi2ELi2ELi4ELi2ELb1EEENS1_24CollectiveEpilogueBwdGQAISB_fSE_Li256ELb0ELb1EEENS1_19SingleTileSchedulerILb0ELb0ELb0ELi128EEEEEEEEEvNT_6ParamsE:
[----:B------:R-:W-:Y:S01]  /*0000*/  LDC R1, c[0x0][0x37c] ;  /* 0x0000df00ff017b82 */ /* 0x000fe20000000800 */
[----:B------:R-:W-:Y:S05]  /*0010*/  EXIT ;  /* 0x000000000000794d */ /* 0x000fea0003800000 */
.L_x_3:
        /* <DEDUP_REMOVED lines=14> */
.L_x_85:


//--------------------- .text._ZN7cutlass13device_kernelIN5flash19enable_sm80_to_sm89INS1_16FlashAttnBwdSm80INS1_25CollectiveMainloopBwdSm80ILi2ELi1EN4cute5tupleIJNS5_1CILi64EEENS7_ILi128EEENS7_ILi96EEEEEENS_6half_tEfNS_4arch4Sm80ELb0ELb0ELb1ELb1ELb0ELb0ELb0ELb0ELi2ELi2ELi4ELi2ELb1EEENS1_21CollectiveEpilogueBwdISB_SC_SE_Li256ELb1ELb0ELi2EEENS1_19SingleTileSchedulerILb1ELb0ELb0ELi128EEEEEEEEEvNT_6ParamsE --------------------------
	.section	.text._ZN7cutlass13device_kernelIN5flash19enable_sm80_to_sm89INS1_16FlashAttnBwdSm80INS1_25CollectiveMainloopBwdSm80ILi2ELi1EN4cute5tupleIJNS5_1CILi64EEENS7_ILi128EEENS7_ILi96EEEEEENS_6half_tEfNS_4arch4Sm80ELb0ELb0ELb1ELb1ELb0ELb0ELb0ELb0ELi2ELi2ELi4ELi2ELb1EEENS1_21CollectiveEpilogueBwdISB_SC_SE_Li256ELb1ELb0ELi2EEENS1_19SingleTileSchedulerILb1ELb0ELb0ELi128EEEEEEEEEvNT_6ParamsE,"ax",@progbits
	.align	128
.text._ZN7cutlass13device_kernelIN5flash19enable_sm80_to_sm89INS1_16FlashAttnBwdSm80INS1_25CollectiveMainloopBwdSm80ILi2ELi1EN4cute5tupleIJNS5_1CILi64EEENS7_ILi128EEENS7_ILi96EEEEEENS_6half_tEfNS_4arch4Sm80ELb0ELb0ELb1ELb1ELb0ELb0ELb0ELb0ELi2ELi2ELi4ELi2ELb1EEENS1_21CollectiveEpilogueBwdISB_SC_SE_Li256ELb1ELb0ELi2EEENS1_19SingleTileSchedulerILb1ELb0ELb0ELi128EEEEEEEEEvNT_6ParamsE:
        .type           _ZN7cutlass13device_kernelIN5flash19enable_sm80_to_sm89INS1_16FlashAttnBwdSm80INS1_25CollectiveMainloopBwdSm80ILi2ELi1EN4cute5tupleIJNS5_1CILi64EEENS7_ILi128EEENS7_ILi96EEEEEENS_6half_tEfNS_4arch4Sm80ELb0ELb0ELb1ELb1ELb0ELb0ELb0ELb0ELi2ELi2ELi4ELi2ELb1EEENS1_21CollectiveEpilogueBwdISB_SC_SE_Li256ELb1ELb0ELi2EEENS1_19SingleTileSchedulerILb1ELb0ELb0ELi128EEEEEEEEEvNT_6ParamsE,@function
        .size           _ZN7cutlass13device_kernelIN5flash19enable_sm80_to_sm89INS1_16FlashAttnBwdSm80INS1_25CollectiveMainloopBwdSm80ILi2ELi1EN4cute5tupleIJNS5_1CILi64EEENS7_ILi128EEENS7_ILi96EEEEEENS_6half_tEfNS_4arch4Sm80ELb0ELb0ELb1ELb1ELb0ELb0ELb0ELb0ELi2ELi2ELi4ELi2ELb1EEENS1_21CollectiveEpilogueBwdISB_SC_SE_Li256ELb1ELb0ELi2EEENS1_19SingleTileSchedulerILb1ELb0ELb0ELi128EEEEEEEEEvNT_6ParamsE,(.L_x_86 - _ZN7cutlass13device_kernelIN5flash19enable_sm80_to_sm89INS1_16FlashAttnBwdSm80INS1_25CollectiveMainloopBwdSm80ILi2ELi1EN4cute5tupleIJNS5_1CILi64EEENS7_ILi128EEENS7_ILi96EEEEEENS_6half_tEfNS_4arch4Sm80ELb0ELb0ELb1ELb1ELb0ELb0ELb0ELb0ELi2ELi2ELi4ELi2ELb1EEENS1_21CollectiveEpilogueBwdISB_SC_SE_Li256ELb1ELb0ELi2EEENS1_19SingleTileSchedulerILb1ELb0ELb0ELi128EEEEEEEEEvNT_6ParamsE)
        .other          _ZN7cutlass13device_kernelIN5flash19enable_sm80_to_sm89INS1_16FlashAttnBwdSm80INS1_25CollectiveMainloopBwdSm80ILi2ELi1EN4cute5tupleIJNS5_1CILi64EEENS7_ILi128EEENS7_ILi96EEEEEENS_6half_tEfNS_4arch4Sm80ELb0ELb0ELb1ELb1ELb0ELb0ELb0ELb0ELi2ELi2ELi4ELi2ELb1EEENS1_21CollectiveEpilogueBwdISB_SC_SE_Li256ELb1ELb0ELi2EEENS1_19SingleTileSchedulerILb1ELb0ELb0ELi128EEEEEEEEEvNT_6ParamsE,@"STO_CUDA_ENTRY STV_DEFAULT"
_ZN7cutlass13device_kernelIN5flash19enable_sm80_to_sm89INS1_16FlashAttnBwdSm80INS1_25CollectiveMainloopBwdSm80ILi2ELi1EN4cute5tupleIJNS5_1CILi64EEENS7_ILi128EEENS7_ILi96EEEEEENS_6half_tEfNS_4arch4Sm80ELb0ELb0ELb1ELb1ELb0ELb0ELb0ELb0ELi2ELi2ELi4ELi2ELb1EEENS1_21CollectiveEpilogueBwdISB_SC_SE_Li256ELb1ELb0ELi2EEENS1_19SingleTileSchedulerILb1ELb0ELb0ELi128EEEEEEEEEvNT_6ParamsE:
[----:B------:R-:W-:Y:S01]  /*0000*/  LDC R1, c[0x0][0x37c] ;  /* 0x0000df00ff017b82 */ /* 0x000fe20000000800 */
[----:B------:R-:W-:Y:S05]  /*0010*/  EXIT ;  /* 0x000000000000794d */ /* 0x000fea0003800000 */
.L_x_4:
        /* <DEDUP_REMOVED lines=14> */
.L_x_86:


//--------------------- .text._ZN7cutlass13device_kernelIN5flash19enable_sm80_to_sm89INS1_16FlashAttnBwdSm80INS1_25CollectiveMainloopBwdSm80ILi2ELi1EN4cute5tupleIJNS5_1CILi64EEENS7_ILi128EEENS7_ILi96EEEEEENS_6half_tEfNS_4arch4Sm80ELb0ELb0ELb1ELb1ELb1ELb0ELb0ELb0ELi2ELi2ELi4ELi2ELb1EEENS1_21CollectiveEpilogueBwdISB_SC_SE_Li256ELb1ELb0ELi2EEENS1_19SingleTileSchedulerILb1ELb0ELb0ELi128EEEEEEEEEvNT_6ParamsE --------------------------
	.section	.text._ZN7cutlass13device_kernelIN5flash19enable_sm80_to_sm89INS1_16FlashAttnBwdSm80INS1_25CollectiveMainloopBwdSm80ILi2ELi1EN4cute5tupleIJNS5_1CILi64EEENS7_ILi128EEENS7_ILi96EEEEEENS_6half_tEfNS_4arch4Sm80ELb0ELb0ELb1ELb1ELb1ELb0ELb0ELb0ELi2ELi2ELi4ELi2ELb1EEENS1_21CollectiveEpilogueBwdISB_SC_SE_Li256ELb1ELb0ELi2EEENS1_19SingleTileSchedulerILb1ELb0ELb0ELi128EEEEEEEEEvNT_6ParamsE,"ax",@progbits
	.align	128
.text._ZN7cutlass13device_kernelIN5flash19enable_sm80_to_sm89INS1_16FlashAttnBwdSm80INS1_25CollectiveMainloopBwdSm80ILi2ELi1EN4cute5tupleIJNS5_1CILi64EEENS7_ILi128EEENS7_ILi96EEEEEENS_6half_tEfNS_4arch4Sm80ELb0ELb0ELb1ELb1ELb1ELb0ELb0ELb0ELi2ELi2ELi4ELi2ELb1EEENS1_21CollectiveEpilogueBwdISB_SC_SE_Li256ELb1ELb0ELi2EEENS1_19SingleTileSchedulerILb1ELb0ELb0ELi128EEEEEEEEEvNT_6ParamsE:
        .type           _ZN7cutlass13device_kernelIN5flash19enable_sm80_to_sm89INS1_16FlashAttnBwdSm80INS1_25CollectiveMainloopBwdSm80ILi2ELi1EN4cute5tupleIJNS5_1CILi64EEENS7_ILi128EEENS7_ILi96EEEEEENS_6half_tEfNS_4arch4Sm80ELb0ELb0ELb1ELb1ELb1ELb0ELb0ELb0ELi2ELi2ELi4ELi2ELb1EEENS1_21CollectiveEpilogueBwdISB_SC_SE_Li256ELb1ELb0ELi2EEENS1_19SingleTileSchedulerILb1ELb0ELb0ELi128EEEEEEEEEvNT_6ParamsE,@function
        .size           _ZN7cutlass13device_kernelIN5flash19enable_sm80_to_sm89INS1_16FlashAttnBwdSm80INS1_25CollectiveMainloopBwdSm80ILi2ELi1EN4cute5tupleIJNS5_1CILi64EEENS7_ILi128EEENS7_ILi96EEEEEENS_6half_tEfNS_4arch4Sm80ELb0ELb0ELb1ELb1ELb1ELb0ELb0ELb0ELi2ELi2ELi4ELi2ELb1EEENS1_21CollectiveEpilogueBwdISB_SC_SE_Li256ELb1ELb0ELi2EEENS1_19SingleTileSchedulerILb1ELb0ELb0ELi128EEEEEEEEEvNT_6ParamsE,(.L_x_87 - _ZN7cutlass13device_kernelIN5flash19enable_sm80_to_sm89INS1_16FlashAttnBwdSm80INS1_25CollectiveMainloopBwdSm80ILi2ELi1EN4cute5tupleIJNS5_1CILi64EEENS7_ILi128EEENS7_ILi96EEEEEENS_6half_tEfNS_4arch4Sm80ELb0ELb0ELb1ELb1ELb1ELb0ELb0ELb0ELi2ELi2ELi4ELi2ELb1EEENS1_21CollectiveEpilogueBwdISB_SC_SE_Li256ELb1ELb0ELi2EEENS1_19SingleTileSchedulerILb1ELb0ELb0ELi128EEEEEEEEEvNT_6ParamsE)
        .other          _ZN7cutlass13device_kernelIN5flash19enable_sm80_to_sm89INS1_16FlashAttnBwdSm80INS1_25CollectiveMainloopBwdSm80ILi2ELi1EN4cute5tupleIJNS5_1CILi64EEENS7_ILi128EEENS7_ILi96EEEEEENS_6half_tEfNS_4arch4Sm80ELb0ELb0ELb1ELb1ELb1ELb0ELb0ELb0ELi2ELi2ELi4ELi2ELb1EEENS1_21CollectiveEpilogueBwdISB_SC_SE_Li256ELb1ELb0ELi2EEENS1_19SingleTileSchedulerILb1ELb0ELb0ELi128EEEEEEEEEvNT_6ParamsE,@"STO_CUDA_ENTRY STV_DEFAULT"
_ZN7cutlass13device_kernelIN5flash19enable_sm80_to_sm89INS1_16FlashAttnBwdSm80INS1_25CollectiveMainloopBwdSm80ILi2ELi1EN4cute5tupleIJNS5_1CILi64EEENS7_ILi128EEENS7_ILi96EEEEEENS_6half_tEfNS_4arch4Sm80ELb0ELb0ELb1ELb1ELb1ELb0ELb0ELb0ELi2ELi2ELi4ELi2ELb1EEENS1_21CollectiveEpilogueBwdISB_SC_SE_Li256ELb1ELb0ELi2EEENS1_19SingleTileSchedulerILb1ELb0ELb0ELi128EEEEEEEEEvNT_6ParamsE:
[----:B------:R-:W-:Y:S01]  /*0000*/  LDC R1, c[0x0][0x37c] ;  /* 0x0000df00ff017b82 */ /* 0x000fe20000000800 */
[----:B------:R-:W-:Y:S05]  /*0010*/  EXIT ;  /* 0x000000000000794d */ /* 0x000fea0003800000 */
.L_x_5:
        /* <DEDUP_REMOVED lines=14> */
.L_x_87:


//--------------------- .text._ZN7cutlass13device_kernelIN5flash19enable_sm80_to_sm89INS1_16FlashAttnBwdSm80INS1_25CollectiveMainloopBwdSm80ILi2ELi1EN4cute5tupleIJNS5_1CILi64EEENS7_ILi128EEENS7_ILi96EEEEEENS_6half_tEfNS_4arch4Sm80ELb0ELb0ELb1ELb1ELb0ELb0ELb0ELb0ELi2ELi2ELi4ELi2ELb1EEENS1_24CollectiveEpilogueBwdGQAISB_fSE_Li256ELb1ELb0EEENS1_19SingleTileSchedulerILb1ELb0ELb0ELi128EEEEEEEEEvNT_6ParamsE --------------------------
	.section	.text._ZN7cutlass13device_kernelIN5flash19enable_sm80_to_sm89INS1_16FlashAttnBwdSm80INS1_25CollectiveMainloopBwdSm80ILi2ELi1EN4cute5tupleIJNS5_1CILi64EEENS7_ILi128EEENS7_ILi96EEEEEENS_6half_tEfNS_4arch4Sm80ELb0ELb0ELb1ELb1ELb0ELb0ELb0ELb0ELi2ELi2ELi4ELi2ELb1EEENS1_24CollectiveEpilogueBwdGQAISB_fSE_Li256ELb1ELb0EEENS1_19SingleTileSchedulerILb1ELb0ELb0ELi128EEEEEEEEEvNT_6ParamsE,"ax",@progbits
	.align	128
.text._ZN7cutlass13device_kernelIN5flash19enable_sm80_to_sm89INS1_16FlashAttnBwdSm80INS1_25CollectiveMainloopBwdSm80ILi2ELi1EN4cute5tupleIJNS5_1CILi64EEENS7_ILi128EEENS7_ILi96EEEEEENS_6half_tEfNS_4arch4Sm80ELb0ELb0ELb1ELb1ELb0ELb0ELb0ELb0ELi2ELi2ELi4ELi2ELb1EEENS1_24CollectiveEpilogueBwdGQAISB_fSE_Li256ELb1ELb0EEENS1_19SingleTileSchedulerILb1ELb0ELb0ELi128EEEEEEEEEvNT_6ParamsE:
        .type           _ZN7cutlass13device_kernelIN5flash19enable_sm80_to_sm89INS1_16FlashAttnBwdSm80INS1_25CollectiveMainloopBwdSm80ILi2ELi1EN4cute5tupleIJNS5_1CILi64EEENS7_ILi128EEENS7_ILi96EEEEEENS_6half_tEfNS_4arch4Sm80ELb0ELb0ELb1ELb1ELb0ELb0ELb0ELb0ELi2ELi2ELi4ELi2ELb1EEENS1_24CollectiveEpilogueBwdGQAISB_fSE_Li256ELb1ELb0EEENS1_19SingleTileSchedulerILb1ELb0ELb0ELi128EEEEEEEEEvNT_6ParamsE,@function
        .size           _ZN7cutlass13device_kernelIN5flash19enable_sm80_to_sm89INS1_16FlashAttnBwdSm80INS1_25CollectiveMainloopBwdSm80ILi2ELi1EN4cute5tupleIJNS5_1CILi64EEENS7_ILi128EEENS7_ILi96EEEEEENS_6half_tEfNS_4arch4Sm80ELb0ELb0ELb1ELb1ELb0ELb0ELb0ELb0ELi2ELi2ELi4ELi2ELb1EEENS1_24CollectiveEpilogueBwdGQAISB_fSE_Li256ELb1ELb0EEENS1_19SingleTileSchedulerILb1ELb0ELb0ELi128EEEEEEEEEvNT_6ParamsE,(.L_x_88 - _ZN7cutlass13device_kernelIN5flash19enable_sm80_to_sm89INS1_16FlashAttnBwdSm80INS1_25CollectiveMainloopBwdSm80ILi2ELi1EN4cute5tupleIJNS5_1CILi64EEENS7_ILi128EEENS7_ILi96EEEEEENS_6half_tEfNS_4arch4Sm80ELb0ELb0ELb1ELb1ELb0ELb0ELb0ELb0ELi2ELi2ELi4ELi2ELb1EEENS1_24CollectiveEpilogueBwdGQAISB_fSE_Li256ELb1ELb0EEENS1_19SingleTileSchedulerILb1ELb0ELb0ELi128EEEEEEEEEvNT_6ParamsE)
        .other          _ZN7cutlass13device_kernelIN5flash19enable_sm80_to_sm89INS1_16FlashAttnBwdSm80INS1_25CollectiveMainloopBwdSm80ILi2ELi1EN4cute5tupleIJNS5_1CILi64EEENS7_ILi128EEENS7_ILi96EEEEEENS_6half_tEfNS_4arch4Sm80ELb0ELb0ELb1ELb1ELb0ELb0ELb0ELb0ELi2ELi2ELi4ELi2ELb1EEENS1_24CollectiveEpilogueBwdGQAISB_fSE_Li256ELb1ELb0EEENS1_19SingleTileSchedulerILb1ELb0ELb0ELi128EEEEEEEEEvNT_6ParamsE,@"STO_CUDA_ENTRY STV_DEFAULT"
_ZN7cutlass13device_kernelIN5flash19enable_sm80_to_sm89INS1_16FlashAttnBwdSm80INS1_25CollectiveMainloopBwdSm80ILi2ELi1EN4cute5tupleIJNS5_1CILi64EEENS7_ILi128EEENS7_ILi96EEEEEENS_6half_tEfNS_4arch4Sm80ELb0ELb0ELb1ELb1ELb0ELb0ELb0ELb0ELi2ELi2ELi4ELi2ELb1EEENS1_24CollectiveEpilogueBwdGQAISB_fSE_Li256ELb1ELb0EEENS1_19SingleTileSchedulerILb1ELb0ELb0ELi128EEEEEEEEEvNT_6ParamsE:
[----:B------:R-:W-:Y:S01]  /*0000*/  LDC R1, c[0x0][0x37c] ;  /* 0x0000df00ff017b82 */ /* 0x000fe20000000800 */
[----:B------:R-:W-:Y:S05]  /*0010*/  EXIT ;  /* 0x000000000000794d */ /* 0x000fea0003800000 */
.L_x_6:
        /* <DEDUP_REMOVED lines=14> */
.L_x_88:


//--------------------- .text._ZN7cutlass13device_kernelIN5flash19enable_sm80_to_sm89INS1_16FlashAttnBwdSm80INS1_25CollectiveMainloopBwdSm80ILi2ELi1EN4cute5tupleIJNS5_1CILi64EEENS7_ILi128EEENS7_ILi96EEEEEENS_6half_tEfNS_4arch4Sm80ELb0ELb0ELb1ELb1ELb1ELb0ELb0ELb0ELi2ELi2ELi4ELi2ELb1EEENS1_24CollectiveEpilogueBwdGQAISB_fSE_Li256ELb1ELb1EEENS1_19SingleTileSchedulerILb1ELb0ELb0ELi128EEEEEEEEEvNT_6ParamsE --------------------------
	.section	.text._ZN7cutlass13device_kernelIN5flash19enable_sm80_to_sm89INS1_16FlashAttnBwdSm80INS1_25CollectiveMainloopBwdSm80ILi2ELi1EN4cute5tupleIJNS5_1CILi64EEENS7_ILi128EEENS7_ILi96EEEEEENS_6half_tEfNS_4arch4Sm80ELb0ELb0ELb1ELb1ELb1ELb0ELb0ELb0ELi2ELi2ELi4ELi2ELb1EEENS1_24CollectiveEpilogueBwdGQAISB_fSE_Li256ELb1ELb1EEENS1_19SingleTileSchedulerILb1ELb0ELb0ELi128EEEEEEEEEvNT_6ParamsE,"ax",@progbits
	.align	128
.text._ZN7cutlass13device_kernelIN5flash19enable_sm80_to_sm89INS1_16FlashAttnBwdSm80INS1_25CollectiveMainloopBwdSm80ILi2ELi1EN4cute5tupleIJNS5_1CILi64EEENS7_ILi128EEENS7_ILi96EEEEEENS_6half_tEfNS_4arch4Sm80ELb0ELb0ELb1ELb1ELb1ELb0ELb0ELb0ELi2ELi2ELi4ELi2ELb1EEENS1_24CollectiveEpilogueBwdGQAISB_fSE_Li256ELb1ELb1EEENS1_19SingleTileSchedulerILb1ELb0ELb0ELi128EEEEEEEEEvNT_6ParamsE:
        .type           _ZN7cutlass13device_kernelIN5flash19enable_sm80_to_sm89INS1_16FlashAttnBwdSm80INS1_25CollectiveMainloopBwdSm80ILi2ELi1EN4cute5tupleIJNS5_1CILi64EEENS7_ILi128EEENS7_ILi96EEEEEENS_6half_tEfNS_4arch4Sm80ELb0ELb0ELb1ELb1ELb1ELb0ELb0ELb0ELi2ELi2ELi4ELi2ELb1EEENS1_24CollectiveEpilogueBwdGQAISB_fSE_Li256ELb1ELb1EEENS1_19SingleTileSchedulerILb1ELb0ELb0ELi128EEEEEEEEEvNT_6ParamsE,@function
        .size           _ZN7cutlass13device_kernelIN5flash19enable_sm80_to_sm89INS1_16FlashAttnBwdSm80INS1_25CollectiveMainloopBwdSm80ILi2ELi1EN4cute5tupleIJNS5_1CILi64EEENS7_ILi128EEENS7_ILi96EEEEEENS_6half_tEfNS_4arch4Sm80ELb0ELb0ELb1ELb1ELb1ELb0ELb0ELb0ELi2ELi2ELi4ELi2ELb1EEENS1_24CollectiveEpilogueBwdGQAISB_fSE_Li256ELb1ELb1EEENS1_19SingleTileSchedulerILb1ELb0ELb0ELi128EEEEEEEEEvNT_6ParamsE,(.L_x_89 - _ZN7cutlass13device_kernelIN5flash19enable_sm80_to_sm89INS1_16FlashAttnBwdSm80INS1_25CollectiveMainloopBwdSm80ILi2ELi1EN4cute5tupleIJNS5_1CILi64EEENS7_ILi128EEENS7_ILi96EEEEEENS_6half_tEfNS_4arch4Sm80ELb0ELb0ELb1ELb1ELb1ELb0ELb0ELb0ELi2ELi2ELi4ELi2ELb1EEENS1_24CollectiveEpilogueBwdGQAISB_fSE_Li256ELb1ELb1EEENS1_19SingleTileSchedulerILb1ELb0ELb0ELi128EEEEEEEEEvNT_6ParamsE)
        .other          _ZN7cutlass13device_kernelIN5flash19enable_sm80_to_sm89INS1_16FlashAttnBwdSm80INS1_25CollectiveMainloopBwdSm80ILi2ELi1EN4cute5tupleIJNS5_1CILi64EEENS7_ILi128EEENS7_ILi96EEEEEENS_6half_tEfNS_4arch4Sm80ELb0ELb0ELb1ELb1ELb1ELb0ELb0ELb0ELi2ELi2ELi4ELi2ELb1EEENS1_24CollectiveEpilogueBwdGQAISB_fSE_Li256ELb1ELb1EEENS1_19SingleTileSchedulerILb1ELb0ELb0ELi128EEEEEEEEEvNT_6ParamsE,@"STO_CUDA_ENTRY STV_DEFAULT"
_ZN7cutlass13device_kernelIN5flash19enable_sm80_to_sm89INS1_16FlashAttnBwdSm80INS1_25CollectiveMainloopBwdSm80ILi2ELi1EN4cute5tupleIJNS5_1CILi64EEENS7_ILi128EEENS7_ILi96EEEEEENS_6half_tEfNS_4arch4Sm80ELb0ELb0ELb1ELb1ELb1ELb0ELb0ELb0ELi2ELi2ELi4ELi2ELb1EEENS1_24CollectiveEpilogueBwdGQAISB_fSE_Li256ELb1ELb1EEENS1_19SingleTileSchedulerILb1ELb0ELb0ELi128EEEEEEEEEvNT_6ParamsE:
[----:B------:R-:W-:Y:S01]  /*0000*/  LDC R1, c[0x0][0x37c] ;  /* 0x0000df00ff017b82 */ /* 0x000fe20000000800 */
[----:B------:R-:W-:Y:S05]  /*0010*/  EXIT ;  /* 0x000000000000794d */ /* 0x000fea0003800000 */
.L_x_7:
        /* <DEDUP_REMOVED lines=14> */
.L_x_89:


//--------------------- .text._ZN7cutlass13device_kernelIN5flash19enable_sm80_to_sm89INS1_16FlashAttnBwdSm80INS1_25CollectiveMainloopBwdSm80ILi2ELi1EN4cute5tupleIJNS5_1CILi64EEENS7_ILi128EEENS7_ILi96EEEEEENS_6half_tEfNS_4arch4Sm80ELb0ELb1ELb1ELb0ELb0ELb0ELb0ELb0ELi2ELi2ELi4ELi2ELb1EEENS1_21CollectiveEpilogueBwdISB_SC_SE_Li256ELb0ELb0ELi2EEENS1_19SingleTileSchedulerILb0ELb0ELb0ELi128EEEEEEEEEvNT_6ParamsE --------------------------
	.section	.text._ZN7cutlass13device_kernelIN5flash19enable_sm80_to_sm89INS1_16FlashAttnBwdSm80INS1_25CollectiveMainloopBwdSm80ILi2ELi1EN4cute5tupleIJNS5_1CILi64EEENS7_ILi128EEENS7_ILi96EEEEEENS_6half_tEfNS_4arch4Sm80ELb0ELb1ELb1ELb0ELb0ELb0ELb0ELb0ELi2ELi2ELi4ELi2ELb1EEENS1_21CollectiveEpilogueBwdISB_SC_SE_Li256ELb0ELb0ELi2EEENS1_19SingleTileSchedulerILb0ELb0ELb0ELi128EEEEEEEEEvNT_6ParamsE,"ax",@progbits
	.align	128
.text._ZN7cutlass13device_kernelIN5flash19enable_sm80_to_sm89INS1_16FlashAttnBwdSm80INS1_25CollectiveMainloopBwdSm80ILi2ELi1EN4cute5tupleIJNS5_1CILi64EEENS7_ILi128EEENS7_ILi96EEEEEENS_6half_tEfNS_4arch4Sm80ELb0ELb1ELb1ELb0ELb0ELb0ELb0ELb0ELi2ELi2ELi4ELi2ELb1EEENS1_21CollectiveEpilogueBwdISB_SC_SE_Li256ELb0ELb0ELi2EEENS1_19SingleTileSchedulerILb0ELb0ELb0ELi128EEEEEEEEEvNT_6ParamsE:
        .type           _ZN7cutlass13device_kernelIN5flash19enable_sm80_to_sm89INS1_16FlashAttnBwdSm80INS1_25CollectiveMainloopBwdSm80ILi2ELi1EN4cute5tupleIJNS5_1CILi64EEENS7_ILi128EEENS7_ILi96EEEEEENS_6half_tEfNS_4arch4Sm80ELb0ELb1ELb1ELb0ELb0ELb0ELb0ELb0ELi2ELi2ELi4ELi2ELb1EEENS1_21CollectiveEpilogueBwdISB_SC_SE_Li256ELb0ELb0ELi2EEENS1_19SingleTileSchedulerILb0ELb0ELb0ELi128EEEEEEEEEvNT_6ParamsE,@function
        .size           _ZN7cutlass13device_kernelIN5flash19enable_sm80_to_sm89INS1_16FlashAttnBwdSm80INS1_25CollectiveMainloopBwdSm80ILi2ELi1EN4cute5tupleIJNS5_1CILi64EEENS7_ILi128EEENS7_ILi96EEEEEENS_6half_tEfNS_4arch4Sm80ELb0ELb1ELb1ELb0ELb0ELb0ELb0ELb0ELi2ELi2ELi4ELi2ELb1EEENS1_21CollectiveEpilogueBwdISB_SC_SE_Li256ELb0ELb0ELi2EEENS1_19SingleTileSchedulerILb0ELb0ELb0ELi128EEEEEEEEEvNT_6ParamsE,(.L_x_90 - _ZN7cutlass13device_kernelIN5flash19enable_sm80_to_sm89INS1_16FlashAttnBwdSm80INS1_25CollectiveMainloopBwdSm80ILi2ELi1EN4cute5tupleIJNS5_1CILi64EEENS7_ILi128EEENS7_ILi96EEEEEENS_6half_tEfNS_4arch4Sm80ELb0ELb1ELb1ELb0ELb0ELb0ELb0ELb0ELi2ELi2ELi4ELi2ELb1EEENS1_21CollectiveEpilogueBwdISB_SC_SE_Li256ELb0ELb0ELi2EEENS1_19SingleTileSchedulerILb0ELb0ELb0ELi128EEEEEEEEEvNT_6ParamsE)
        .other          _ZN7cutlass13device_kernelIN5flash19enable_sm80_to_sm89INS1_16FlashAttnBwdSm80INS1_25CollectiveMainloopBwdSm80ILi2ELi1EN4cute5tupleIJNS5_1CILi64EEENS7_ILi128EEENS7_ILi96EEEEEENS_6half_tEfNS_4arch4Sm80ELb0ELb1ELb1ELb0ELb0ELb0ELb0ELb0ELi2ELi2ELi4ELi2ELb1EEENS1_21CollectiveEpilogueBwdISB_SC_SE_Li256ELb0ELb0ELi2EEENS1_19SingleTileSchedulerILb0ELb0ELb0ELi128EEEEEEEEEvNT_6ParamsE,@"STO_CUDA_ENTRY STV_DEFAULT"
_ZN7cutlass13device_kernelIN5flash19enable_sm80_to_sm89INS1_16FlashAttnBwdSm80INS1_25CollectiveMainloopBwdSm80ILi2ELi1EN4cute5tupleIJNS5_1CILi64EEENS7_ILi128EEENS7_ILi96EEEEEENS_6half_tEfNS_4arch4Sm80ELb0ELb1ELb1ELb0ELb0ELb0ELb0ELb0ELi2ELi2ELi4ELi2ELb1EEENS1_21CollectiveEpilogueBwdISB_SC_SE_Li256ELb0ELb0ELi2EEENS1_19SingleTileSchedulerILb0ELb0ELb0ELi128EEEEEEEEEvNT_6ParamsE:
[----:B------:R-:W-:Y:S01]  /*0000*/  LDC R1, c[0x0][0x37c] ;  /* 0x0000df00ff017b82 */ /* 0x000fe20000000800 */
[----:B------:R-:W-:Y:S05]  /*0010*/  EXIT ;  /* 0x000000000000794d */ /* 0x000fea0003800000 */
.L_x_8:
        /* <DEDUP_REMOVED lines=14> */
.L_x_90:


//--------------------- .text._ZN7cutlass13device_kernelIN5flash19enable_sm80_to_sm89INS1_16FlashAttnBwdSm80INS1_25CollectiveMainloopBwdSm80ILi2ELi1EN4cute5tupleIJNS5_1CILi64EEENS7_ILi128EEENS7_ILi96EEEEEENS_6half_tEfNS_4arch4Sm80ELb0ELb1ELb1ELb0ELb1ELb0ELb0ELb0ELi2ELi2ELi4ELi2ELb1EEENS1_21CollectiveEpilogueBwdISB_SC_SE_Li256ELb0ELb0ELi2EEENS1_19SingleTileSchedulerILb0ELb0ELb0ELi128EEEEEEEEEvNT_6ParamsE --------------------------
	.section	.text._ZN7cutlass13device_kernelIN5flash19enable_sm80_to_sm89INS1_16FlashAttnBwdSm80INS1_25CollectiveMainloopBwdSm80ILi2ELi1EN4cute5tupleIJNS5_1CILi64EEENS7_ILi128EEENS7_ILi96EEEEEENS_6half_tEfNS_4arch4Sm80ELb0ELb1ELb1ELb0ELb1ELb0ELb0ELb0ELi2ELi2ELi4ELi2ELb1EEENS1_21CollectiveEpilogueBwdISB_SC_SE_Li256ELb0ELb0ELi2EEENS1_19SingleTileSchedulerILb0ELb0ELb0ELi128EEEEEEEEEvNT_6ParamsE,"ax",@progbits
	.align	128
.text._ZN7cutlass13device_kernelIN5flash19enable_sm80_to_sm89INS1_16FlashAttnBwdSm80INS1_25CollectiveMainloopBwdSm80ILi2ELi1EN4cute5tupleIJNS5_1CILi64EEENS7_ILi128EEENS7_ILi96EEEEEENS_6half_tEfNS_4arch4Sm80ELb0ELb1ELb1ELb0ELb1ELb0ELb0ELb0ELi2ELi2ELi4ELi2ELb1EEENS1_21CollectiveEpilogueBwdISB_SC_SE_Li256ELb0ELb0ELi2EEENS1_19SingleTileSchedulerILb0ELb0ELb0ELi128EEEEEEEEEvNT_6ParamsE:
        .type           _ZN7cutlass13device_kernelIN5flash19enable_sm80_to_sm89INS1_16FlashAttnBwdSm80INS1_25CollectiveMainloopBwdSm80ILi2ELi1EN4cute5tupleIJNS5_1CILi64EEENS7_ILi128EEENS7_ILi96EEEEEENS_6half_tEfNS_4arch4Sm80ELb0ELb1ELb1ELb0ELb1ELb0ELb0ELb0ELi2ELi2ELi4ELi2ELb1EEENS1_21CollectiveEpilogueBwdISB_SC_SE_Li256ELb0ELb0ELi2EEENS1_19SingleTileSchedulerILb0ELb0ELb0ELi128EEEEEEEEEvNT_6ParamsE,@function
        .size           _ZN7cutlass13device_kernelIN5flash19enable_sm80_to_sm89INS1_16FlashAttnBwdSm80INS1_25CollectiveMainloopBwdSm80ILi2ELi1EN4cute5tupleIJNS5_1CILi64EEENS7_ILi128EEENS7_ILi96EEEEEENS_6half_tEfNS_4arch4Sm80ELb0ELb1ELb1ELb0ELb1ELb0ELb0ELb0ELi2ELi2ELi4ELi2ELb1EEENS1_21CollectiveEpilogueBwdISB_SC_SE_Li256ELb0ELb0ELi2EEENS1_19SingleTileSchedulerILb0ELb0ELb0ELi128EEEEEEEEEvNT_6ParamsE,(.L_x_91 - _ZN7cutlass13device_kernelIN5flash19enable_sm80_to_sm89INS1_16FlashAttnBwdSm80INS1_25CollectiveMainloopBwdSm80ILi2ELi1EN4cute5tupleIJNS5_1CILi64EEENS7_ILi128EEENS7_ILi96EEEEEENS_6half_tEfNS_4arch4Sm80ELb0ELb1ELb1ELb0ELb1ELb0ELb0ELb0ELi2ELi2ELi4ELi2ELb1EEENS1_21CollectiveEpilogueBwdISB_SC_SE_Li256ELb0ELb0ELi2EEENS1_19SingleTileSchedulerILb0ELb0ELb0ELi128EEEEEEEEEvNT_6ParamsE)
        .other          _ZN7cutlass13device_kernelIN5flash19enable_sm80_to_sm89INS1_16FlashAttnBwdSm80INS1_25CollectiveMainloopBwdSm80ILi2ELi1EN4cute5tupleIJNS5_1CILi64EEENS7_ILi128EEENS7_ILi96EEEEEENS_6half_tEfNS_4arch4Sm80ELb0ELb1ELb1ELb0ELb1ELb0ELb0ELb0ELi2ELi2ELi4ELi2ELb1EEENS1_21CollectiveEpilogueBwdISB_SC_SE_Li256ELb0ELb0ELi2EEENS1_19SingleTileSchedulerILb0ELb0ELb0ELi128EEEEEEEEEvNT_6ParamsE,@"STO_CUDA_ENTRY STV_DEFAULT"
_ZN7cutlass13device_kernelIN5flash19enable_sm80_to_sm89INS1_16FlashAttnBwdSm80INS1_25CollectiveMainloopBwdSm80ILi2ELi1EN4cute5tupleIJNS5_1CILi64EEENS7_ILi128EEENS7_ILi96EEEEEENS_6half_tEfNS_4arch4Sm80ELb0ELb1ELb1ELb0ELb1ELb0ELb0ELb0ELi2ELi2ELi4ELi2ELb1EEENS1_21CollectiveEpilogueBwdISB_SC_SE_Li256ELb0ELb0ELi2EEENS1_19SingleTileSchedulerILb0ELb0ELb0ELi128EEEEEEEEEvNT_6ParamsE:
[----:B------:R-:W-:Y:S01]  /*0000*/  LDC R1, c[0x0][0x37c] ;  /* 0x0000df00ff017b82 */ /* 0x000fe20000000800 */
[----:B------:R-:W-:Y:S05]  /*0010*/  EXIT ;  /* 0x000000000000794d */ /* 0x000fea0003800000 */
.L_x_9:
        /* <DEDUP_REMOVED lines=14> */
.L_x_91:


//--------------------- .text._ZN7cutlass13device_kernelIN5flash19enable_sm80_to_sm89INS1_16FlashAttnBwdSm80INS1_25CollectiveMainloopBwdSm80ILi2ELi1EN4cute5tupleIJNS5_1CILi64EEENS7_ILi128EEENS7_ILi96EEEEEENS_6half_tEfNS_4arch4Sm80ELb0ELb1ELb1ELb0ELb0ELb0ELb0ELb0ELi2ELi2ELi4ELi2ELb1EEENS1_24CollectiveEpilogueBwdGQAISB_fSE_Li256ELb0ELb0EEENS1_19SingleTileSchedulerILb0ELb0ELb0ELi128EEEEEEEEEvNT_6ParamsE --------------------------
	.section	.text._ZN7cutlass13device_kernelIN5flash19enable_sm80_to_sm89INS1_16FlashAttnBwdSm80INS1_25CollectiveMainloopBwdSm80ILi2ELi1EN4cute5tupleIJNS5_1CILi64EEENS7_ILi128EEENS7_ILi96EEEEEENS_6half_tEfNS_4arch4Sm80ELb0ELb1ELb1ELb0ELb0ELb0ELb0ELb0ELi2ELi2ELi4ELi2ELb1EEENS1_24CollectiveEpilogueBwdGQAISB_fSE_Li256ELb0ELb0EEENS1_19SingleTileSchedulerILb0ELb0ELb0ELi128EEEEEEEEEvNT_6ParamsE,"ax",@progbits
	.align	128
.text._ZN7cutlass13device_kernelIN5flash19enable_sm80_to_sm89INS1_16FlashAttnBwdSm80INS1_25CollectiveMainloopBwdSm80ILi2ELi1EN4cute5tupleIJNS5_1CILi64EEENS7_ILi128EEENS7_ILi96EEEEEENS_6half_tEfNS_4arch4Sm80ELb0ELb1ELb1ELb0ELb0ELb0ELb0ELb0ELi2ELi2ELi4ELi2ELb1EEENS1_24CollectiveEpilogueBwdGQAISB_fSE_Li256ELb0ELb0EEENS1_19SingleTileSchedulerILb0ELb0ELb0ELi128EEEEEEEEEvNT_6ParamsE:
        .type           _ZN7cutlass13device_kernelIN5flash19enable_sm80_to_sm89INS1_16FlashAttnBwdSm80INS1_25CollectiveMainloopBwdSm80ILi2ELi1EN4cute5tupleIJNS5_1CILi64EEENS7_ILi128EEENS7_ILi96EEEEEENS_6half_tEfNS_4arch4Sm80ELb0ELb1ELb1ELb0ELb0ELb0ELb0ELb0ELi2ELi2ELi4ELi2ELb1EEENS1_24CollectiveEpilogueBwdGQAISB_fSE_Li256ELb0ELb0EEENS1_19SingleTileSchedulerILb0ELb0ELb0ELi128EEEEEEEEEvNT_6ParamsE,@function
        .size           _ZN7cutlass13device_kernelIN5flash19enable_sm80_to_sm89INS1_16FlashAttnBwdSm80INS1_25CollectiveMainloopBwdSm80ILi2ELi1EN4cute5tupleIJNS5_1CILi64EEENS7_ILi128EEENS7_ILi96EEEEEENS_6half_tEfNS_4arch4Sm80ELb0ELb1ELb1ELb0ELb0ELb0ELb0ELb0ELi2ELi2ELi4ELi2ELb1EEENS1_24CollectiveEpilogueBwdGQAISB_fSE_Li256ELb0ELb0EEENS1_19SingleTileSchedulerILb0ELb0ELb0ELi128EEEEEEEEEvNT_6ParamsE,(.L_x_92 - _ZN7cutlass13device_kernelIN5flash19enable_sm80_to_sm89INS1_16FlashAttnBwdSm80INS1_25CollectiveMainloopBwdSm80ILi2ELi1EN4cute5tupleIJNS5_1CILi64EEENS7_ILi128EEENS7_ILi96EEEEEENS_6half_tEfNS_4arch4Sm80ELb0ELb1ELb1ELb0ELb0ELb0ELb0ELb0ELi2ELi2ELi4ELi2ELb1EEENS1_24CollectiveEpilogueBwdGQAISB_fSE_Li256ELb0ELb0EEENS1_19SingleTileSchedulerILb0ELb0ELb0ELi128EEEEEEEEEvNT_6ParamsE)
        .other          _ZN7cutlass13device_kernelIN5flash19enable_sm80_to_sm89INS1_16FlashAttnBwdSm80INS1_25CollectiveMainloopBwdSm80ILi2ELi1EN4cute5tupleIJNS5_1CILi64EEENS7_ILi128EEENS7_ILi96EEEEEENS_6half_tEfNS_4arch4Sm80ELb0ELb1ELb1ELb0ELb0ELb0ELb0ELb0ELi2ELi2ELi4ELi2ELb1EEENS1_24CollectiveEpilogueBwdGQAISB_fSE_Li256ELb0ELb0EEENS1_19SingleTileSchedulerILb0ELb0ELb0ELi128EEEEEEEEEvNT_6ParamsE,@"STO_CUDA_ENTRY STV_DEFAULT"
_ZN7cutlass13device_kernelIN5flash19enable_sm80_to_sm89INS1_16FlashAttnBwdSm80INS1_25CollectiveMainloopBwdSm80ILi2ELi1EN4cute5tupleIJNS5_1CILi64EEENS7_ILi128EEENS7_ILi96EEEEEENS_6half_tEfNS_4arch4Sm80ELb0ELb1ELb1ELb0ELb0ELb0ELb0ELb0ELi2ELi2ELi4ELi2ELb1EEENS1_24CollectiveEpilogueBwdGQAISB_fSE_Li256ELb0ELb0EEENS1_19SingleTileSchedulerILb0ELb0ELb0ELi128EEEEEEEEEvNT_6ParamsE:
[----:B------:R-:W-:Y:S01]  /*0000*/  LDC R1, c[0x0][0x37c] ;  /* 0x0000df00ff017b82 */ /* 0x000fe20000000800 */
[----:B------:R-:W-:Y:S05]  /*0010*/  EXIT ;  /* 0x000000000000794d */ /* 0x000fea0003800000 */
.L_x_10:
        /* <DEDUP_REMOVED lines=14> */
.L_x_92:


//--------------------- .text._ZN7cutlass13device_kernelIN5flash19enable_sm80_to_sm89INS1_16FlashAttnBwdSm80INS1_25CollectiveMainloopBwdSm80ILi2ELi1EN4cute5tupleIJNS5_1CILi64EEENS7_ILi128EEENS7_ILi96EEEEEENS_6half_tEfNS_4arch4Sm80ELb0ELb1ELb1ELb0ELb1ELb0ELb0ELb0ELi2ELi2ELi4ELi2ELb1EEENS1_24CollectiveEpilogueBwdGQAISB_fSE_Li256ELb0ELb1EEENS1_19SingleTileSchedulerILb0ELb0ELb0ELi128EEEEEEEEEvNT_6ParamsE --------------------------
	.section	.text._ZN7cutlass13device_kernelIN5flash19enable_sm80_to_sm89INS1_16FlashAttnBwdSm80INS1_25CollectiveMainloopBwdSm80ILi2ELi1EN4cute5tupleIJNS5_1CILi64EEENS7_ILi128EEENS7_ILi96EEEEEENS_6half_tEfNS_4arch4Sm80ELb0ELb1ELb1ELb0ELb1ELb0ELb0ELb0ELi2ELi2ELi4ELi2ELb1EEENS1_24CollectiveEpilogueBwdGQAISB_fSE_Li256ELb0ELb1EEENS1_19SingleTileSchedulerILb0ELb0ELb0ELi128EEEEEEEEEvNT_6ParamsE,"ax",@progbits
	.align	128
.text._ZN7cutlass13device_kernelIN5flash19enable_sm80_to_sm89INS1_16FlashAttnBwdSm80INS1_25CollectiveMainloopBwdSm80ILi2ELi1EN4cute5tupleIJNS5_1CILi64EEENS7_ILi128EEENS7_ILi96EEEEEENS_6half_tEfNS_4arch4Sm80ELb0ELb1ELb1ELb0ELb1ELb0ELb0ELb0ELi2ELi2ELi4ELi2ELb1EEENS1_24CollectiveEpilogueBwdGQAISB_fSE_Li256ELb0ELb1EEENS1_19SingleTileSchedulerILb0ELb0ELb0ELi128EEEEEEEEEvNT_6ParamsE:
        .type           _ZN7cutlass13device_kernelIN5flash19enable_sm80_to_sm89INS1_16FlashAttnBwdSm80INS1_25CollectiveMainloopBwdSm80ILi2ELi1EN4cute5tupleIJNS5_1CILi64EEENS7_ILi128EEENS7_ILi96EEEEEENS_6half_tEfNS_4arch4Sm80ELb0ELb1ELb1ELb0ELb1ELb0ELb0ELb0ELi2ELi2ELi4ELi2ELb1EEENS1_24CollectiveEpilogueBwdGQAISB_fSE_Li256ELb0ELb1EEENS1_19SingleTileSchedulerILb0ELb0ELb0ELi128EEEEEEEEEvNT_6ParamsE,@function
        .size           _ZN7cutlass13device_kernelIN5flash19enable_sm80_to_sm89INS1_16FlashAttnBwdSm80INS1_25CollectiveMainloopBwdSm80ILi2ELi1EN4cute5tupleIJNS5_1CILi64EEENS7_ILi128EEENS7_ILi96EEEEEENS_6half_tEfNS_4arch4Sm80ELb0ELb1ELb1ELb0ELb1ELb0ELb0ELb0ELi2ELi2ELi4ELi2ELb1EEENS1_24CollectiveEpilogueBwdGQAISB_fSE_Li256ELb0ELb1EEENS1_19SingleTileSchedulerILb0ELb0ELb0ELi128EEEEEEEEEvNT_6ParamsE,(.L_x_93 - _ZN7cutlass13device_kernelIN5flash19enable_sm80_to_sm89INS1_16FlashAttnBwdSm80INS1_25CollectiveMainloopBwdSm80ILi2ELi1EN4cute5tupleIJNS5_1CILi64EEENS7_ILi128EEENS7_ILi96EEEEEENS_6half_tEfNS_4arch4Sm80ELb0ELb1ELb1ELb0ELb1ELb0ELb0ELb0ELi2ELi2ELi4ELi2ELb1EEENS1_24CollectiveEpilogueBwdGQAISB_fSE_Li256ELb0ELb1EEENS1_19SingleTileSchedulerILb0ELb0ELb0ELi128EEEEEEEEEvNT_6ParamsE)
        .other          _ZN7cutlass13device_kernelIN5flash19enable_sm80_to_sm89INS1_16FlashAttnBwdSm80INS1_25CollectiveMainloopBwdSm80ILi2ELi1EN4cute5tupleIJNS5_1CILi64EEENS7_ILi128EEENS7_ILi96EEEEEENS_6half_tEfNS_4arch4Sm80ELb0ELb1ELb1ELb0ELb1ELb0ELb0ELb0ELi2ELi2ELi4ELi2ELb1EEENS1_24CollectiveEpilogueBwdGQAISB_fSE_Li256ELb0ELb1EEENS1_19SingleTileSchedulerILb0ELb0ELb0ELi128EEEEEEEEEvNT_6ParamsE,@"STO_CUDA_ENTRY STV_DEFAULT"
_ZN7cutlass13device_kernelIN5flash19enable_sm80_to_sm89INS1_16FlashAttnBwdSm80INS1_25CollectiveMainloopBwdSm80ILi2ELi1EN4cute5tupleIJNS5_1CILi64EEENS7_ILi128EEENS7_ILi96EEEEEENS_6half_tEfNS_4arch4Sm80ELb0ELb1ELb1ELb0ELb1ELb0ELb0ELb0ELi2ELi2ELi4ELi2ELb1EEENS1_24CollectiveEpilogueBwdGQAISB_fSE_Li256ELb0ELb1EEENS1_19SingleTileSchedulerILb0ELb0ELb0ELi128EEEEEEEEEvNT_6ParamsE:
[----:B------:R-:W-:Y:S01]  /*0000*/  LDC R1, c[0x0][0x37c] ;  /* 0x0000df00ff017b82 */ /* 0x000fe20000000800 */
[----:B------:R-:W-:Y:S05]  /*0010*/  EXIT ;  /* 0x000000000000794d */ /* 0x000fea0003800000 */
.L_x_11:
        /* <DEDUP_REMOVED lines=14> */
.L_x_93:


//--------------------- .text._ZN7cutlass13device_kernelIN5flash19enable_sm80_to_sm89INS1_16FlashAttnBwdSm80INS1_25CollectiveMainloopBwdSm80ILi2ELi1EN4cute5tupleIJNS5_1CILi64EEENS7_ILi128EEENS7_ILi96EEEEEENS_6half_tEfNS_4arch4Sm80ELb0ELb1ELb1ELb1ELb0ELb0ELb0ELb0ELi2ELi2ELi4ELi2ELb1EEENS1_21CollectiveEpilogueBwdISB_SC_SE_Li256ELb1ELb0ELi2EEENS1_19SingleTileSchedulerILb1ELb0ELb0ELi128EEEEEEEEEvNT_6ParamsE --------------------------
	.section	.text._ZN7cutlass13device_kernelIN5flash19enable_sm80_to_sm89INS1_16FlashAttnBwdSm80INS1_25CollectiveMainloopBwdSm80ILi2ELi1EN4cute5tupleIJNS5_1CILi64EEENS7_ILi128EEENS7_ILi96EEEEEENS_6half_tEfNS_4arch4Sm80ELb0ELb1ELb1ELb1ELb0ELb0ELb0ELb0ELi2ELi2ELi4ELi2ELb1EEENS1_21CollectiveEpilogueBwdISB_SC_SE_Li256ELb1ELb0ELi2EEENS1_19SingleTileSchedulerILb1ELb0ELb0ELi128EEEEEEEEEvNT_6ParamsE,"ax",@progbits
	.align	128
.text._ZN7cutlass13device_kernelIN5flash19enable_sm80_to_sm89INS1_16FlashAttnBwdSm80INS1_25CollectiveMainloopBwdSm80ILi2ELi1EN4cute5tupleIJNS5_1CILi64EEENS7_ILi128EEENS7_ILi96EEEEEENS_6half_tEfNS_4arch4Sm80ELb0ELb1ELb1ELb1ELb0ELb0ELb0ELb0ELi2ELi2ELi4ELi2ELb1EEENS1_21CollectiveEpilogueBwdISB_SC_SE_Li256ELb1ELb0ELi2EEENS1_19SingleTileSchedulerILb1ELb0ELb0ELi128EEEEEEEEEvNT_6ParamsE:
        .type           _ZN7cutlass13device_kernelIN5flash19enable_sm80_to_sm89INS1_16FlashAttnBwdSm80INS1_25CollectiveMainloopBwdSm80ILi2ELi1EN4cute5tupleIJNS5_1CILi64EEENS7_ILi128EEENS7_ILi96EEEEEENS_6half_tEfNS_4arch4Sm80ELb0ELb1ELb1ELb1ELb0ELb0ELb0ELb0ELi2ELi2ELi4ELi2ELb1EEENS1_21CollectiveEpilogueBwdISB_SC_SE_Li256ELb1ELb0ELi2EEENS1_19SingleTileSchedulerILb1ELb0ELb0ELi128EEEEEEEEEvNT_6ParamsE,@function
        .size           _ZN7cutlass13device_kernelIN5flash19enable_sm80_to_sm89INS1_16FlashAttnBwdSm80INS1_25CollectiveMainloopBwdSm80ILi2ELi1EN4cute5tupleIJNS5_1CILi64EEENS7_ILi128EEENS7_ILi96EEEEEENS_6half_tEfNS_4arch4Sm80ELb0ELb1ELb1ELb1ELb0ELb0ELb0ELb0ELi2ELi2ELi4ELi2ELb1EEENS1_21CollectiveEpilogueBwdISB_SC_SE_Li256ELb1ELb0ELi2EEENS1_19SingleTileSchedulerILb1ELb0ELb0ELi128EEEEEEEEEvNT_6ParamsE,(.L_x_94 - _ZN7cutlass13device_kernelIN5flash19enable_sm80_to_sm89INS1_16FlashAttnBwdSm80INS1_25CollectiveMainloopBwdSm80ILi2ELi1EN4cute5tupleIJNS5_1CILi64EEENS7_ILi128EEENS7_ILi96EEEEEENS_6half_tEfNS_4arch4Sm80ELb0ELb1ELb1ELb1ELb0ELb0ELb0ELb0ELi2ELi2ELi4ELi2ELb1EEENS1_21CollectiveEpilogueBwdISB_SC_SE_Li256ELb1ELb0ELi2EEENS1_19SingleTileSchedulerILb1ELb0ELb0ELi128EEEEEEEEEvNT_6ParamsE)
        .other          _ZN7cutlass13device_kernelIN5flash19enable_sm80_to_sm89INS1_16FlashAttnBwdSm80INS1_25CollectiveMainloopBwdSm80ILi2ELi1EN4cute5tupleIJNS5_1CILi64EEENS7_ILi128EEENS7_ILi96EEEEEENS_6half_tEfNS_4arch4Sm80ELb0ELb1ELb1ELb1ELb0ELb0ELb0ELb0ELi2ELi2ELi4ELi2ELb1EEENS1_21CollectiveEpilogueBwdISB_SC_SE_Li256ELb1ELb0ELi2EEENS1_19SingleTileSchedulerILb1ELb0ELb0ELi128EEEEEEEEEvNT_6ParamsE,@"STO_CUDA_ENTRY STV_DEFAULT"
_ZN7cutlass13device_kernelIN5flash19enable_sm80_to_sm89INS1_16FlashAttnBwdSm80INS1_25CollectiveMainloopBwdSm80ILi2ELi1EN4cute5tupleIJNS5_1CILi64EEENS7_ILi128EEENS7_ILi96EEEEEENS_6half_tEfNS_4arch4Sm80ELb0ELb1ELb1ELb1ELb0ELb0ELb0ELb0ELi2ELi2ELi4ELi2ELb1EEENS1_21CollectiveEpilogueBwdISB_SC_SE_Li256ELb1ELb0ELi2EEENS1_19SingleTileSchedulerILb1ELb0ELb0ELi128EEEEEEEEEvNT_6ParamsE:
[----:B------:R-:W-:Y:S01]  /*0000*/  LDC R1, c[0x0][0x37c] ;  /* 0x0000df00ff017b82 */ /* 0x000fe20000000800 */
[----:B------:R-:W-:Y:S05]  /*0010*/  EXIT ;  /* 0x000000000000794d */ /* 0x000fea0003800000 */
.L_x_12:
        /* <DEDUP_REMOVED lines=14> */
.L_x_94:


//--------------------- .text._ZN7cutlass13device_kernelIN5flash19enable_sm80_to_sm89INS1_16FlashAttnBwdSm80INS1_25CollectiveMainloopBwdSm80ILi2ELi1EN4cute5tupleIJNS5_1CILi64EEENS7_ILi128EEENS7_ILi96EEEEEENS_6half_tEfNS_4arch4Sm80ELb0ELb1ELb1ELb1ELb1ELb0ELb0ELb0ELi2ELi2ELi4ELi2ELb1EEENS1_21CollectiveEpilogueBwdISB_SC_SE_Li256ELb1ELb0ELi2EEENS1_19SingleTileSchedulerILb1ELb0ELb0ELi128EEEEEEEEEvNT_6ParamsE --------------------------
	.section	.text._ZN7cutlass13device_kernelIN5flash19enable_sm80_to_sm89INS1_16FlashAttnBwdSm80INS1_25CollectiveMainloopBwdSm80ILi2ELi1EN4cute5tupleIJNS5_1CILi64EEENS7_ILi128EEENS7_ILi96EEEEEENS_6half_tEfNS_4arch4Sm80ELb0ELb1ELb1ELb1ELb1ELb0ELb0ELb0ELi2ELi2ELi4ELi2ELb1EEENS1_21CollectiveEpilogueBwdISB_SC_SE_Li256ELb1ELb0ELi2EEENS1_19SingleTileSchedulerILb1ELb0ELb0ELi128EEEEEEEEEvNT_6ParamsE,"ax",@progbits
	.align	128
.text._ZN7cutlass13device_kernelIN5flash19enable_sm80_to_sm89INS1_16FlashAttnBwdSm80INS1_25CollectiveMainloopBwdSm80ILi2ELi1EN4cute5tupleIJNS5_1CILi64EEENS7_ILi128EEENS7_ILi96EEEEEENS_6half_tEfNS_4arch4Sm80ELb0ELb1ELb1ELb1ELb1ELb0ELb0ELb0ELi2ELi2ELi4ELi2ELb1EEENS1_21CollectiveEpilogueBwdISB_SC_SE_Li256ELb1ELb0ELi2EEENS1_19SingleTileSchedulerILb1ELb0ELb0ELi128EEEEEEEEEvNT_6ParamsE:
        .type           _ZN7cutlass13device_kernelIN5flash19enable_sm80_to_sm89INS1_16FlashAttnBwdSm80INS1_25CollectiveMainloopBwdSm80ILi2ELi1EN4cute5tupleIJNS5_1CILi64EEENS7_ILi128EEENS7_ILi96EEEEEENS_6half_tEfNS_4arch4Sm80ELb0ELb1ELb1ELb1ELb1ELb0ELb0ELb0ELi2ELi2ELi4ELi2ELb1EEENS1_21CollectiveEpilogueBwdISB_SC_SE_Li256ELb1ELb0ELi2EEENS1_19SingleTileSchedulerILb1ELb0ELb0ELi128EEEEEEEEEvNT_6ParamsE,@function
        .size           _ZN7cutlass13device_kernelIN5flash19enable_sm80_to_sm89INS1_16FlashAttnBwdSm80INS1_25CollectiveMainloopBwdSm80ILi2ELi1EN4cute5tupleIJNS5_1CILi64EEENS7_ILi128EEENS7_ILi96EEEEEENS_6half_tEfNS_4arch4Sm80ELb0ELb1ELb1ELb1ELb1ELb0ELb0ELb0ELi2ELi2ELi4ELi2ELb1EEENS1_21CollectiveEpilogueBwdISB_SC_SE_Li256ELb1ELb0ELi2EEENS1_19SingleTileSchedulerILb1ELb0ELb0ELi128EEEEEEEEEvNT_6ParamsE,(.L_x_95 - _ZN7cutlass13device_kernelIN5flash19enable_sm80_to_sm89INS1_16FlashAttnBwdSm80INS1_25CollectiveMainloopBwdSm80ILi2ELi1EN4cute5tupleIJNS5_1CILi64EEENS7_ILi128EEENS7_ILi96EEEEEENS_6half_tEfNS_4arch4Sm80ELb0ELb1ELb1ELb1ELb1ELb0ELb0ELb0ELi2ELi2ELi4ELi2ELb1EEENS1_21CollectiveEpilogueBwdISB_SC_SE_Li256ELb1ELb0ELi2EEENS1_19SingleTileSchedulerILb1ELb0ELb0ELi128EEEEEEEEEvNT_6ParamsE)
        .other          _ZN7cutlass13device_kernelIN5flash19enable_sm80_to_sm89INS1_16FlashAttnBwdSm80INS1_25CollectiveMainloopBwdSm80ILi2ELi1EN4cute5tupleIJNS5_1CILi64EEENS7_ILi128EEENS7_ILi96EEEEEENS_6half_tEfNS_4arch4Sm80ELb0ELb1ELb1ELb1ELb1ELb0ELb0ELb0ELi2ELi2ELi4ELi2ELb1EEENS1_21CollectiveEpilogueBwdISB_SC_SE_Li256ELb1ELb0ELi2EEENS1_19SingleTileSchedulerILb1ELb0ELb0ELi128EEEEEEEEEvNT_6ParamsE,@"STO_CUDA_ENTRY STV_DEFAULT"
_ZN7cutlass13device_kernelIN5flash19enable_sm80_to_sm89INS1_16FlashAttnBwdSm80INS1_25CollectiveMainloopBwdSm80ILi2ELi1EN4cute5tupleIJNS5_1CILi64EEENS7_ILi128EEENS7_ILi96EEEEEENS_6half_tEfNS_4arch4Sm80ELb0ELb1ELb1ELb1ELb1ELb0ELb0ELb0ELi2ELi2ELi4ELi2ELb1EEENS1_21CollectiveEpilogueBwdISB_SC_SE_Li256ELb1ELb0ELi2EEENS1_19SingleTileSchedulerILb1ELb0ELb0ELi128EEEEEEEEEvNT_6ParamsE:
[----:B------:R-:W-:Y:S01]  /*0000*/  LDC R1, c[0x0][0x37c] ;  /* 0x0000df00ff017b82 */ /* 0x000fe20000000800 */
[----:B------:R-:W-:Y:S05]  /*0010*/  EXIT ;  /* 0x000000000000794d */ /* 0x000fea0003800000 */
.L_x_13:
        /* <DEDUP_REMOVED lines=14> */
.L_x_95:


//--------------------- .text._ZN7cutlass13device_kernelIN5flash19enable_sm80_to_sm89INS1_16FlashAttnBwdSm80INS1_25CollectiveMainloopBwdSm80ILi2ELi1EN4cute5tupleIJNS5_1CILi64EEENS7_ILi128EEENS7_ILi96EEEEEENS_6half_tEfNS_4arch4Sm80ELb0ELb1ELb1ELb1ELb0ELb0ELb0ELb0ELi2ELi2ELi4ELi2ELb1EEENS1_24CollectiveEpilogueBwdGQAISB_fSE_Li256ELb1ELb0EEENS1_19SingleTileSchedulerILb1ELb0ELb0ELi128EEEEEEEEEvNT_6ParamsE --------------------------
	.section	.text._ZN7cutlass13device_kernelIN5flash19enable_sm80_to_sm89INS1_16FlashAttnBwdSm80INS1_25CollectiveMainloopBwdSm80ILi2ELi1EN4cute5tupleIJNS5_1CILi64EEENS7_ILi128EEENS7_ILi96EEEEEENS_6half_tEfNS_4arch4Sm80ELb0ELb1ELb1ELb1ELb0ELb0ELb0ELb0ELi2ELi2ELi4ELi2ELb1EEENS1_24CollectiveEpilogueBwdGQAISB_fSE_Li256ELb1ELb0EEENS1_19SingleTileSchedulerILb1ELb0ELb0ELi128EEEEEEEEEvNT_6ParamsE,"ax",@progbits
	.align	128
.text._ZN7cutlass13device_kernelIN5flash19enable_sm80_to_sm89INS1_16FlashAttnBwdSm80INS1_25CollectiveMainloopBwdSm80ILi2ELi1EN4cute5tupleIJNS5_1CILi64EEENS7_ILi128EEENS7_ILi96EEEEEENS_6half_tEfNS_4arch4Sm80ELb0ELb1ELb1ELb1ELb0ELb0ELb0ELb0ELi2ELi2ELi4ELi2ELb1EEENS1_24CollectiveEpilogueBwdGQAISB_fSE_Li256ELb1ELb0EEENS1_19SingleTileSchedulerILb1ELb0ELb0ELi128EEEEEEEEEvNT_6ParamsE:
        .type           _ZN7cutlass13device_kernelIN5flash19enable_sm80_to_sm89INS1_16FlashAttnBwdSm80INS1_25CollectiveMainloopBwdSm80ILi2ELi1EN4cute5tupleIJNS5_1CILi64EEENS7_ILi128EEENS7_ILi96EEEEEENS_6half_tEfNS_4arch4Sm80ELb0ELb1ELb1ELb1ELb0ELb0ELb0ELb0ELi2ELi2ELi4ELi2ELb1EEENS1_24CollectiveEpilogueBwdGQAISB_fSE_Li256ELb1ELb0EEENS1_19SingleTileSchedulerILb1ELb0ELb0ELi128EEEEEEEEEvNT_6ParamsE,@function
        .size           _ZN7cutlass13device_kernelIN5flash19enable_sm80_to_sm89INS1_16FlashAttnBwdSm80INS1_25CollectiveMainloopBwdSm80ILi2ELi1EN4cute5tupleIJNS5_1CILi64EEENS7_ILi128EEENS7_ILi96EEEEEENS_6half_tEfNS_4arch4Sm80ELb0ELb1ELb1ELb1ELb0ELb0ELb0ELb0ELi2ELi2ELi4ELi2ELb1EEENS1_24CollectiveEpilogueBwdGQAISB_fSE_Li256ELb1ELb0EEENS1_19SingleTileSchedulerILb1ELb0ELb0ELi128EEEEEEEEEvNT_6ParamsE,(.L_x_96 - _ZN7cutlass13device_kernelIN5flash19enable_sm80_to_sm89INS1_16FlashAttnBwdSm80INS1_25CollectiveMainloopBwdSm80ILi2ELi1EN4cute5tupleIJNS5_1CILi64EEENS7_ILi128EEENS7_ILi96EEEEEENS_6half_tEfNS_4arch4Sm80ELb0ELb1ELb1ELb1ELb0ELb0ELb0ELb0ELi2ELi2ELi4ELi2ELb1EEENS1_24CollectiveEpilogueBwdGQAISB_fSE_Li256ELb1ELb0EEENS1_19SingleTileSchedulerILb1ELb0ELb0ELi128EEEEEEEEEvNT_6ParamsE)
        .other          _ZN7cutlass13device_kernelIN5flash19enable_sm80_to_sm89INS1_16FlashAttnBwdSm80INS1_25CollectiveMainloopBwdSm80ILi2ELi1EN4cute5tupleIJNS5_1CILi64EEENS7_ILi128EEENS7_ILi96EEEEEENS_6half_tEfNS_4arch4Sm80ELb0ELb1ELb1ELb1ELb0ELb0ELb0ELb0ELi2ELi2ELi4ELi2ELb1EEENS1_24CollectiveEpilogueBwdGQAISB_fSE_Li256ELb1ELb0EEENS1_19SingleTileSchedulerILb1ELb0ELb0ELi128EEEEEEEEEvNT_6ParamsE,@"STO_CUDA_ENTRY STV_DEFAULT"
_ZN7cutlass13device_kernelIN5flash19enable_sm80_to_sm89INS1_16FlashAttnBwdSm80INS1_25CollectiveMainloopBwdSm80ILi2ELi1EN4cute5tupleIJNS5_1CILi64EEENS7_ILi128EEENS7_ILi96EEEEEENS_6half_tEfNS_4arch4Sm80ELb0ELb1ELb1ELb1ELb0ELb0ELb0ELb0ELi2ELi2ELi4ELi2ELb1EEENS1_24CollectiveEpilogueBwdGQAISB_fSE_Li256ELb1ELb0EEENS1_19SingleTileSchedulerILb1ELb0ELb0ELi128EEEEEEEEEvNT_6ParamsE:
[----:B------:R-:W-:Y:S01]  /*0000*/  LDC R1, c[0x0][0x37c] ;  /* 0x0000df00ff017b82 */ /* 0x000fe20000000800 */
[----:B------:R-:W-:Y:S05]  /*0010*/  EXIT ;  /* 0x000000000000794d */ /* 0x000fea0003800000 */
.L_x_14:
        /* <DEDUP_REMOVED lines=14> */
.L_x_96:


//--------------------- .text._ZN7cutlass13device_kernelIN5flash19enable_sm80_to_sm89INS1_16FlashAttnBwdSm80INS1_25CollectiveMainloopBwdSm80ILi2ELi1EN4cute5tupleIJNS5_1CILi64EEENS7_ILi128EEENS7_ILi96EEEEEENS_6half_tEfNS_4arch4Sm80ELb0ELb1ELb1ELb1ELb1ELb0ELb0ELb0ELi2ELi2ELi4ELi2ELb1EEENS1_24CollectiveEpilogueBwdGQAISB_fSE_Li256ELb1ELb1EEENS1_19SingleTileSchedulerILb1ELb0ELb0ELi128EEEEEEEEEvNT_6ParamsE --------------------------
	.section	.text._ZN7cutlass13device_kernelIN5flash19enable_sm80_to_sm89INS1_16FlashAttnBwdSm80INS1_25CollectiveMainloopBwdSm80ILi2ELi1EN4cute5tupleIJNS5_1CILi64EEENS7_ILi128EEENS7_ILi96EEEEEENS_6half_tEfNS_4arch4Sm80ELb0ELb1ELb1ELb1ELb1ELb0ELb0ELb0ELi2ELi2ELi4ELi2ELb1EEENS1_24CollectiveEpilogueBwdGQAISB_fSE_Li256ELb1ELb1EEENS1_19SingleTileSchedulerILb1ELb0ELb0ELi128EEEEEEEEEvNT_6ParamsE,"ax",@progbits
	.align	128
.text._ZN7cutlass13device_kernelIN5flash19enable_sm80_to_sm89INS1_16FlashAttnBwdSm80INS1_25CollectiveMainloopBwdSm80ILi2ELi1EN4cute5tupleIJNS5_1CILi64EEENS7_ILi128EEENS7_ILi96EEEEEENS_6half_tEfNS_4arch4Sm80ELb0ELb1ELb1ELb1ELb1ELb0ELb0ELb0ELi2ELi2ELi4ELi2ELb1EEENS1_24CollectiveEpilogueBwdGQAISB_fSE_Li256ELb1ELb1EEENS1_19SingleTileSchedulerILb1ELb0ELb0ELi128EEEEEEEEEvNT_6ParamsE:
        .type           _ZN7cutlass13device_kernelIN5flash19enable_sm80_to_sm89INS1_16FlashAttnBwdSm80INS1_25CollectiveMainloopBwdSm80ILi2ELi1EN4cute5tupleIJNS5_1CILi64EEENS7_ILi128EEENS7_ILi96EEEEEENS_6half_tEfNS_4arch4Sm80ELb0ELb1ELb1ELb1ELb1ELb0ELb0ELb0ELi2ELi2ELi4ELi2ELb1EEENS1_24CollectiveEpilogueBwdGQAISB_fSE_Li256ELb1ELb1EEENS1_19SingleTileSchedulerILb1ELb0ELb0ELi128EEEEEEEEEvNT_6ParamsE,@function
        .size           _ZN7cutlass13device_kernelIN5flash19enable_sm80_to_sm89INS1_16FlashAttnBwdSm80INS1_25CollectiveMainloopBwdSm80ILi2ELi1EN4cute5tupleIJNS5_1CILi64EEENS7_ILi128EEENS7_ILi96EEEEEENS_6half_tEfNS_4arch4Sm80ELb0ELb1ELb1ELb1ELb1ELb0ELb0ELb0ELi2ELi2ELi4ELi2ELb1EEENS1_24CollectiveEpilogueBwdGQAISB_fSE_Li256ELb1ELb1EEENS1_19SingleTileSchedulerILb1ELb0ELb0ELi128EEEEEEEEEvNT_6ParamsE,(.L_x_97 - _ZN7cutlass13device_kernelIN5flash19enable_sm80_to_sm89INS1_16FlashAttnBwdSm80INS1_25CollectiveMainloopBwdSm80ILi2ELi1EN4cute5tupleIJNS5_1CILi64EEENS7_ILi128EEENS7_ILi96EEEEEENS_6half_tEfNS_4arch4Sm80ELb0ELb1ELb1ELb1ELb1ELb0ELb0ELb0ELi2ELi2ELi4ELi2ELb1EEENS1_24CollectiveEpilogueBwdGQAISB_fSE_Li256ELb1ELb1EEENS1_19SingleTileSchedulerILb1ELb0ELb0ELi128EEEEEEEEEvNT_6ParamsE)
        .other          _ZN7cutlass13device_kernelIN5flash19enable_sm80_to_sm89INS1_16FlashAttnBwdSm80INS1_25CollectiveMainloopBwdSm80ILi2ELi1EN4cute5tupleIJNS5_1CILi64EEENS7_ILi128EEENS7_ILi96EEEEEENS_6half_tEfNS_4arch4Sm80ELb0ELb1ELb1ELb1ELb1ELb0ELb0ELb0ELi2ELi2ELi4ELi2ELb1EEENS1_24CollectiveEpilogueBwdGQAISB_fSE_Li256ELb1ELb1EEENS1_19SingleTileSchedulerILb1ELb0ELb0ELi128EEEEEEEEEvNT_6ParamsE,@"STO_CUDA_ENTRY STV_DEFAULT"
_ZN7cutlass13device_kernelIN5flash19enable_sm80_to_sm89INS1_16FlashAttnBwdSm80INS1_25CollectiveMainloopBwdSm80ILi2ELi1EN4cute5tupleIJNS5_1CILi64EEENS7_ILi128EEENS7_ILi96EEEEEENS_6half_tEfNS_4arch4Sm80ELb0ELb1ELb1ELb1ELb1ELb0ELb0ELb0ELi2ELi2ELi4ELi2ELb1EEENS1_24CollectiveEpilogueBwdGQAISB_fSE_Li256ELb1ELb1EEENS1_19SingleTileSchedulerILb1ELb0ELb0ELi128EEEEEEEEEvNT_6ParamsE:
[----:B------:R-:W-:Y:S01]  /*0000*/  LDC R1, c[0x0][0x37c] ;  /* 0x0000df00ff017b82 */ /* 0x000fe20000000800 */
[----:B------:R-:W-:Y:S05]  /*0010*/  EXIT ;  /* 0x000000000000794d */ /* 0x000fea0003800000 */
.L_x_15:
        /* <DEDUP_REMOVED lines=14> */
.L_x_97:


//--------------------- .text._ZN7cutlass13device_kernelIN5flash19enable_sm80_to_sm89INS1_16FlashAttnBwdSm80INS1_25CollectiveMainloopBwdSm80ILi2ELi1EN4cute5tupleIJNS5_1CILi64EEENS7_ILi128EEENS7_ILi96EEEEEENS_6half_tEfNS_4arch4Sm80ELb1ELb0ELb1ELb0ELb0ELb0ELb0ELb0ELi2ELi2ELi4ELi2ELb1EEENS1_21CollectiveEpilogueBwdISB_SC_SE_Li256ELb0ELb0ELi2EEENS1_25SingleTileBwdLPTSchedulerILb0ELi128ELb0EEEEEEEEEvNT_6ParamsE --------------------------
	.section	.text._ZN7cutlass13device_kernelIN5flash19enable_sm80_to_sm89INS1_16FlashAttnBwdSm80INS1_25CollectiveMainloopBwdSm80ILi2ELi1EN4cute5tupleIJNS5_1CILi64EEENS7_ILi128EEENS7_ILi96EEEEEENS_6half_tEfNS_4arch4Sm80ELb1ELb0ELb1ELb0ELb0ELb0ELb0ELb0ELi2ELi2ELi4ELi2ELb1EEENS1_21CollectiveEpilogueBwdISB_SC_SE_Li256ELb0ELb0ELi2EEENS1_25SingleTileBwdLPTSchedulerILb0ELi128ELb0EEEEEEEEEvNT_6ParamsE,"ax",@progbits
	.align	128
.text._ZN7cutlass13device_kernelIN5flash19enable_sm80_to_sm89INS1_16FlashAttnBwdSm80INS1_25CollectiveMainloopBwdSm80ILi2ELi1EN4cute5tupleIJNS5_1CILi64EEENS7_ILi128EEENS7_ILi96EEEEEENS_6half_tEfNS_4arch4Sm80ELb1ELb0ELb1ELb0ELb0ELb0ELb0ELb0ELi2ELi2ELi4ELi2ELb1EEENS1_21CollectiveEpilogueBwdISB_SC_SE_Li256ELb0ELb0ELi2EEENS1_25SingleTileBwdLPTSchedulerILb0ELi128ELb0EEEEEEEEEvNT_6ParamsE:
        .type           _ZN7cutlass13device_kernelIN5flash19enable_sm80_to_sm89INS1_16FlashAttnBwdSm80INS1_25CollectiveMainloopBwdSm80ILi2ELi1EN4cute5tupleIJNS5_1CILi64EEENS7_ILi128EEENS7_ILi96EEEEEENS_6half_tEfNS_4arch4Sm80ELb1ELb0ELb1ELb0ELb0ELb0ELb0ELb0ELi2ELi2ELi4ELi2ELb1EEENS1_21CollectiveEpilogueBwdISB_SC_SE_Li256ELb0ELb0ELi2EEENS1_25SingleTileBwdLPTSchedulerILb0ELi128ELb0EEEEEEEEEvNT_6ParamsE,@function
        .size           _ZN7cutlass13device_kernelIN5flash19enable_sm80_to_sm89INS1_16FlashAttnBwdSm80INS1_25CollectiveMainloopBwdSm80ILi2ELi1EN4cute5tupleIJNS5_1CILi64EEENS7_ILi128EEENS7_ILi96EEEEEENS_6half_tEfNS_4arch4Sm80ELb1ELb0ELb1ELb0ELb0ELb0ELb0ELb0ELi2ELi2ELi4ELi2ELb1EEENS1_21CollectiveEpilogueBwdISB_SC_SE_Li256ELb0ELb0ELi2EEENS1_25SingleTileBwdLPTSchedulerILb0ELi128ELb0EEEEEEEEEvNT_6ParamsE,(.L_x_98 - _ZN7cutlass13device_kernelIN5flash19enable_sm80_to_sm89INS1_16FlashAttnBwdSm80INS1_25CollectiveMainloopBwdSm80ILi2ELi1EN4cute5tupleIJNS5_1CILi64EEENS7_ILi128EEENS7_ILi96EEEEEENS_6half_tEfNS_4arch4Sm80ELb1ELb0ELb1ELb0ELb0ELb0ELb0ELb0ELi2ELi2ELi4ELi2ELb1EEENS1_21CollectiveEpilogueBwdISB_SC_SE_Li256ELb0ELb0ELi2EEENS1_25SingleTileBwdLPTSchedulerILb0ELi128ELb0EEEEEEEEEvNT_6ParamsE)
        .other          _ZN7cutlass13device_kernelIN5flash19enable_sm80_to_sm89INS1_16FlashAttnBwdSm80INS1_25CollectiveMainloopBwdSm80ILi2ELi1EN4cute5tupleIJNS5_1CILi64EEENS7_ILi128EEENS7_ILi96EEEEEENS_6half_tEfNS_4arch4Sm80ELb1ELb0ELb1ELb0ELb0ELb0ELb0ELb0ELi2ELi2ELi4ELi2ELb1EEENS1_21CollectiveEpilogueBwdISB_SC_SE_Li256ELb0ELb0ELi2EEENS1_25SingleTileBwdLPTSchedulerILb0ELi128ELb0EEEEEEEEEvNT_6ParamsE,@"STO_CUDA_ENTRY STV_DEFAULT"
_ZN7cutlass13device_kernelIN5flash19enable_sm80_to_sm89INS1_16FlashAttnBwdSm80INS1_25CollectiveMainloopBwdSm80ILi2ELi1EN4cute5tupleIJNS5_1CILi64EEENS7_ILi128EEENS7_ILi96EEEEEENS_6half_tEfNS_4arch4Sm80ELb1ELb0ELb1ELb0ELb0ELb0ELb0ELb0ELi2ELi2ELi4ELi2ELb1EEENS1_21CollectiveEpilogueBwdISB_SC_SE_Li256ELb0ELb0ELi2EEENS1_25SingleTileBwdLPTSchedulerILb0ELi128ELb0EEEEEEEEEvNT_6ParamsE:
[----:B------:R-:W-:Y:S01]  /*0000*/  LDC R1, c[0x0][0x37c] ;  /* 0x0000df00ff017b82 */ /* 0x000fe20000000800 */
[----:B------:R-:W-:Y:S05]  /*0010*/  EXIT ;  /* 0x000000000000794d */ /* 0x000fea0003800000 */
.L_x_16:
        /* <DEDUP_REMOVED lines=14> */
.L_x_98:


//--------------------- .text._ZN7cutlass13device_kernelIN5flash19enable_sm80_to_sm89INS1_16FlashAttnBwdSm80INS1_25CollectiveMainloopBwdSm80ILi2ELi1EN4cute5tupleIJNS5_1CILi64EEENS7_ILi128EEENS7_ILi96EEEEEENS_6half_tEfNS_4arch4Sm80ELb1ELb0ELb1ELb0ELb1ELb0ELb0ELb0ELi2ELi2ELi4ELi2ELb1EEENS1_21CollectiveEpilogueBwdISB_SC_SE_Li256ELb0ELb0ELi2EEENS1_25SingleTileBwdLPTSchedulerILb0ELi128ELb1EEEEEEEEEvNT_6ParamsE --------------------------
	.section	.text._ZN7cutlass13device_kernelIN5flash19enable_sm80_to_sm89INS1_16FlashAttnBwdSm80INS1_25CollectiveMainloopBwdSm80ILi2ELi1EN4cute5tupleIJNS5_1CILi64EEENS7_ILi128EEENS7_ILi96EEEEEENS_6half_tEfNS_4arch4Sm80ELb1ELb0ELb1ELb0ELb1ELb0ELb0ELb0ELi2ELi2ELi4ELi2ELb1EEENS1_21CollectiveEpilogueBwdISB_SC_SE_Li256ELb0ELb0ELi2EEENS1_25SingleTileBwdLPTSchedulerILb0ELi128ELb1EEEEEEEEEvNT_6ParamsE,"ax",@progbits
	.align	128
.text._ZN7cutlass13device_kernelIN5flash19enable_sm80_to_sm89INS1_16FlashAttnBwdSm80INS1_25CollectiveMainloopBwdSm80ILi2ELi1EN4cute5tupleIJNS5_1CILi64EEENS7_ILi128EEENS7_ILi96EEEEEENS_6half_tEfNS_4arch4Sm80ELb1ELb0ELb1ELb0ELb1ELb0ELb0ELb0ELi2ELi2ELi4ELi2ELb1EEENS1_21CollectiveEpilogueBwdISB_SC_SE_Li256ELb0ELb0ELi2EEENS1_25SingleTileBwdLPTSchedulerILb0ELi128ELb1EEEEEEEEEvNT_6ParamsE:
        .type           _ZN7cutlass13device_kernelIN5flash19enable_sm80_to_sm89INS1_16FlashAttnBwdSm80INS1_25CollectiveMainloopBwdSm80ILi2ELi1EN4cute5tupleIJNS5_1CILi64EEENS7_ILi128EEENS7_ILi96EEEEEENS_6half_tEfNS_4arch4Sm80ELb1ELb0ELb1ELb0ELb1ELb0ELb0ELb0ELi2ELi2ELi4ELi2ELb1EEENS1_21CollectiveEpilogueBwdISB_SC_SE_Li256ELb0ELb0ELi2EEENS1_25SingleTileBwdLPTSchedulerILb0ELi128ELb1EEEEEEEEEvNT_6ParamsE,@function
        .size           _ZN7cutlass13device_kernelIN5flash19enable_sm80_to_sm89INS1_16FlashAttnBwdSm80INS1_25CollectiveMainloopBwdSm80ILi2ELi1EN4cute5tupleIJNS5_1CILi64EEENS7_ILi128EEENS7_ILi96EEEEEENS_6half_tEfNS_4arch4Sm80ELb1ELb0ELb1ELb0ELb1ELb0ELb0ELb0ELi2ELi2ELi4ELi2ELb1EEENS1_21CollectiveEpilogueBwdISB_SC_SE_Li256ELb0ELb0ELi2EEENS1_25SingleTileBwdLPTSchedulerILb0ELi128ELb1EEEEEEEEEvNT_6ParamsE,(.L_x_99 - _ZN7cutlass13device_kernelIN5flash19enable_sm80_to_sm89INS1_16FlashAttnBwdSm80INS1_25CollectiveMainloopBwdSm80ILi2ELi1EN4cute5tupleIJNS5_1CILi64EEENS7_ILi128EEENS7_ILi96EEEEEENS_6half_tEfNS_4arch4Sm80ELb1ELb0ELb1ELb0ELb1ELb0ELb0ELb0ELi2ELi2ELi4ELi2ELb1EEENS1_21CollectiveEpilogueBwdISB_SC_SE_Li256ELb0ELb0ELi2EEENS1_25SingleTileBwdLPTSchedulerILb0ELi128ELb1EEEEEEEEEvNT_6ParamsE)
        .other          _ZN7cutlass13device_kernelIN5flash19enable_sm80_to_sm89INS1_16FlashAttnBwdSm80INS1_25CollectiveMainloopBwdSm80ILi2ELi1EN4cute5tupleIJNS5_1CILi64EEENS7_ILi128EEENS7_ILi96EEEEEENS_6half_tEfNS_4arch4Sm80ELb1ELb0ELb1ELb0ELb1ELb0ELb0ELb0ELi2ELi2ELi4ELi2ELb1EEENS1_21CollectiveEpilogueBwdISB_SC_SE_Li256ELb0ELb0ELi2EEENS1_25SingleTileBwdLPTSchedulerILb0ELi128ELb1EEEEEEEEEvNT_6ParamsE,@"STO_CUDA_ENTRY STV_DEFAULT"
_ZN7cutlass13device_kernelIN5flash19enable_sm80_to_sm89INS1_16FlashAttnBwdSm80INS1_25CollectiveMainloopBwdSm80ILi2ELi1EN4cute5tupleIJNS5_1CILi64EEENS7_ILi128EEENS7_ILi96EEEEEENS_6half_tEfNS_4arch4Sm80ELb1ELb0ELb1ELb0ELb1ELb0ELb0ELb0ELi2ELi2ELi4ELi2ELb1EEENS1_21CollectiveEpilogueBwdISB_SC_SE_Li256ELb0ELb0ELi2EEENS1_25SingleTileBwdLPTSchedulerILb0ELi128ELb1EEEEEEEEEvNT_6ParamsE:
[----:B------:R-:W-:Y:S01]  /*0000*/  LDC R1, c[0x0][0x37c] ;  /* 0x0000df00ff017b82 */ /* 0x000fe20000000800 */
[----:B------:R-:W-:Y:S05]  /*0010*/  EXIT ;  /* 0x000000000000794d */ /* 0x000fea0003800000 */
.L_x_17:
        /* <DEDUP_REMOVED lines=14> */
.L_x_99:


//--------------------- .text._ZN7cutlass13device_kernelIN5flash19enable_sm80_to_sm89INS1_16FlashAttnBwdSm80INS1_25CollectiveMainloopBwdSm80ILi2ELi1EN4cute5tupleIJNS5_1CILi64EEENS7_ILi128EEENS7_ILi96EEEEEENS_6half_tEfNS_4arch4Sm80ELb1ELb0ELb1ELb0ELb0ELb0ELb0ELb0ELi2ELi2ELi4ELi2ELb1EEENS1_24CollectiveEpilogueBwdGQAISB_fSE_Li256ELb0ELb0EEENS1_25SingleTileBwdLPTSchedulerILb0ELi128ELb0EEEEEEEEEvNT_6ParamsE --------------------------
	.section	.text._ZN7cutlass13device_kernelIN5flash19enable_sm80_to_sm89INS1_16FlashAttnBwdSm80INS1_25CollectiveMainloopBwdSm80ILi2ELi1EN4cute5tupleIJNS5_1CILi64EEENS7_ILi128EEENS7_ILi96EEEEEENS_6half_tEfNS_4arch4Sm80ELb1ELb0ELb1ELb0ELb0ELb0ELb0ELb0ELi2ELi2ELi4ELi2ELb1EEENS1_24CollectiveEpilogueBwdGQAISB_fSE_Li256ELb0ELb0EEENS1_25SingleTileBwdLPTSchedulerILb0ELi128ELb0EEEEEEEEEvNT_6ParamsE,"ax",@progbits
	.align	128
.text._ZN7cutlass13device_kernelIN5flash19enable_sm80_to_sm89INS1_16FlashAttnBwdSm80INS1_25CollectiveMainloopBwdSm80ILi2ELi1EN4cute5tupleIJNS5_1CILi64EEENS7_ILi128EEENS7_ILi96EEEEEENS_6half_tEfNS_4arch4Sm80ELb1ELb0ELb1ELb0ELb0ELb0ELb0ELb0ELi2ELi2ELi4ELi2ELb1EEENS1_24CollectiveEpilogueBwdGQAISB_fSE_Li256ELb0ELb0EEENS1_25SingleTileBwdLPTSchedulerILb0ELi128ELb0EEEEEEEEEvNT_6ParamsE:
        .type           _ZN7cutlass13device_kernelIN5flash19enable_sm80_to_sm89INS1_16FlashAttnBwdSm80INS1_25CollectiveMainloopBwdSm80ILi2ELi1EN4cute5tupleIJNS5_1CILi64EEENS7_ILi128EEENS7_ILi96EEEEEENS_6half_tEfNS_4arch4Sm80ELb1ELb0ELb1ELb0ELb0ELb0ELb0ELb0ELi2ELi2ELi4ELi2ELb1EEENS1_24CollectiveEpilogueBwdGQAISB_fSE_Li256ELb0ELb0EEENS1_25SingleTileBwdLPTSchedulerILb0ELi128ELb0EEEEEEEEEvNT_6ParamsE,@function
        .size           _ZN7cutlass13device_kernelIN5flash19enable_sm80_to_sm89INS1_16FlashAttnBwdSm80INS1_25CollectiveMainloopBwdSm80ILi2ELi1EN4cute5tupleIJNS5_1CILi64EEENS7_ILi128EEENS7_ILi96EEEEEENS_6half_tEfNS_4arch4Sm80ELb1ELb0ELb1ELb0ELb0ELb0ELb0ELb0ELi2ELi2ELi4ELi2ELb1EEENS1_24CollectiveEpilogueBwdGQAISB_fSE_Li256ELb0ELb0EEENS1_25SingleTileBwdLPTSchedulerILb0ELi128ELb0EEEEEEEEEvNT_6ParamsE,(.L_x_100 - _ZN7cutlass13device_kernelIN5flash19enable_sm80_to_sm89INS1_16FlashAttnBwdSm80INS1_25CollectiveMainloopBwdSm80ILi2ELi1EN4cute5tupleIJNS5_1CILi64EEENS7_ILi128EEENS7_ILi96EEEEEENS_6half_tEfNS_4arch4Sm80ELb1ELb0ELb1ELb0ELb0ELb0ELb0ELb0ELi2ELi2ELi4ELi2ELb1EEENS1_24CollectiveEpilogueBwdGQAISB_fSE_Li256ELb0ELb0EEENS1_25SingleTileBwdLPTSchedulerILb0ELi128ELb0EEEEEEEEEvNT_6ParamsE)
        .other          _ZN7cutlass13device_kernelIN5flash19enable_sm80_to_sm89INS1_16FlashAttnBwdSm80INS1_25CollectiveMainloopBwdSm80ILi2ELi1EN4cute5tupleIJNS5_1CILi64EEENS7_ILi128EEENS7_ILi96EEEEEENS_6half_tEfNS_4arch4Sm80ELb1ELb0ELb1ELb0ELb0ELb0ELb0ELb0ELi2ELi2ELi4ELi2ELb1EEENS1_24CollectiveEpilogueBwdGQAISB_fSE_Li256ELb0ELb0EEENS1_25SingleTileBwdLPTSchedulerILb0ELi128ELb0EEEEEEEEEvNT_6ParamsE,@"STO_CUDA_ENTRY STV_DEFAULT"
_ZN7cutlass13device_kernelIN5flash19enable_sm80_to_sm89INS1_16FlashAttnBwdSm80INS1_25CollectiveMainloopBwdSm80ILi2ELi1EN4cute5tupleIJNS5_1CILi64EEENS7_ILi128EEENS7_ILi96EEEEEENS_6half_tEfNS_4arch4Sm80ELb1ELb0ELb1ELb0ELb0ELb0ELb0ELb0ELi2ELi2ELi4ELi2ELb1EEENS1_24CollectiveEpilogueBwdGQAISB_fSE_Li256ELb0ELb0EEENS1_25SingleTileBwdLPTSchedulerILb0ELi128ELb0EEEEEEEEEvNT_6ParamsE:
[----:B------:R-:W-:Y:S01]  /*0000*/  LDC R1, c[0x0][0x37c] ;  /* 0x0000df00ff017b82 */ /* 0x000fe20000000800 */
[----:B------:R-:W-:Y:S05]  /*0010*/  EXIT ;  /* 0x000000000000794d */ /* 0x000fea0003800000 */
.L_x_18:
        /* <DEDUP_REMOVED lines=14> */
.L_x_100:


//--------------------- .text._ZN7cutlass13device_kernelIN5flash19enable_sm80_to_sm89INS1_16FlashAttnBwdSm80INS1_25CollectiveMainloopBwdSm80ILi2ELi1EN4cute5tupleIJNS5_1CILi64EEENS7_ILi128EEENS7_ILi96EEEEEENS_6half_tEfNS_4arch4Sm80ELb1ELb0ELb1ELb0ELb1ELb0ELb0ELb0ELi2ELi2ELi4ELi2ELb1EEENS1_24CollectiveEpilogueBwdGQAISB_fSE_Li256ELb0ELb1EEENS1_25SingleTileBwdLPTSchedulerILb0ELi128ELb1EEEEEEEEEvNT_6ParamsE --------------------------
	.section	.text._ZN7cutlass13device_kernelIN5flash19enable_sm80_to_sm89INS1_16FlashAttnBwdSm80INS1_25CollectiveMainloopBwdSm80ILi2ELi1EN4cute5tupleIJNS5_1CILi64EEENS7_ILi128EEENS7_ILi96EEEEEENS_6half_tEfNS_4arch4Sm80ELb1ELb0ELb1ELb0ELb1ELb0ELb0ELb0ELi2ELi2ELi4ELi2ELb1EEENS1_24CollectiveEpilogueBwdGQAISB_fSE_Li256ELb0ELb1EEENS1_25SingleTileBwdLPTSchedulerILb0ELi128ELb1EEEEEEEEEvNT_6ParamsE,"ax",@progbits
	.align	128
.text._ZN7cutlass13device_kernelIN5flash19enable_sm80_to_sm89INS1_16FlashAttnBwdSm80INS1_25CollectiveMainloopBwdSm80ILi2ELi1EN4cute5tupleIJNS5_1CILi64EEENS7_ILi128EEENS7_ILi96EEEEEENS_6half_tEfNS_4arch4Sm80ELb1ELb0ELb1ELb0ELb1ELb0ELb0ELb0ELi2ELi2ELi4ELi2ELb1EEENS1_24CollectiveEpilogueBwdGQAISB_fSE_Li256ELb0ELb1EEENS1_25SingleTileBwdLPTSchedulerILb0ELi128ELb1EEEEEEEEEvNT_6ParamsE:
        .type           _ZN7cutlass13device_kernelIN5flash19enable_sm80_to_sm89INS1_16FlashAttnBwdSm80INS1_25CollectiveMainloopBwdSm80ILi2ELi1EN4cute5tupleIJNS5_1CILi64EEENS7_ILi128EEENS7_ILi96EEEEEENS_6half_tEfNS_4arch4Sm80ELb1ELb0ELb1ELb0ELb1ELb0ELb0ELb0ELi2ELi2ELi4ELi2ELb1EEENS1_24CollectiveEpilogueBwdGQAISB_fSE_Li256ELb0ELb1EEENS1_25SingleTileBwdLPTSchedulerILb0ELi128ELb1EEEEEEEEEvNT_6ParamsE,@function
        .size           _ZN7cutlass13device_kernelIN5flash19enable_sm80_to_sm89INS1_16FlashAttnBwdSm80INS1_25CollectiveMainloopBwdSm80ILi2ELi1EN4cute5tupleIJNS5_1CILi64EEENS7_ILi128EEENS7_ILi96EEEEEENS_6half_tEfNS_4arch4Sm80ELb1ELb0ELb1ELb0ELb1ELb0ELb0ELb0ELi2ELi2ELi4ELi2ELb1EEENS1_24CollectiveEpilogueBwdGQAISB_fSE_Li256ELb0ELb1EEENS1_25SingleTileBwdLPTSchedulerILb0ELi128ELb1EEEEEEEEEvNT_6ParamsE,(.L_x_101 - _ZN7cutlass13device_kernelIN5flash19enable_sm80_to_sm89INS1_16FlashAttnBwdSm80INS1_25CollectiveMainloopBwdSm80ILi2ELi1EN4cute5tupleIJNS5_1CILi64EEENS7_ILi128EEENS7_ILi96EEEEEENS_6half_tEfNS_4arch4Sm80ELb1ELb0ELb1ELb0ELb1ELb0ELb0ELb0ELi2ELi2ELi4ELi2ELb1EEENS1_24CollectiveEpilogueBwdGQAISB_fSE_Li256ELb0ELb1EEENS1_25SingleTileBwdLPTSchedulerILb0ELi128ELb1EEEEEEEEEvNT_6ParamsE)
        .other          _ZN7cutlass13device_kernelIN5flash19enable_sm80_to_sm89INS1_16FlashAttnBwdSm80INS1_25CollectiveMainloopBwdSm80ILi2ELi1EN4cute5tupleIJNS5_1CILi64EEENS7_ILi128EEENS7_ILi96EEEEEENS_6half_tEfNS_4arch4Sm80ELb1ELb0ELb1ELb0ELb1ELb0ELb0ELb0ELi2ELi2ELi4ELi2ELb1EEENS1_24CollectiveEpilogueBwdGQAISB_fSE_Li256ELb0ELb1EEENS1_25SingleTileBwdLPTSchedulerILb0ELi128ELb1EEEEEEEEEvNT_6ParamsE,@"STO_CUDA_ENTRY STV_DEFAULT"
_ZN7cutlass13device_kernelIN5flash19enable_sm80_to_sm89INS1_16FlashAttnBwdSm80INS1_25CollectiveMainloopBwdSm80ILi2ELi1EN4cute5tupleIJNS5_1CILi64EEENS7_ILi128EEENS7_ILi96EEEEEENS_6half_tEfNS_4arch4Sm80ELb1ELb0ELb1ELb0ELb1ELb0ELb0ELb0ELi2ELi2ELi4ELi2ELb1EEENS1_24CollectiveEpilogueBwdGQAISB_fSE_Li256ELb0ELb1EEENS1_25SingleTileBwdLPTSchedulerILb0ELi128ELb1EEEEEEEEEvNT_6ParamsE:
[----:B------:R-:W-:Y:S01]  /*0000*/  LDC R1, c[0x0][0x37c] ;  /* 0x0000df00ff017b82 */ /* 0x000fe20000000800 */
[----:B------:R-:W-:Y:S05]  /*0010*/  EXIT ;  /* 0x000000000000794d */ /* 0x000fea0003800000 */
.L_x_19:
        /* <DEDUP_REMOVED lines=14> */
.L_x_101:


//--------------------- .text._ZN7cutlass13device_kernelIN5flash19enable_sm80_to_sm89INS1_16FlashAttnBwdSm80INS1_25CollectiveMainloopBwdSm80ILi2ELi1EN4cute5tupleIJNS5_1CILi64EEENS7_ILi128EEENS7_ILi96EEEEEENS_6half_tEfNS_4arch4Sm80ELb1ELb0ELb1ELb1ELb0ELb0ELb0ELb0ELi2ELi2ELi4ELi2ELb1EEENS1_21CollectiveEpilogueBwdISB_SC_SE_Li256ELb1ELb0ELi2EEENS1_25SingleTileBwdLPTSchedulerILb1ELi128ELb0EEEEEEEEEvNT_6ParamsE --------------------------
	.section	.text._ZN7cutlass13device_kernelIN5flash19enable_sm80_to_sm89INS1_16FlashAttnBwdSm80INS1_25CollectiveMainloopBwdSm80ILi2ELi1EN4cute5tupleIJNS5_1CILi64EEENS7_ILi128EEENS7_ILi96EEEEEENS_6half_tEfNS_4arch4Sm80ELb1ELb0ELb1ELb1ELb0ELb0ELb0ELb0ELi2ELi2ELi4ELi2ELb1EEENS1_21CollectiveEpilogueBwdISB_SC_SE_Li256ELb1ELb0ELi2EEENS1_25SingleTileBwdLPTSchedulerILb1ELi128ELb0EEEEEEEEEvNT_6ParamsE,"ax",@progbits
	.align	128
.text._ZN7cutlass13device_kernelIN5flash19enable_sm80_to_sm89INS1_16FlashAttnBwdSm80INS1_25CollectiveMainloopBwdSm80ILi2ELi1EN4cute5tupleIJNS5_1CILi64EEENS7_ILi128EEENS7_ILi96EEEEEENS_6half_tEfNS_4arch4Sm80ELb1ELb0ELb1ELb1ELb0ELb0ELb0ELb0ELi2ELi2ELi4ELi2ELb1EEENS1_21CollectiveEpilogueBwdISB_SC_SE_Li256ELb1ELb0ELi2EEENS1_25SingleTileBwdLPTSchedulerILb1ELi128ELb0EEEEEEEEEvNT_6ParamsE:
        .type           _ZN7cutlass13device_kernelIN5flash19enable_sm80_to_sm89INS1_16FlashAttnBwdSm80INS1_25CollectiveMainloopBwdSm80ILi2ELi1EN4cute5tupleIJNS5_1CILi64EEENS7_ILi128EEENS7_ILi96EEEEEENS_6half_tEfNS_4arch4Sm80ELb1ELb0ELb1ELb1ELb0ELb0ELb0ELb0ELi2ELi2ELi4ELi2ELb1EEENS1_21CollectiveEpilogueBwdISB_SC_SE_Li256ELb1ELb0ELi2EEENS1_25SingleTileBwdLPTSchedulerILb1ELi128ELb0EEEEEEEEEvNT_6ParamsE,@function
        .size           _ZN7cutlass13device_kernelIN5flash19enable_sm80_to_sm89INS1_16FlashAttnBwdSm80INS1_25CollectiveMainloopBwdSm80ILi2ELi1EN4cute5tupleIJNS5_1CILi64EEENS7_ILi128EEENS7_ILi96EEEEEENS_6half_tEfNS_4arch4Sm80ELb1ELb0ELb1ELb1ELb0ELb0ELb0ELb0ELi2ELi2ELi4ELi2ELb1EEENS1_21CollectiveEpilogueBwdISB_SC_SE_Li256ELb1ELb0ELi2EEENS1_25SingleTileBwdLPTSchedulerILb1ELi128ELb0EEEEEEEEEvNT_6ParamsE,(.L_x_102 - _ZN7cutlass13device_kernelIN5flash19enable_sm80_to_sm89INS1_16FlashAttnBwdSm80INS1_25CollectiveMainloopBwdSm80ILi2ELi1EN4cute5tupleIJNS5_1CILi64EEENS7_ILi128EEENS7_ILi96EEEEEENS_6half_tEfNS_4arch4Sm80ELb1ELb0ELb1ELb1ELb0ELb0ELb0ELb0ELi2ELi2ELi4ELi2ELb1EEENS1_21CollectiveEpilogueBwdISB_SC_SE_Li256ELb1ELb0ELi2EEENS1_25SingleTileBwdLPTSchedulerILb1ELi128ELb0EEEEEEEEEvNT_6ParamsE)
        .other          _ZN7cutlass13device_kernelIN5flash19enable_sm80_to_sm89INS1_16FlashAttnBwdSm80INS1_25CollectiveMainloopBwdSm80ILi2ELi1EN4cute5tupleIJNS5_1CILi64EEENS7_ILi128EEENS7_ILi96EEEEEENS_6half_tEfNS_4arch4Sm80ELb1ELb0ELb1ELb1ELb0ELb0ELb0ELb0ELi2ELi2ELi4ELi2ELb1EEENS1_21CollectiveEpilogueBwdISB_SC_SE_Li256ELb1ELb0ELi2EEENS1_25SingleTileBwdLPTSchedulerILb1ELi128ELb0EEEEEEEEEvNT_6ParamsE,@"STO_CUDA_ENTRY STV_DEFAULT"
_ZN7cutlass13device_kernelIN5flash19enable_sm80_to_sm89INS1_16FlashAttnBwdSm80INS1_25CollectiveMainloopBwdSm80ILi2ELi1EN4cute5tupleIJNS5_1CILi64EEENS7_ILi128EEENS7_ILi96EEEEEENS_6half_tEfNS_4arch4Sm80ELb1ELb0ELb1ELb1ELb0ELb0ELb0ELb0ELi2ELi2ELi4ELi2ELb1EEENS1_21CollectiveEpilogueBwdISB_SC_SE_Li256ELb1ELb0ELi2EEENS1_25SingleTileBwdLPTSchedulerILb1ELi128ELb0EEEEEEEEEvNT_6ParamsE:
[----:B------:R-:W-:Y:S01]  /*0000*/  LDC R1, c[0x0][0x37c] ;  /* 0x0000df00ff017b82 */ /* 0x000fe20000000800 */
[----:B------:R-:W-:Y:S05]  /*0010*/  EXIT ;  /* 0x000000000000794d */ /* 0x000fea0003800000 */
.L_x_20:
        /* <DEDUP_REMOVED lines=14> */
.L_x_102:


//--------------------- .text._ZN7cutlass13device_kernelIN5flash19enable_sm80_to_sm89INS1_16FlashAttnBwdSm80INS1_25CollectiveMainloopBwdSm80ILi2ELi1EN4cute5tupleIJNS5_1CILi64EEENS7_ILi128EEENS7_ILi96EEEEEENS_6half_tEfNS_4arch4Sm80ELb1ELb0ELb1ELb1ELb1ELb0ELb0ELb0ELi2ELi2ELi4ELi2ELb1EEENS1_21CollectiveEpilogueBwdISB_SC_SE_Li256ELb1ELb0ELi2EEENS1_25SingleTileBwdLPTSchedulerILb1ELi128ELb1EEEEEEEEEvNT_6ParamsE --------------------------
	.section	.text._ZN7cutlass13device_kernelIN5flash19enable_sm80_to_sm89INS1_16FlashAttnBwdSm80INS1_25CollectiveMainloopBwdSm80ILi2ELi1EN4cute5tupleIJNS5_1CILi64EEENS7_ILi128EEENS7_ILi96EEEEEENS_6half_tEfNS_4arch4Sm80ELb1ELb0ELb1ELb1ELb1ELb0ELb0ELb0ELi2ELi2ELi4ELi2ELb1EEENS1_21CollectiveEpilogueBwdISB_SC_SE_Li256ELb1ELb0ELi2EEENS1_25SingleTileBwdLPTSchedulerILb1ELi128ELb1EEEEEEEEEvNT_6ParamsE,"ax",@progbits
	.align	128
.text._ZN7cutlass13device_kernelIN5flash19enable_sm80_to_sm89INS1_16FlashAttnBwdSm80INS1_25CollectiveMainloopBwdSm80ILi2ELi1EN4cute5tupleIJNS5_1CILi64EEENS7_ILi128EEENS7_ILi96EEEEEENS_6half_tEfNS_4arch4Sm80ELb1ELb0ELb1ELb1ELb1ELb0ELb0ELb0ELi2ELi2ELi4ELi2ELb1EEENS1_21CollectiveEpilogueBwdISB_SC_SE_Li256ELb1ELb0ELi2EEENS1_25SingleTileBwdLPTSchedulerILb1ELi128ELb1EEEEEEEEEvNT_6ParamsE:
        .type           _ZN7cutlass13device_kernelIN5flash19enable_sm80_to_sm89INS1_16FlashAttnBwdSm80INS1_25CollectiveMainloopBwdSm80ILi2ELi1EN4cute5tupleIJNS5_1CILi64EEENS7_ILi128EEENS7_ILi96EEEEEENS_6half_tEfNS_4arch4Sm80ELb1ELb0ELb1ELb1ELb1ELb0ELb0ELb0ELi2ELi2ELi4ELi2ELb1EEENS1_21CollectiveEpilogueBwdISB_SC_SE_Li256ELb1ELb0ELi2EEENS1_25SingleTileBwdLPTSchedulerILb1ELi128ELb1EEEEEEEEEvNT_6ParamsE,@function
        .size           _ZN7cutlass13device_kernelIN5flash19enable_sm80_to_sm89INS1_16FlashAttnBwdSm80INS1_25CollectiveMainloopBwdSm80ILi2ELi1EN4cute5tupleIJNS5_1CILi64EEENS7_ILi128EEENS7_ILi96EEEEEENS_6half_tEfNS_4arch4Sm80ELb1ELb0ELb1ELb1ELb1ELb0ELb0ELb0ELi2ELi2ELi4ELi2ELb1EEENS1_21CollectiveEpilogueBwdISB_SC_SE_Li256ELb1ELb0ELi2EEENS1_25SingleTileBwdLPTSchedulerILb1ELi128ELb1EEEEEEEEEvNT_6ParamsE,(.L_x_103 - _ZN7cutlass13device_kernelIN5flash19enable_sm80_to_sm89INS1_16FlashAttnBwdSm80INS1_25CollectiveMainloopBwdSm80ILi2ELi1EN4cute5tupleIJNS5_1CILi64EEENS7_ILi128EEENS7_ILi96EEEEEENS_6half_tEfNS_4arch4Sm80ELb1ELb0ELb1ELb1ELb1ELb0ELb0ELb0ELi2ELi2ELi4ELi2ELb1EEENS1_21CollectiveEpilogueBwdISB_SC_SE_Li256ELb1ELb0ELi2EEENS1_25SingleTileBwdLPTSchedulerILb1ELi128ELb1EEEEEEEEEvNT_6ParamsE)
        .other          _ZN7cutlass13device_kernelIN5flash19enable_sm80_to_sm89INS1_16FlashAttnBwdSm80INS1_25CollectiveMainloopBwdSm80ILi2ELi1EN4cute5tupleIJNS5_1CILi64EEENS7_ILi128EEENS7_ILi96EEEEEENS_6half_tEfNS_4arch4Sm80ELb1ELb0ELb1ELb1ELb1ELb0ELb0ELb0ELi2ELi2ELi4ELi2ELb1EEENS1_21CollectiveEpilogueBwdISB_SC_SE_Li256ELb1ELb0ELi2EEENS1_25SingleTileBwdLPTSchedulerILb1ELi128ELb1EEEEEEEEEvNT_6ParamsE,@"STO_CUDA_ENTRY STV_DEFAULT"
_ZN7cutlass13device_kernelIN5flash19enable_sm80_to_sm89INS1_16FlashAttnBwdSm80INS1_25CollectiveMainloopBwdSm80ILi2ELi1EN4cute5tupleIJNS5_1CILi64EEENS7_ILi128EEENS7_ILi96EEEEEENS_6half_tEfNS_4arch4Sm80ELb1ELb0ELb1ELb1ELb1ELb0ELb0ELb0ELi2ELi2ELi4ELi2ELb1EEENS1_21CollectiveEpilogueBwdISB_SC_SE_Li256ELb1ELb0ELi2EEENS1_25SingleTileBwdLPTSchedulerILb1ELi128ELb1EEEEEEEEEvNT_6ParamsE:
[----:B------:R-:W-:Y:S01]  /*0000*/  LDC R1, c[0x0][0x37c] ;  /* 0x0000df00ff017b82 */ /* 0x000fe20000000800 */
[----:B------:R-:W-:Y:S05]  /*0010*/  EXIT ;  /* 0x000000000000794d */ /* 0x000fea0003800000 */
.L_x_21:
        /* <DEDUP_REMOVED lines=14> */
.L_x_103:


//--------------------- .text._ZN7cutlass13device_kernelIN5flash19enable_sm80_to_sm89INS1_16FlashAttnBwdSm80INS1_25CollectiveMainloopBwdSm80ILi2ELi1EN4cute5tupleIJNS5_1CILi64EEENS7_ILi128EEENS7_ILi96EEEEEENS_6half_tEfNS_4arch4Sm80ELb1ELb0ELb1ELb1ELb0ELb0ELb0ELb0ELi2ELi2ELi4ELi2ELb1EEENS1_24CollectiveEpilogueBwdGQAISB_fSE_Li256ELb1ELb0EEENS1_25SingleTileBwdLPTSchedulerILb1ELi128ELb0EEEEEEEEEvNT_6ParamsE --------------------------
	.section	.text._ZN7cutlass13device_kernelIN5flash19enable_sm80_to_sm89INS1_16FlashAttnBwdSm80INS1_25CollectiveMainloopBwdSm80ILi2ELi1EN4cute5tupleIJNS5_1CILi64EEENS7_ILi128EEENS7_ILi96EEEEEENS_6half_tEfNS_4arch4Sm80ELb1ELb0ELb1ELb1ELb0ELb0ELb0ELb0ELi2ELi2ELi4ELi2ELb1EEENS1_24CollectiveEpilogueBwdGQAISB_fSE_Li256ELb1ELb0EEENS1_25SingleTileBwdLPTSchedulerILb1ELi128ELb0EEEEEEEEEvNT_6ParamsE,"ax",@progbits
	.align	128
.text._ZN7cutlass13device_kernelIN5flash19enable_sm80_to_sm89INS1_16FlashAttnBwdSm80INS1_25CollectiveMainloopBwdSm80ILi2ELi1EN4cute5tupleIJNS5_1CILi64EEENS7_ILi128EEENS7_ILi96EEEEEENS_6half_tEfNS_4arch4Sm80ELb1ELb0ELb1ELb1ELb0ELb0ELb0ELb0ELi2ELi2ELi4ELi2ELb1EEENS1_24CollectiveEpilogueBwdGQAISB_fSE_Li256ELb1ELb0EEENS1_25SingleTileBwdLPTSchedulerILb1ELi128ELb0EEEEEEEEEvNT_6ParamsE:
        .type           _ZN7cutlass13device_kernelIN5flash19enable_sm80_to_sm89INS1_16FlashAttnBwdSm80INS1_25CollectiveMainloopBwdSm80ILi2ELi1EN4cute5tupleIJNS5_1CILi64EEENS7_ILi128EEENS7_ILi96EEEEEENS_6half_tEfNS_4arch4Sm80ELb1ELb0ELb1ELb1ELb0ELb0ELb0ELb0ELi2ELi2ELi4ELi2ELb1EEENS1_24CollectiveEpilogueBwdGQAISB_fSE_Li256ELb1ELb0EEENS1_25SingleTileBwdLPTSchedulerILb1ELi128ELb0EEEEEEEEEvNT_6ParamsE,@function
        .size           _ZN7cutlass13device_kernelIN5flash19enable_sm80_to_sm89INS1_16FlashAttnBwdSm80INS1_25CollectiveMainloopBwdSm80ILi2ELi1EN4cute5tupleIJNS5_1CILi64EEENS7_ILi128EEENS7_ILi96EEEEEENS_6half_tEfNS_4arch4Sm80ELb1ELb0ELb1ELb1ELb0ELb0ELb0ELb0ELi2ELi2ELi4ELi2ELb1EEENS1_24CollectiveEpilogueBwdGQAISB_fSE_Li256ELb1ELb0EEENS1_25SingleTileBwdLPTSchedulerILb1ELi128ELb0EEEEEEEEEvNT_6ParamsE,(.L_x_104 - _ZN7cutlass13device_kernelIN5flash19enable_sm80_to_sm89INS1_16FlashAttnBwdSm80INS1_25CollectiveMainloopBwdSm80ILi2ELi1EN4cute5tupleIJNS5_1CILi64EEENS7_ILi128EEENS7_ILi96EEEEEENS_6half_tEfNS_4arch4Sm80ELb1ELb0ELb1ELb1ELb0ELb0ELb0ELb0ELi2ELi2ELi4ELi2ELb1EEENS1_24CollectiveEpilogueBwdGQAISB_fSE_Li256ELb1ELb0EEENS1_25SingleTileBwdLPTSchedulerILb1ELi128ELb0EEEEEEEEEvNT_6ParamsE)
        .other          _ZN7cutlass13device_kernelIN5flash19enable_sm80_to_sm89INS1_16FlashAttnBwdSm80INS1_25CollectiveMainloopBwdSm80ILi2ELi1EN4cute5tupleIJNS5_1CILi64EEENS7_ILi128EEENS7_ILi96EEEEEENS_6half_tEfNS_4arch4Sm80ELb1ELb0ELb1ELb1ELb0ELb0ELb0ELb0ELi2ELi2ELi4ELi2ELb1EEENS1_24CollectiveEpilogueBwdGQAISB_fSE_Li256ELb1ELb0EEENS1_25SingleTileBwdLPTSchedulerILb1ELi128ELb0EEEEEEEEEvNT_6ParamsE,@"STO_CUDA_ENTRY STV_DEFAULT"
_ZN7cutlass13device_kernelIN5flash19enable_sm80_to_sm89INS1_16FlashAttnBwdSm80INS1_25CollectiveMainloopBwdSm80ILi2ELi1EN4cute5tupleIJNS5_1CILi64EEENS7_ILi128EEENS7_ILi96EEEEEENS_6half_tEfNS_4arch4Sm80ELb1ELb0ELb1ELb1ELb0ELb0ELb0ELb0ELi2ELi2ELi4ELi2ELb1EEENS1_24CollectiveEpilogueBwdGQAISB_fSE_Li256ELb1ELb0EEENS1_25SingleTileBwdLPTSchedulerILb1ELi128ELb0EEEEEEEEEvNT_6ParamsE:
[----:B------:R-:W-:Y:S01]  /*0000*/  LDC R1, c[0x0][0x37c] ;  /* 0x0000df00ff017b82 */ /* 0x000fe20000000800 */
[----:B------:R-:W-:Y:S05]  /*0010*/  EXIT ;  /* 0x000000000000794d */ /* 0x000fea0003800000 */
.L_x_22:
        /* <DEDUP_REMOVED lines=14> */
.L_x_104:


//--------------------- .text._ZN7cutlass13device_kernelIN5flash19enable_sm80_to_sm89INS1_16FlashAttnBwdSm80INS1_25CollectiveMainloopBwdSm80ILi2ELi1EN4cute5tupleIJNS5_1CILi64EEENS7_ILi128EEENS7_ILi96EEEEEENS_6half_tEfNS_4arch4Sm80ELb1ELb0ELb1ELb1ELb1ELb0ELb0ELb0ELi2ELi2ELi4ELi2ELb1EEENS1_24CollectiveEpilogueBwdGQAISB_fSE_Li256ELb1ELb1EEENS1_25SingleTileBwdLPTSchedulerILb1ELi128ELb1EEEEEEEEEvNT_6ParamsE --------------------------
	.section	.text._ZN7cutlass13device_kernelIN5flash19enable_sm80_to_sm89INS1_16FlashAttnBwdSm80INS1_25CollectiveMainloopBwdSm80ILi2ELi1EN4cute5tupleIJNS5_1CILi64EEENS7_ILi128EEENS7_ILi96EEEEEENS_6half_tEfNS_4arch4Sm80ELb1ELb0ELb1ELb1ELb1ELb0ELb0ELb0ELi2ELi2ELi4ELi2ELb1EEENS1_24CollectiveEpilogueBwdGQAISB_fSE_Li256ELb1ELb1EEENS1_25SingleTileBwdLPTSchedulerILb1ELi128ELb1EEEEEEEEEvNT_6ParamsE,"ax",@progbits
	.align	128
.text._ZN7cutlass13device_kernelIN5flash19enable_sm80_to_sm89INS1_16FlashAttnBwdSm80INS1_25CollectiveMainloopBwdSm80ILi2ELi1EN4cute5tupleIJNS5_1CILi64EEENS7_ILi128EEENS7_ILi96EEEEEENS_6half_tEfNS_4arch4Sm80ELb1ELb0ELb1ELb1ELb1ELb0ELb0ELb0ELi2ELi2ELi4ELi2ELb1EEENS1_24CollectiveEpilogueBwdGQAISB_fSE_Li256ELb1ELb1EEENS1_25SingleTileBwdLPTSchedulerILb1ELi128ELb1EEEEEEEEEvNT_6ParamsE:
        .type           _ZN7cutlass13device_kernelIN5flash19enable_sm80_to_sm89INS1_16FlashAttnBwdSm80INS1_25CollectiveMainloopBwdSm80ILi2ELi1EN4cute5tupleIJNS5_1CILi64EEENS7_ILi128EEENS7_ILi96EEEEEENS_6half_tEfNS_4arch4Sm80ELb1ELb0ELb1ELb1ELb1ELb0ELb0ELb0ELi2ELi2ELi4ELi2ELb1EEENS1_24CollectiveEpilogueBwdGQAISB_fSE_Li256ELb1ELb1EEENS1_25SingleTileBwdLPTSchedulerILb1ELi128ELb1EEEEEEEEEvNT_6ParamsE,@function
        .size           _ZN7cutlass13device_kernelIN5flash19enable_sm80_to_sm89INS1_16FlashAttnBwdSm80INS1_25CollectiveMainloopBwdSm80ILi2ELi1EN4cute5tupleIJNS5_1CILi64EEENS7_ILi128EEENS7_ILi96EEEEEENS_6half_tEfNS_4arch4Sm80ELb1ELb0ELb1ELb1ELb1ELb0ELb0ELb0ELi2ELi2ELi4ELi2ELb1EEENS1_24CollectiveEpilogueBwdGQAISB_fSE_Li256ELb1ELb1EEENS1_25SingleTileBwdLPTSchedulerILb1ELi128ELb1EEEEEEEEEvNT_6ParamsE,(.L_x_105 - _ZN7cutlass13device_kernelIN5flash19enable_sm80_to_sm89INS1_16FlashAttnBwdSm80INS1_25CollectiveMainloopBwdSm80ILi2ELi1EN4cute5tupleIJNS5_1CILi64EEENS7_ILi128EEENS7_ILi96EEEEEENS_6half_tEfNS_4arch4Sm80ELb1ELb0ELb1ELb1ELb1ELb0ELb0ELb0ELi2ELi2ELi4ELi2ELb1EEENS1_24CollectiveEpilogueBwdGQAISB_fSE_Li256ELb1ELb1EEENS1_25SingleTileBwdLPTSchedulerILb1ELi128ELb1EEEEEEEEEvNT_6ParamsE)
        .other          _ZN7cutlass13device_kernelIN5flash19enable_sm80_to_sm89INS1_16FlashAttnBwdSm80INS1_25CollectiveMainloopBwdSm80ILi2ELi1EN4cute5tupleIJNS5_1CILi64EEENS7_ILi128EEENS7_ILi96EEEEEENS_6half_tEfNS_4arch4Sm80ELb1ELb0ELb1ELb1ELb1ELb0ELb0ELb0ELi2ELi2ELi4ELi2ELb1EEENS1_24CollectiveEpilogueBwdGQAISB_fSE_Li256ELb1ELb1EEENS1_25SingleTileBwdLPTSchedulerILb1ELi128ELb1EEEEEEEEEvNT_6ParamsE,@"STO_CUDA_ENTRY STV_DEFAULT"
_ZN7cutlass13device_kernelIN5flash19enable_sm80_to_sm89INS1_16FlashAttnBwdSm80INS1_25CollectiveMainloopBwdSm80ILi2ELi1EN4cute5tupleIJNS5_1CILi64EEENS7_ILi128EEENS7_ILi96EEEEEENS_6half_tEfNS_4arch4Sm80ELb1ELb0ELb1ELb1ELb1ELb0ELb0ELb0ELi2ELi2ELi4ELi2ELb1EEENS1_24CollectiveEpilogueBwdGQAISB_fSE_Li256ELb1ELb1EEENS1_25SingleTileBwdLPTSchedulerILb1ELi128ELb1EEEEEEEEEvNT_6ParamsE:
[----:B------:R-:W-:Y:S01]  /*0000*/  LDC R1, c[0x0][0x37c] ;  /* 0x0000df00ff017b82 */ /* 0x000fe20000000800 */
[----:B------:R-:W-:Y:S05]  /*0010*/  EXIT ;  /* 0x000000000000794d */ /* 0x000fea0003800000 */
.L_x_23:
        /* <DEDUP_REMOVED lines=14> */
.L_x_105:


//--------------------- .text._ZN7cutlass13device_kernelIN5flash19enable_sm80_to_sm89INS1_16FlashAttnBwdSm80INS1_25CollectiveMainloopBwdSm80ILi2ELi2EN4cute5tupleIJNS5_1CILi64EEENS7_ILi128EEENS7_ILi96EEEEEENS_6half_tEfNS_4arch4Sm80ELb0ELb0ELb1ELb0ELb0ELb0ELb0ELb0ELi2ELi2ELi4ELi2ELb0EEENS1_21CollectiveEpilogueBwdISB_SC_SE_Li256ELb0ELb0ELi2EEENS1_19SingleTileSchedulerILb0ELb0ELb0ELi128EEEEEEEEEvNT_6ParamsE --------------------------
	.section	.text._ZN7cutlass13device_kernelIN5flash19enable_sm80_to_sm89INS1_16FlashAttnBwdSm80INS1_25CollectiveMainloopBwdSm80ILi2ELi2EN4cute5tupleIJNS5_1CILi64EEENS7_ILi128EEENS7_ILi96EEEEEENS_6half_tEfNS_4arch4Sm80ELb0ELb0ELb1ELb0ELb0ELb0ELb0ELb0ELi2ELi2ELi4ELi2ELb0EEENS1_21CollectiveEpilogueBwdISB_SC_SE_Li256ELb0ELb0ELi2EEENS1_19SingleTileSchedulerILb0ELb0ELb0ELi128EEEEEEEEEvNT_6ParamsE,"ax",@progbits
	.align	128
.text._ZN7cutlass13device_kernelIN5flash19enable_sm80_to_sm89INS1_16FlashAttnBwdSm80INS1_25CollectiveMainloopBwdSm80ILi2ELi2EN4cute5tupleIJNS5_1CILi64EEENS7_ILi128EEENS7_ILi96EEEEEENS_6half_tEfNS_4arch4Sm80ELb0ELb0ELb1ELb0ELb0ELb0ELb0ELb0ELi2ELi2ELi4ELi2ELb0EEENS1_21CollectiveEpilogueBwdISB_SC_SE_Li256ELb0ELb0ELi2EEENS1_19SingleTileSchedulerILb0ELb0ELb0ELi128EEEEEEEEEvNT_6ParamsE:
        .type           _ZN7cutlass13device_kernelIN5flash19enable_sm80_to_sm89INS1_16FlashAttnBwdSm80INS1_25CollectiveMainloopBwdSm80ILi2ELi2EN4cute5tupleIJNS5_1CILi64EEENS7_ILi128EEENS7_ILi96EEEEEENS_6half_tEfNS_4arch4Sm80ELb0ELb0ELb1ELb0ELb0ELb0ELb0ELb0ELi2ELi2ELi4ELi2ELb0EEENS1_21CollectiveEpilogueBwdISB_SC_SE_Li256ELb0ELb0ELi2EEENS1_19SingleTileSchedulerILb0ELb0ELb0ELi128EEEEEEEEEvNT_6ParamsE,@function
        .size           _ZN7cutlass13device_kernelIN5flash19enable_sm80_to_sm89INS1_16FlashAttnBwdSm80INS1_25CollectiveMainloopBwdSm80ILi2ELi2EN4cute5tupleIJNS5_1CILi64EEENS7_ILi128EEENS7_ILi96EEEEEENS_6half_tEfNS_4arch4Sm80ELb0ELb0ELb1ELb0ELb0ELb0ELb0ELb0ELi2ELi2ELi4ELi2ELb0EEENS1_21CollectiveEpilogueBwdISB_SC_SE_Li256ELb0ELb0ELi2EEENS1_19SingleTileSchedulerILb0ELb0ELb0ELi128EEEEEEEEEvNT_6ParamsE,(.L_x_106 - _ZN7cutlass13device_kernelIN5flash19enable_sm80_to_sm89INS1_16FlashAttnBwdSm80INS1_25CollectiveMainloopBwdSm80ILi2ELi2EN4cute5tupleIJNS5_1CILi64EEENS7_ILi128EEENS7_ILi96EEEEEENS_6half_tEfNS_4arch4Sm80ELb0ELb0ELb1ELb0ELb0ELb0ELb0ELb0ELi2ELi2ELi4ELi2ELb0EEENS1_21CollectiveEpilogueBwdISB_SC_SE_Li256ELb0ELb0ELi2EEENS1_19SingleTileSchedulerILb0ELb0ELb0ELi128EEEEEEEEEvNT_6ParamsE)
        .other          _ZN7cutlass13device_kernelIN5flash19enable_sm80_to_sm89INS1_16FlashAttnBwdSm80INS1_25CollectiveMainloopBwdSm80ILi2ELi2EN4cute5tupleIJNS5_1CILi64EEENS7_ILi128EEENS7_ILi96EEEEEENS_6half_tEfNS_4arch4Sm80ELb0ELb0ELb1ELb0ELb0ELb0ELb0ELb0ELi2ELi2ELi4ELi2ELb0EEENS1_21CollectiveEpilogueBwdISB_SC_SE_Li256ELb0ELb0ELi2EEENS1_19SingleTileSchedulerILb0ELb0ELb0ELi128EEEEEEEEEvNT_6ParamsE,@"STO_CUDA_ENTRY STV_DEFAULT"
_ZN7cutlass13device_kernelIN5flash19enable_sm80_to_sm89INS1_16FlashAttnBwdSm80INS1_25CollectiveMainloopBwdSm80ILi2ELi2EN4cute5tupleIJNS5_1CILi64EEENS7_ILi128EEENS7_ILi96EEEEEENS_6half_tEfNS_4arch4Sm80ELb0ELb0ELb1ELb0ELb0ELb0ELb0ELb0ELi2ELi2ELi4ELi2ELb0EEENS1_21CollectiveEpilogueBwdISB_SC_SE_Li256ELb0ELb0ELi2EEENS1_19SingleTileSchedulerILb0ELb0ELb0ELi128EEEEEEEEEvNT_6ParamsE:
[----:B------:R-:W-:Y:S01]  /*0000*/  LDC R1, c[0x0][0x37c] ;  /* 0x0000df00ff017b82 */ /* 0x000fe20000000800 */
[----:B------:R-:W-:Y:S05]  /*0010*/  EXIT ;  /* 0x000000000000794d */ /* 0x000fea0003800000 */
.L_x_24:
        /* <DEDUP_REMOVED lines=14> */
.L_x_106:


//--------------------- .text._ZN7cutlass13device_kernelIN5flash19enable_sm80_to_sm89INS1_16FlashAttnBwdSm80INS1_25CollectiveMainloopBwdSm80ILi2ELi2EN4cute5tupleIJNS5_1CILi64EEENS7_ILi128EEENS7_ILi96EEEEEENS_6half_tEfNS_4arch4Sm80ELb0ELb0ELb1ELb0ELb1ELb0ELb0ELb0ELi2ELi2ELi4ELi2ELb0EEENS1_21CollectiveEpilogueBwdISB_SC_SE_Li256ELb0ELb0ELi2EEENS1_19SingleTileSchedulerILb0ELb0ELb0ELi128EEEEEEEEEvNT_6ParamsE --------------------------
	.section	.text._ZN7cutlass13device_kernelIN5flash19enable_sm80_to_sm89INS1_16FlashAttnBwdSm80INS1_25CollectiveMainloopBwdSm80ILi2ELi2EN4cute5tupleIJNS5_1CILi64EEENS7_ILi128EEENS7_ILi96EEEEEENS_6half_tEfNS_4arch4Sm80ELb0ELb0ELb1ELb0ELb1ELb0ELb0ELb0ELi2ELi2ELi4ELi2ELb0EEENS1_21CollectiveEpilogueBwdISB_SC_SE_Li256ELb0ELb0ELi2EEENS1_19SingleTileSchedulerILb0ELb0ELb0ELi128EEEEEEEEEvNT_6ParamsE,"ax",@progbits
	.align	128
.text._ZN7cutlass13device_kernelIN5flash19enable_sm80_to_sm89INS1_16FlashAttnBwdSm80INS1_25CollectiveMainloopBwdSm80ILi2ELi2EN4cute5tupleIJNS5_1CILi64EEENS7_ILi128EEENS7_ILi96EEEEEENS_6half_tEfNS_4arch4Sm80ELb0ELb0ELb1ELb0ELb1ELb0ELb0ELb0ELi2ELi2ELi4ELi2ELb0EEENS1_21CollectiveEpilogueBwdISB_SC_SE_Li256ELb0ELb0ELi2EEENS1_19SingleTileSchedulerILb0ELb0ELb0ELi128EEEEEEEEEvNT_6ParamsE:
        .type           _ZN7cutlass13device_kernelIN5flash19enable_sm80_to_sm89INS1_16FlashAttnBwdSm80INS1_25CollectiveMainloopBwdSm80ILi2ELi2EN4cute5tupleIJNS5_1CILi64EEENS7_ILi128EEENS7_ILi96EEEEEENS_6half_tEfNS_4arch4Sm80ELb0ELb0ELb1ELb0ELb1ELb0ELb0ELb0ELi2ELi2ELi4ELi2ELb0EEENS1_21CollectiveEpilogueBwdISB_SC_SE_Li256ELb0ELb0ELi2EEENS1_19SingleTileSchedulerILb0ELb0ELb0ELi128EEEEEEEEEvNT_6ParamsE,@function
        .size           _ZN7cutlass13device_kernelIN5flash19enable_sm80_to_sm89INS1_16FlashAttnBwdSm80INS1_25CollectiveMainloopBwdSm80ILi2ELi2EN4cute5tupleIJNS5_1CILi64EEENS7_ILi128EEENS7_ILi96EEEEEENS_6half_tEfNS_4arch4Sm80ELb0ELb0ELb1ELb0ELb1ELb0ELb0ELb0ELi2ELi2ELi4ELi2ELb0EEENS1_21CollectiveEpilogueBwdISB_SC_SE_Li256ELb0ELb0ELi2EEENS1_19SingleTileSchedulerILb0ELb0ELb0ELi128EEEEEEEEEvNT_6ParamsE,(.L_x_107 - _ZN7cutlass13device_kernelIN5flash19enable_sm80_to_sm89INS1_16FlashAttnBwdSm80INS1_25CollectiveMainloopBwdSm80ILi2ELi2EN4cute5tupleIJNS5_1CILi64EEENS7_ILi128EEENS7_ILi96EEEEEENS_6half_tEfNS_4arch4Sm80ELb0ELb0ELb1ELb0ELb1ELb0ELb0ELb0ELi2ELi2ELi4ELi2ELb0EEENS1_21CollectiveEpilogueBwdISB_SC_SE_Li256ELb0ELb0ELi2EEENS1_19SingleTileSchedulerILb0ELb0ELb0ELi128EEEEEEEEEvNT_6ParamsE)
        .other          _ZN7cutlass13device_kernelIN5flash19enable_sm80_to_sm89INS1_16FlashAttnBwdSm80INS1_25CollectiveMainloopBwdSm80ILi2ELi2EN4cute5tupleIJNS5_1CILi64EEENS7_ILi128EEENS7_ILi96EEEEEENS_6half_tEfNS_4arch4Sm80ELb0ELb0ELb1ELb0ELb1ELb0ELb0ELb0ELi2ELi2ELi4ELi2ELb0EEENS1_21CollectiveEpilogueBwdISB_SC_SE_Li256ELb0ELb0ELi2EEENS1_19SingleTileSchedulerILb0ELb0ELb0ELi128EEEEEEEEEvNT_6ParamsE,@"STO_CUDA_ENTRY STV_DEFAULT"
_ZN7cutlass13device_kernelIN5flash19enable_sm80_to_sm89INS1_16FlashAttnBwdSm80INS1_25CollectiveMainloopBwdSm80ILi2ELi2EN4cute5tupleIJNS5_1CILi64EEENS7_ILi128EEENS7_ILi96EEEEEENS_6half_tEfNS_4arch4Sm80ELb0ELb0ELb1ELb0ELb1ELb0ELb0ELb0ELi2ELi2ELi4ELi2ELb0EEENS1_21CollectiveEpilogueBwdISB_SC_SE_Li256ELb0ELb0ELi2EEENS1_19SingleTileSchedulerILb0ELb0ELb0ELi128EEEEEEEEEvNT_6ParamsE:
[----:B------:R-:W-:Y:S01]  /*0000*/  LDC R1, c[0x0][0x37c] ;  /* 0x0000df00ff017b82 */ /* 0x000fe20000000800 */
[----:B------:R-:W-:Y:S05]  /*0010*/  EXIT ;  /* 0x000000000000794d */ /* 0x000fea0003800000 */
.L_x_25:
        /* <DEDUP_REMOVED lines=14> */
.L_x_107:


//--------------------- .text._ZN7cutlass13device_kernelIN5flash19enable_sm80_to_sm89INS1_16FlashAttnBwdSm80INS1_25CollectiveMainloopBwdSm80ILi2ELi2EN4cute5tupleIJNS5_1CILi64EEENS7_ILi128EEENS7_ILi96EEEEEENS_6half_tEfNS_4arch4Sm80ELb0ELb0ELb1ELb0ELb0ELb0ELb0ELb0ELi2ELi2ELi4ELi2ELb0EEENS1_24CollectiveEpilogueBwdGQAISB_fSE_Li256ELb0ELb0EEENS1_19SingleTileSchedulerILb0ELb0ELb0ELi128EEEEEEEEEvNT_6ParamsE --------------------------
	.section	.text._ZN7cutlass13device_kernelIN5flash19enable_sm80_to_sm89INS1_16FlashAttnBwdSm80INS1_25CollectiveMainloopBwdSm80ILi2ELi2EN4cute5tupleIJNS5_1CILi64EEENS7_ILi128EEENS7_ILi96EEEEEENS_6half_tEfNS_4arch4Sm80ELb0ELb0ELb1ELb0ELb0ELb0ELb0ELb0ELi2ELi2ELi4ELi2ELb0EEENS1_24CollectiveEpilogueBwdGQAISB_fSE_Li256ELb0ELb0EEENS1_19SingleTileSchedulerILb0ELb0ELb0ELi128EEEEEEEEEvNT_6ParamsE,"ax",@progbits
	.align	128
.text._ZN7cutlass13device_kernelIN5flash19enable_sm80_to_sm89INS1_16FlashAttnBwdSm80INS1_25CollectiveMainloopBwdSm80ILi2ELi2EN4cute5tupleIJNS5_1CILi64EEENS7_ILi128EEENS7_ILi96EEEEEENS_6half_tEfNS_4arch4Sm80ELb0ELb0ELb1ELb0ELb0ELb0ELb0ELb0ELi2ELi2ELi4ELi2ELb0EEENS1_24CollectiveEpilogueBwdGQAISB_fSE_Li256ELb0ELb0EEENS1_19SingleTileSchedulerILb0ELb0ELb0ELi128EEEEEEEEEvNT_6ParamsE:
        .type           _ZN7cutlass13device_kernelIN5flash19enable_sm80_to_sm89INS1_16FlashAttnBwdSm80INS1_25CollectiveMainloopBwdSm80ILi2ELi2EN4cute5tupleIJNS5_1CILi64EEENS7_ILi128EEENS7_ILi96EEEEEENS_6half_tEfNS_4arch4Sm80ELb0ELb0ELb1ELb0ELb0ELb0ELb0ELb0ELi2ELi2ELi4ELi2ELb0EEENS1_24CollectiveEpilogueBwdGQAISB_fSE_Li256ELb0ELb0EEENS1_19SingleTileSchedulerILb0ELb0ELb0ELi128EEEEEEEEEvNT_6ParamsE,@function
        .size           _ZN7cutlass13device_kernelIN5flash19enable_sm80_to_sm89INS1_16FlashAttnBwdSm80INS1_25CollectiveMainloopBwdSm80ILi2ELi2EN4cute5tupleIJNS5_1CILi64EEENS7_ILi128EEENS7_ILi96EEEEEENS_6half_tEfNS_4arch4Sm80ELb0ELb0ELb1ELb0ELb0ELb0ELb0ELb0ELi2ELi2ELi4ELi2ELb0EEENS1_24CollectiveEpilogueBwdGQAISB_fSE_Li256ELb0ELb0EEENS1_19SingleTileSchedulerILb0ELb0ELb0ELi128EEEEEEEEEvNT_6ParamsE,(.L_x_108 - _ZN7cutlass13device_kernelIN5flash19enable_sm80_to_sm89INS1_16FlashAttnBwdSm80INS1_25CollectiveMainloopBwdSm80ILi2ELi2EN4cute5tupleIJNS5_1CILi64EEENS7_ILi128EEENS7_ILi96EEEEEENS_6half_tEfNS_4arch4Sm80ELb0ELb0ELb1ELb0ELb0ELb0ELb0ELb0ELi2ELi2ELi4ELi2ELb0EEENS1_24CollectiveEpilogueBwdGQAISB_fSE_Li256ELb0ELb0EEENS1_19SingleTileSchedulerILb0ELb0ELb0ELi128EEEEEEEEEvNT_6ParamsE)
        .other          _ZN7cutlass13device_kernelIN5flash19enable_sm80_to_sm89INS1_16FlashAttnBwdSm80INS1_25CollectiveMainloopBwdSm80ILi2ELi2EN4cute5tupleIJNS5_1CILi64EEENS7_ILi128EEENS7_ILi96EEEEEENS_6half_tEfNS_4arch4Sm80ELb0ELb0ELb1ELb0ELb0ELb0ELb0ELb0ELi2ELi2ELi4ELi2ELb0EEENS1_24CollectiveEpilogueBwdGQAISB_fSE_Li256ELb0ELb0EEENS1_19SingleTileSchedulerILb0ELb0ELb0ELi128EEEEEEEEEvNT_6ParamsE,@"STO_CUDA_ENTRY STV_DEFAULT"
_ZN7cutlass13device_kernelIN5flash19enable_sm80_to_sm89INS1_16FlashAttnBwdSm80INS1_25CollectiveMainloopBwdSm80ILi2ELi2EN4cute5tupleIJNS5_1CILi64EEENS7_ILi128EEENS7_ILi96EEEEEENS_6half_tEfNS_4arch4Sm80ELb0ELb0ELb1ELb0ELb0ELb0ELb0ELb0ELi2ELi2ELi4ELi2ELb0EEENS1_24CollectiveEpilogueBwdGQAISB_fSE_Li256ELb0ELb0EEENS1_19SingleTileSchedulerILb0ELb0ELb0ELi128EEEEEEEEEvNT_6ParamsE:
[----:B------:R-:W-:Y:S01]  /*0000*/  LDC R1, c[0x0][0x37c] ;  /* 0x0000df00ff017b82 */ /* 0x000fe20000000800 */
[----:B------:R-:W-:Y:S05]  /*0010*/  EXIT ;  /* 0x000000000000794d */ /* 0x000fea0003800000 */
.L_x_26:
        /* <DEDUP_REMOVED lines=14> */
.L_x_108:


//--------------------- .text._ZN7cutlass13device_kernelIN5flash19enable_sm80_to_sm89INS1_16FlashAttnBwdSm80INS1_25CollectiveMainloopBwdSm80ILi2ELi2EN4cute5tupleIJNS5_1CILi64EEENS7_ILi128EEENS7_ILi96EEEEEENS_6half_tEfNS_4arch4Sm80ELb0ELb0ELb1ELb0ELb1ELb0ELb0ELb0ELi2ELi2ELi4ELi2ELb0EEENS1_24CollectiveEpilogueBwdGQAISB_fSE_Li256ELb0ELb1EEENS1_19SingleTileSchedulerILb0ELb0ELb0ELi128EEEEEEEEEvNT_6ParamsE --------------------------
	.section	.text._ZN7cutlass13device_kernelIN5flash19enable_sm80_to_sm89INS1_16FlashAttnBwdSm80INS1_25CollectiveMainloopBwdSm80ILi2ELi2EN4cute5tupleIJNS5_1CILi64EEENS7_ILi128EEENS7_ILi96EEEEEENS_6half_tEfNS_4arch4Sm80ELb0ELb0ELb1ELb0ELb1ELb0ELb0ELb0ELi2ELi2ELi4ELi2ELb0EEENS1_24CollectiveEpilogueBwdGQAISB_fSE_Li256ELb0ELb1EEENS1_19SingleTileSchedulerILb0ELb0ELb0ELi128EEEEEEEEEvNT_6ParamsE,"ax",@progbits
	.align	128
.text._ZN7cutlass13device_kernelIN5flash19enable_sm80_to_sm89INS1_16FlashAttnBwdSm80INS1_25CollectiveMainloopBwdSm80ILi2ELi2EN4cute5tupleIJNS5_1CILi64EEENS7_ILi128EEENS7_ILi96EEEEEENS_6half_tEfNS_4arch4Sm80ELb0ELb0ELb1ELb0ELb1ELb0ELb0ELb0ELi2ELi2ELi4ELi2ELb0EEENS1_24CollectiveEpilogueBwdGQAISB_fSE_Li256ELb0ELb1EEENS1_19SingleTileSchedulerILb0ELb0ELb0ELi128EEEEEEEEEvNT_6ParamsE:
        .type           _ZN7cutlass13device_kernelIN5flash19enable_sm80_to_sm89INS1_16FlashAttnBwdSm80INS1_25CollectiveMainloopBwdSm80ILi2ELi2EN4cute5tupleIJNS5_1CILi64EEENS7_ILi128EEENS7_ILi96EEEEEENS_6half_tEfNS_4arch4Sm80ELb0ELb0ELb1ELb0ELb1ELb0ELb0ELb0ELi2ELi2ELi4ELi2ELb0EEENS1_24CollectiveEpilogueBwdGQAISB_fSE_Li256ELb0ELb1EEENS1_19SingleTileSchedulerILb0ELb0ELb0ELi128EEEEEEEEEvNT_6ParamsE,@function
        .size           _ZN7cutlass13device_kernelIN5flash19enable_sm80_to_sm89INS1_16FlashAttnBwdSm80INS1_25CollectiveMainloopBwdSm80ILi2ELi2EN4cute5tupleIJNS5_1CILi64EEENS7_ILi128EEENS7_ILi96EEEEEENS_6half_tEfNS_4arch4Sm80ELb0ELb0ELb1ELb0ELb1ELb0ELb0ELb0ELi2ELi2ELi4ELi2ELb0EEENS1_24CollectiveEpilogueBwdGQAISB_fSE_Li256ELb0ELb1EEENS1_19SingleTileSchedulerILb0ELb0ELb0ELi128EEEEEEEEEvNT_6ParamsE,(.L_x_109 - _ZN7cutlass13device_kernelIN5flash19enable_sm80_to_sm89INS1_16FlashAttnBwdSm80INS1_25CollectiveMainloopBwdSm80ILi2ELi2EN4cute5tupleIJNS5_1CILi64EEENS7_ILi128EEENS7_ILi96EEEEEENS_6half_tEfNS_4arch4Sm80ELb0ELb0ELb1ELb0ELb1ELb0ELb0ELb0ELi2ELi2ELi4ELi2ELb0EEENS1_24CollectiveEpilogueBwdGQAISB_fSE_Li256ELb0ELb1EEENS1_19SingleTileSchedulerILb0ELb0ELb0ELi128EEEEEEEEEvNT_6ParamsE)
        .other          _ZN7cutlass13device_kernelIN5flash19enable_sm80_to_sm89INS1_16FlashAttnBwdSm80INS1_25CollectiveMainloopBwdSm80ILi2ELi2EN4cute5tupleIJNS5_1CILi64EEENS7_ILi128EEENS7_ILi96EEEEEENS_6half_tEfNS_4arch4Sm80ELb0ELb0ELb1ELb0ELb1ELb0ELb0ELb0ELi2ELi2ELi4ELi2ELb0EEENS1_24CollectiveEpilogueBwdGQAISB_fSE_Li256ELb0ELb1EEENS1_19SingleTileSchedulerILb0ELb0ELb0ELi128EEEEEEEEEvNT_6ParamsE,@"STO_CUDA_ENTRY STV_DEFAULT"
_ZN7cutlass13device_kernelIN5flash19enable_sm80_to_sm89INS1_16FlashAttnBwdSm80INS1_25CollectiveMainloopBwdSm80ILi2ELi2EN4cute5tupleIJNS5_1CILi64EEENS7_ILi128EEENS7_ILi96EEEEEENS_6half_tEfNS_4arch4Sm80ELb0ELb0ELb1ELb0ELb1ELb0ELb0ELb0ELi2ELi2ELi4ELi2ELb0EEENS1_24CollectiveEpilogueBwdGQAISB_fSE_Li256ELb0ELb1EEENS1_19SingleTileSchedulerILb0ELb0ELb0ELi128EEEEEEEEEvNT_6ParamsE:
[----:B------:R-:W-:Y:S01]  /*0000*/  LDC R1, c[0x0][0x37c] ;  /* 0x0000df00ff017b82 */ /* 0x000fe20000000800 */
[----:B------:R-:W-:Y:S05]  /*0010*/  EXIT ;  /* 0x000000000000794d */ /* 0x000fea0003800000 */
.L_x_27:
        /* <DEDUP_REMOVED lines=14> */
.L_x_109:


//--------------------- .text._ZN7cutlass13device_kernelIN5flash19enable_sm80_to_sm89INS1_16FlashAttnBwdSm80INS1_25CollectiveMainloopBwdSm80ILi2ELi2EN4cute5tupleIJNS5_1CILi64EEENS7_ILi128EEENS7_ILi96EEEEEENS_6half_tEfNS_4arch4Sm80ELb0ELb0ELb1ELb1ELb0ELb0ELb0ELb0ELi2ELi2ELi4ELi2ELb0EEENS1_21CollectiveEpilogueBwdISB_SC_SE_Li256ELb1ELb0ELi2EEENS1_19SingleTileSchedulerILb1ELb0ELb0ELi128EEEEEEEEEvNT_6ParamsE --------------------------
	.section	.text._ZN7cutlass13device_kernelIN5flash19enable_sm80_to_sm89INS1_16FlashAttnBwdSm80INS1_25CollectiveMainloopBwdSm80ILi2ELi2EN4cute5tupleIJNS5_1CILi64EEENS7_ILi128EEENS7_ILi96EEEEEENS_6half_tEfNS_4arch4Sm80ELb0ELb0ELb1ELb1ELb0ELb0ELb0ELb0ELi2ELi2ELi4ELi2ELb0EEENS1_21CollectiveEpilogueBwdISB_SC_SE_Li256ELb1ELb0ELi2EEENS1_19SingleTileSchedulerILb1ELb0ELb0ELi128EEEEEEEEEvNT_6ParamsE,"ax",@progbits
	.align	128
.text._ZN7cutlass13device_kernelIN5flash19enable_sm80_to_sm89INS1_16FlashAttnBwdSm80INS1_25CollectiveMainloopBwdSm80ILi2ELi2EN4cute5tupleIJNS5_1CILi64EEENS7_ILi128EEENS7_ILi96EEEEEENS_6half_tEfNS_4arch4Sm80ELb0ELb0ELb1ELb1ELb0ELb0ELb0ELb0ELi2ELi2ELi4ELi2ELb0EEENS1_21CollectiveEpilogueBwdISB_SC_SE_Li256ELb1ELb0ELi2EEENS1_19SingleTileSchedulerILb1ELb0ELb0ELi128EEEEEEEEEvNT_6ParamsE:
        .type           _ZN7cutlass13device_kernelIN5flash19enable_sm80_to_sm89INS1_16FlashAttnBwdSm80INS1_25CollectiveMainloopBwdSm80ILi2ELi2EN4cute5tupleIJNS5_1CILi64EEENS7_ILi128EEENS7_ILi96EEEEEENS_6half_tEfNS_4arch4Sm80ELb0ELb0ELb1ELb1ELb0ELb0ELb0ELb0ELi2ELi2ELi4ELi2ELb0EEENS1_21CollectiveEpilogueBwdISB_SC_SE_Li256ELb1ELb0ELi2EEENS1_19SingleTileSchedulerILb1ELb0ELb0ELi128EEEEEEEEEvNT_6ParamsE,@function
        .size           _ZN7cutlass13device_kernelIN5flash19enable_sm80_to_sm89INS1_16FlashAttnBwdSm80INS1_25CollectiveMainloopBwdSm80ILi2ELi2EN4cute5tupleIJNS5_1CILi64EEENS7_ILi128EEENS7_ILi96EEEEEENS_6half_tEfNS_4arch4Sm80ELb0ELb0ELb1ELb1ELb0ELb0ELb0ELb0ELi2ELi2ELi4ELi2ELb0EEENS1_21CollectiveEpilogueBwdISB_SC_SE_Li256ELb1ELb0ELi2EEENS1_19SingleTileSchedulerILb1ELb0ELb0ELi128EEEEEEEEEvNT_6ParamsE,(.L_x_110 - _ZN7cutlass13device_kernelIN5flash19enable_sm80_to_sm89INS1_16FlashAttnBwdSm80INS1_25CollectiveMainloopBwdSm80ILi2ELi2EN4cute5tupleIJNS5_1CILi64EEENS7_ILi128EEENS7_ILi96EEEEEENS_6half_tEfNS_4arch4Sm80ELb0ELb0ELb1ELb1ELb0ELb0ELb0ELb0ELi2ELi2ELi4ELi2ELb0EEENS1_21CollectiveEpilogueBwdISB_SC_SE_Li256ELb1ELb0ELi2EEENS1_19SingleTileSchedulerILb1ELb0ELb0ELi128EEEEEEEEEvNT_6ParamsE)
        .other          _ZN7cutlass13device_kernelIN5flash19enable_sm80_to_sm89INS1_16FlashAttnBwdSm80INS1_25CollectiveMainloopBwdSm80ILi2ELi2EN4cute5tupleIJNS5_1CILi64EEENS7_ILi128EEENS7_ILi96EEEEEENS_6half_tEfNS_4arch4Sm80ELb0ELb0ELb1ELb1ELb0ELb0ELb0ELb0ELi2ELi2ELi4ELi2ELb0EEENS1_21CollectiveEpilogueBwdISB_SC_SE_Li256ELb1ELb0ELi2EEENS1_19SingleTileSchedulerILb1ELb0ELb0ELi128EEEEEEEEEvNT_6ParamsE,@"STO_CUDA_ENTRY STV_DEFAULT"
_ZN7cutlass13device_kernelIN5flash19enable_sm80_to_sm89INS1_16FlashAttnBwdSm80INS1_25CollectiveMainloopBwdSm80ILi2ELi2EN4cute5tupleIJNS5_1CILi64EEENS7_ILi128EEENS7_ILi96EEEEEENS_6half_tEfNS_4arch4Sm80ELb0ELb0ELb1ELb1ELb0ELb0ELb0ELb0ELi2ELi2ELi4ELi2ELb0EEENS1_21CollectiveEpilogueBwdISB_SC_SE_Li256ELb1ELb0ELi2EEENS1_19SingleTileSchedulerILb1ELb0ELb0ELi128EEEEEEEEEvNT_6ParamsE:
[----:B------:R-:W-:Y:S01]  /*0000*/  LDC R1, c[0x0][0x37c] ;  /* 0x0000df00ff017b82 */ /* 0x000fe20000000800 */
[----:B------:R-:W-:Y:S05]  /*0010*/  EXIT ;  /* 0x000000000000794d */ /* 0x000fea0003800000 */
.L_x_28:
        /* <DEDUP_REMOVED lines=14> */
.L_x_110:


//--------------------- .text._ZN7cutlass13device_kernelIN5flash19enable_sm80_to_sm89INS1_16FlashAttnBwdSm80INS1_25CollectiveMainloopBwdSm80ILi2ELi2EN4cute5tupleIJNS5_1CILi64EEENS7_ILi128EEENS7_ILi96EEEEEENS_6half_tEfNS_4arch4Sm80ELb0ELb0ELb1ELb1ELb1ELb0ELb0ELb0ELi2ELi2ELi4ELi2ELb0EEENS1_21CollectiveEpilogueBwdISB_SC_SE_Li256ELb1ELb0ELi2EEENS1_19SingleTileSchedulerILb1ELb0ELb0ELi128EEEEEEEEEvNT_6ParamsE --------------------------
	.section	.text._ZN7cutlass13device_kernelIN5flash19enable_sm80_to_sm89INS1_16FlashAttnBwdSm80INS1_25CollectiveMainloopBwdSm80ILi2ELi2EN4cute5tupleIJNS5_1CILi64EEENS7_ILi128EEENS7_ILi96EEEEEENS_6half_tEfNS_4arch4Sm80ELb0ELb0ELb1ELb1ELb1ELb0ELb0ELb0ELi2ELi2ELi4ELi2ELb0EEENS1_21CollectiveEpilogueBwdISB_SC_SE_Li256ELb1ELb0ELi2EEENS1_19SingleTileSchedulerILb1ELb0ELb0ELi128EEEEEEEEEvNT_6ParamsE,"ax",@progbits
	.align	128
.text._ZN7cutlass13device_kernelIN5flash19enable_sm80_to_sm89INS1_16FlashAttnBwdSm80INS1_25CollectiveMainloopBwdSm80ILi2ELi2EN4cute5tupleIJNS5_1CILi64EEENS7_ILi128EEENS7_ILi96EEEEEENS_6half_tEfNS_4arch4Sm80ELb0ELb0ELb1ELb1ELb1ELb0ELb0ELb0ELi2ELi2ELi4ELi2ELb0EEENS1_21CollectiveEpilogueBwdISB_SC_SE_Li256ELb1ELb0ELi2EEENS1_19SingleTileSchedulerILb1ELb0ELb0ELi128EEEEEEEEEvNT_6ParamsE:
        .type           _ZN7cutlass13device_kernelIN5flash19enable_sm80_to_sm89INS1_16FlashAttnBwdSm80INS1_25CollectiveMainloopBwdSm80ILi2ELi2EN4cute5tupleIJNS5_1CILi64EEENS7_ILi128EEENS7_ILi96EEEEEENS_6half_tEfNS_4arch4Sm80ELb0ELb0ELb1ELb1ELb1ELb0ELb0ELb0ELi2ELi2ELi4ELi2ELb0EEENS1_21CollectiveEpilogueBwdISB_SC_SE_Li256ELb1ELb0ELi2EEENS1_19SingleTileSchedulerILb1ELb0ELb0ELi128EEEEEEEEEvNT_6ParamsE,@function
        .size           _ZN7cutlass13device_kernelIN5flash19enable_sm80_to_sm89INS1_16FlashAttnBwdSm80INS1_25CollectiveMainloopBwdSm80ILi2ELi2EN4cute5tupleIJNS5_1CILi64EEENS7_ILi128EEENS7_ILi96EEEEEENS_6half_tEfNS_4arch4Sm80ELb0ELb0ELb1ELb1ELb1ELb0ELb0ELb0ELi2ELi2ELi4ELi2ELb0EEENS1_21CollectiveEpilogueBwdISB_SC_SE_Li256ELb1ELb0ELi2EEENS1_19SingleTileSchedulerILb1ELb0ELb0ELi128EEEEEEEEEvNT_6ParamsE,(.L_x_111 - _ZN7cutlass13device_kernelIN5flash19enable_sm80_to_sm89INS1_16FlashAttnBwdSm80INS1_25CollectiveMainloopBwdSm80ILi2ELi2EN4cute5tupleIJNS5_1CILi64EEENS7_ILi128EEENS7_ILi96EEEEEENS_6half_tEfNS_4arch4Sm80ELb0ELb0ELb1ELb1ELb1ELb0ELb0ELb0ELi2ELi2ELi4ELi2ELb0EEENS1_21CollectiveEpilogueBwdISB_SC_SE_Li256ELb1ELb0ELi2EEENS1_19SingleTileSchedulerILb1ELb0ELb0ELi128EEEEEEEEEvNT_6ParamsE)
        .other          _ZN7cutlass13device_kernelIN5flash19enable_sm80_to_sm89INS1_16FlashAttnBwdSm80INS1_25CollectiveMainloopBwdSm80ILi2ELi2EN4cute5tupleIJNS5_1CILi64EEENS7_ILi128EEENS7_ILi96EEEEEENS_6half_tEfNS_4arch4Sm80ELb0ELb0ELb1ELb1ELb1ELb0ELb0ELb0ELi2ELi2ELi4ELi2ELb0EEENS1_21CollectiveEpilogueBwdISB_SC_SE_Li256ELb1ELb0ELi2EEENS1_19SingleTileSchedulerILb1ELb0ELb0ELi128EEEEEEEEEvNT_6ParamsE,@"STO_CUDA_ENTRY STV_DEFAULT"
_ZN7cutlass13device_kernelIN5flash19enable_sm80_to_sm89INS1_16FlashAttnBwdSm80INS1_25CollectiveMainloopBwdSm80ILi2ELi2EN4cute5tupleIJNS5_1CILi64EEENS7_ILi128EEENS7_ILi96EEEEEENS_6half_tEfNS_4arch4Sm80ELb0ELb0ELb1ELb1ELb1ELb0ELb0ELb0ELi2ELi2ELi4ELi2ELb0EEENS1_21CollectiveEpilogueBwdISB_SC_SE_Li256ELb1ELb0ELi2EEENS1_19SingleTileSchedulerILb1ELb0ELb0ELi128EEEEEEEEEvNT_6ParamsE:
[----:B------:R-:W-:Y:S01]  /*0000*/  LDC R1, c[0x0][0x37c] ;  /* 0x0000df00ff017b82 */ /* 0x000fe20000000800 */
[----:B------:R-:W-:Y:S05]  /*0010*/  EXIT ;  /* 0x000000000000794d */ /* 0x000fea0003800000 */
.L_x_29:
        /* <DEDUP_REMOVED lines=14> */
.L_x_111:


//--------------------- .text._ZN7cutlass13device_kernelIN5flash19enable_sm80_to_sm89INS1_16FlashAttnBwdSm80INS1_25CollectiveMainloopBwdSm80ILi2ELi2EN4cute5tupleIJNS5_1CILi64EEENS7_ILi128EEENS7_ILi96EEEEEENS_6half_tEfNS_4arch4Sm80ELb0ELb0ELb1ELb1ELb0ELb0ELb0ELb0ELi2ELi2ELi4ELi2ELb0EEENS1_24CollectiveEpilogueBwdGQAISB_fSE_Li256ELb1ELb0EEENS1_19SingleTileSchedulerILb1ELb0ELb0ELi128EEEEEEEEEvNT_6ParamsE --------------------------
	.section	.text._ZN7cutlass13device_kernelIN5flash19enable_sm80_to_sm89INS1_16FlashAttnBwdSm80INS1_25CollectiveMainloopBwdSm80ILi2ELi2EN4cute5tupleIJNS5_1CILi64EEENS7_ILi128EEENS7_ILi96EEEEEENS_6half_tEfNS_4arch4Sm80ELb0ELb0ELb1ELb1ELb0ELb0ELb0ELb0ELi2ELi2ELi4ELi2ELb0EEENS1_24CollectiveEpilogueBwdGQAISB_fSE_Li256ELb1ELb0EEENS1_19SingleTileSchedulerILb1ELb0ELb0ELi128EEEEEEEEEvNT_6ParamsE,"ax",@progbits
	.align	128
.text._ZN7cutlass13device_kernelIN5flash19enable_sm80_to_sm89INS1_16FlashAttnBwdSm80INS1_25CollectiveMainloopBwdSm80ILi2ELi2EN4cute5tupleIJNS5_1CILi64EEENS7_ILi128EEENS7_ILi96EEEEEENS_6half_tEfNS_4arch4Sm80ELb0ELb0ELb1ELb1ELb0ELb0ELb0ELb0ELi2ELi2ELi4ELi2ELb0EEENS1_24CollectiveEpilogueBwdGQAISB_fSE_Li256ELb1ELb0EEENS1_19SingleTileSchedulerILb1ELb0ELb0ELi128EEEEEEEEEvNT_6ParamsE:
        .type           _ZN7cutlass13device_kernelIN5flash19enable_sm80_to_sm89INS1_16FlashAttnBwdSm80INS1_25CollectiveMainloopBwdSm80ILi2ELi2EN4cute5tupleIJNS5_1CILi64EEENS7_ILi128EEENS7_ILi96EEEEEENS_6half_tEfNS_4arch4Sm80ELb0ELb0ELb1ELb1ELb0ELb0ELb0ELb0ELi2ELi2ELi4ELi2ELb0EEENS1_24CollectiveEpilogueBwdGQAISB_fSE_Li256ELb1ELb0EEENS1_19SingleTileSchedulerILb1ELb0ELb0ELi128EEEEEEEEEvNT_6ParamsE,@function
        .size           _ZN7cutlass13device_kernelIN5flash19enable_sm80_to_sm89INS1_16FlashAttnBwdSm80INS1_25CollectiveMainloopBwdSm80ILi2ELi2EN4cute5tupleIJNS5_1CILi64EEENS7_ILi128EEENS7_ILi96EEEEEENS_6half_tEfNS_4arch4Sm80ELb0ELb0ELb1ELb1ELb0ELb0ELb0ELb0ELi2ELi2ELi4ELi2ELb0EEENS1_24CollectiveEpilogueBwdGQAISB_fSE_Li256ELb1ELb0EEENS1_19SingleTileSchedulerILb1ELb0ELb0ELi128EEEEEEEEEvNT_6ParamsE,(.L_x_112 - _ZN7cutlass13device_kernelIN5flash19enable_sm80_to_sm89INS1_16FlashAttnBwdSm80INS1_25CollectiveMainloopBwdSm80ILi2ELi2EN4cute5tupleIJNS5_1CILi64EEENS7_ILi128EEENS7_ILi96EEEEEENS_6half_tEfNS_4arch4Sm80ELb0ELb0ELb1ELb1ELb0ELb0ELb0ELb0ELi2ELi2ELi4ELi2ELb0EEENS1_24CollectiveEpilogueBwdGQAISB_fSE_Li256ELb1ELb0EEENS1_19SingleTileSchedulerILb1ELb0ELb0ELi128EEEEEEEEEvNT_6ParamsE)
        .other          _ZN7cutlass13device_kernelIN5flash19enable_sm80_to_sm89INS1_16FlashAttnBwdSm80INS1_25CollectiveMainloopBwdSm80ILi2ELi2EN4cute5tupleIJNS5_1CILi64EEENS7_ILi128EEENS7_ILi96EEEEEENS_6half_tEfNS_4arch4Sm80ELb0ELb0ELb1ELb1ELb0ELb0ELb0ELb0ELi2ELi2ELi4ELi2ELb0EEENS1_24CollectiveEpilogueBwdGQAISB_fSE_Li256ELb1ELb0EEENS1_19SingleTileSchedulerILb1ELb0ELb0ELi128EEEEEEEEEvNT_6ParamsE,@"STO_CUDA_ENTRY STV_DEFAULT"
_ZN7cutlass13device_kernelIN5flash19enable_sm80_to_sm89INS1_16FlashAttnBwdSm80INS1_25CollectiveMainloopBwdSm80ILi2ELi2EN4cute5tupleIJNS5_1CILi64EEENS7_ILi128EEENS7_ILi96EEEEEENS_6half_tEfNS_4arch4Sm80ELb0ELb0ELb1ELb1ELb0ELb0ELb0ELb0ELi2ELi2ELi4ELi2ELb0EEENS1_24CollectiveEpilogueBwdGQAISB_fSE_Li256ELb1ELb0EEENS1_19SingleTileSchedulerILb1ELb0ELb0ELi128EEEEEEEEEvNT_6ParamsE:
[----:B------:R-:W-:Y:S01]  /*0000*/  LDC R1, c[0x0][0x37c] ;  /* 0x0000df00ff017b82 */ /* 0x000fe20000000800 */
[----:B------:R-:W-:Y:S05]  /*0010*/  EXIT ;  /* 0x000000000000794d */ /* 0x000fea0003800000 */
.L_x_30:
        /* <DEDUP_REMOVED lines=14> */
.L_x_112:


//--------------------- .text._ZN7cutlass13device_kernelIN5flash19enable_sm80_to_sm89INS1_16FlashAttnBwdSm80INS1_25CollectiveMainloopBwdSm80ILi2ELi2EN4cute5tupleIJNS5_1CILi64EEENS7_ILi128EEENS7_ILi96EEEEEENS_6half_tEfNS_4arch4Sm80ELb0ELb0ELb1ELb1ELb1ELb0ELb0ELb0ELi2ELi2ELi4ELi2ELb0EEENS1_24CollectiveEpilogueBwdGQAISB_fSE_Li256ELb1ELb1EEENS1_19SingleTileSchedulerILb1ELb0ELb0ELi128EEEEEEEEEvNT_6ParamsE --------------------------
	.section	.text._ZN7cutlass13device_kernelIN5flash19enable_sm80_to_sm89INS1_16FlashAttnBwdSm80INS1_25CollectiveMainloopBwdSm80ILi2ELi2EN4cute5tupleIJNS5_1CILi64EEENS7_ILi128EEENS7_ILi96EEEEEENS_6half_tEfNS_4arch4Sm80ELb0ELb0ELb1ELb1ELb1ELb0ELb0ELb0ELi2ELi2ELi4ELi2ELb0EEENS1_24CollectiveEpilogueBwdGQAISB_fSE_Li256ELb1ELb1EEENS1_19SingleTileSchedulerILb1ELb0ELb0ELi128EEEEEEEEEvNT_6ParamsE,"ax",@progbits
	.align	128
.text._ZN7cutlass13device_kernelIN5flash19enable_sm80_to_sm89INS1_16FlashAttnBwdSm80INS1_25CollectiveMainloopBwdSm80ILi2ELi2EN4cute5tupleIJNS5_1CILi64EEENS7_ILi128EEENS7_ILi96EEEEEENS_6half_tEfNS_4arch4Sm80ELb0ELb0ELb1ELb1ELb1ELb0ELb0ELb0ELi2ELi2ELi4ELi2ELb0EEENS1_24CollectiveEpilogueBwdGQAISB_fSE_Li256ELb1ELb1EEENS1_19SingleTileSchedulerILb1ELb0ELb0ELi128EEEEEEEEEvNT_6ParamsE:
        .type           _ZN7cutlass13device_kernelIN5flash19enable_sm80_to_sm89INS1_16FlashAttnBwdSm80INS1_25CollectiveMainloopBwdSm80ILi2ELi2EN4cute5tupleIJNS5_1CILi64EEENS7_ILi128EEENS7_ILi96EEEEEENS_6half_tEfNS_4arch4Sm80ELb0ELb0ELb1ELb1ELb1ELb0ELb0ELb0ELi2ELi2ELi4ELi2ELb0EEENS1_24CollectiveEpilogueBwdGQAISB_fSE_Li256ELb1ELb1EEENS1_19SingleTileSchedulerILb1ELb0ELb0ELi128EEEEEEEEEvNT_6ParamsE,@function
        .size           _ZN7cutlass13device_kernelIN5flash19enable_sm80_to_sm89INS1_16FlashAttnBwdSm80INS1_25CollectiveMainloopBwdSm80ILi2ELi2EN4cute5tupleIJNS5_1CILi64EEENS7_ILi128EEENS7_ILi96EEEEEENS_6half_tEfNS_4arch4Sm80ELb0ELb0ELb1ELb1ELb1ELb0ELb0ELb0ELi2ELi2ELi4ELi2ELb0EEENS1_24CollectiveEpilogueBwdGQAISB_fSE_Li256ELb1ELb1EEENS1_19SingleTileSchedulerILb1ELb0ELb0ELi128EEEEEEEEEvNT_6ParamsE,(.L_x_113 - _ZN7cutlass13device_kernelIN5flash19enable_sm80_to_sm89INS1_16FlashAttnBwdSm80INS1_25CollectiveMainloopBwdSm80ILi2ELi2EN4cute5tupleIJNS5_1CILi64EEENS7_ILi128EEENS7_ILi96EEEEEENS_6half_tEfNS_4arch4Sm80ELb0ELb0ELb1ELb1ELb1ELb0ELb0ELb0ELi2ELi2ELi4ELi2ELb0EEENS1_24CollectiveEpilogueBwdGQAISB_fSE_Li256ELb1ELb1EEENS1_19SingleTileSchedulerILb1ELb0ELb0ELi128EEEEEEEEEvNT_6ParamsE)
        .other          _ZN7cutlass13device_kernelIN5flash19enable_sm80_to_sm89INS1_16FlashAttnBwdSm80INS1_25CollectiveMainloopBwdSm80ILi2ELi2EN4cute5tupleIJNS5_1CILi64EEENS7_ILi128EEENS7_ILi96EEEEEENS_6half_tEfNS_4arch4Sm80ELb0ELb0ELb1ELb1ELb1ELb0ELb0ELb0ELi2ELi2ELi4ELi2ELb0EEENS1_24CollectiveEpilogueBwdGQAISB_fSE_Li256ELb1ELb1EEENS1_19SingleTileSchedulerILb1ELb0ELb0ELi128EEEEEEEEEvNT_6ParamsE,@"STO_CUDA_ENTRY STV_DEFAULT"
_ZN7cutlass13device_kernelIN5flash19enable_sm80_to_sm89INS1_16FlashAttnBwdSm80INS1_25CollectiveMainloopBwdSm80ILi2ELi2EN4cute5tupleIJNS5_1CILi64EEENS7_ILi128EEENS7_ILi96EEEEEENS_6half_tEfNS_4arch4Sm80ELb0ELb0ELb1ELb1ELb1ELb0ELb0ELb0ELi2ELi2ELi4ELi2ELb0EEENS1_24CollectiveEpilogueBwdGQAISB_fSE_Li256ELb1ELb1EEENS1_19SingleTileSchedulerILb1ELb0ELb0ELi128EEEEEEEEEvNT_6ParamsE:
[----:B------:R-:W-:Y:S01]  /*0000*/  LDC R1, c[0x0][0x37c] ;  /* 0x0000df00ff017b82 */ /* 0x000fe20000000800 */
[----:B------:R-:W-:Y:S05]  /*0010*/  EXIT ;  /* 0x000000000000794d */ /* 0x000fea0003800000 */
.L_x_31:
        /* <DEDUP_REMOVED lines=14> */
.L_x_113:


//--------------------- .text._ZN7cutlass13device_kernelIN5flash19enable_sm80_to_sm89INS1_16FlashAttnBwdSm80INS1_25CollectiveMainloopBwdSm80ILi2ELi2EN4cute5tupleIJNS5_1CILi64EEENS7_ILi128EEENS7_ILi96EEEEEENS_6half_tEfNS_4arch4Sm80ELb0ELb1ELb1ELb0ELb0ELb0ELb0ELb0ELi2ELi2ELi4ELi2ELb0EEENS1_21CollectiveEpilogueBwdISB_SC_SE_Li256ELb0ELb0ELi2EEENS1_19SingleTileSchedulerILb0ELb0ELb0ELi128EEEEEEEEEvNT_6ParamsE --------------------------
	.section	.text._ZN7cutlass13device_kernelIN5flash19enable_sm80_to_sm89INS1_16FlashAttnBwdSm80INS1_25CollectiveMainloopBwdSm80ILi2ELi2EN4cute5tupleIJNS5_1CILi64EEENS7_ILi128EEENS7_ILi96EEEEEENS_6half_tEfNS_4arch4Sm80ELb0ELb1ELb1ELb0ELb0ELb0ELb0ELb0ELi2ELi2ELi4ELi2ELb0EEENS1_21CollectiveEpilogueBwdISB_SC_SE_Li256ELb0ELb0ELi2EEENS1_19SingleTileSchedulerILb0ELb0ELb0ELi128EEEEEEEEEvNT_6ParamsE,"ax",@progbits
	.align	128
.text._ZN7cutlass13device_kernelIN5flash19enable_sm80_to_sm89INS1_16FlashAttnBwdSm80INS1_25CollectiveMainloopBwdSm80ILi2ELi2EN4cute5tupleIJNS5_1CILi64EEENS7_ILi128EEENS7_ILi96EEEEEENS_6half_tEfNS_4arch4Sm80ELb0ELb1ELb1ELb0ELb0ELb0ELb0ELb0ELi2ELi2ELi4ELi2ELb0EEENS1_21CollectiveEpilogueBwdISB_SC_SE_Li256ELb0ELb0ELi2EEENS1_19SingleTileSchedulerILb0ELb0ELb0ELi128EEEEEEEEEvNT_6ParamsE:
        .type           _ZN7cutlass13device_kernelIN5flash19enable_sm80_to_sm89INS1_16FlashAttnBwdSm80INS1_25CollectiveMainloopBwdSm80ILi2ELi2EN4cute5tupleIJNS5_1CILi64EEENS7_ILi128EEENS7_ILi96EEEEEENS_6half_tEfNS_4arch4Sm80ELb0ELb1ELb1ELb0ELb0ELb0ELb0ELb0ELi2ELi2ELi4ELi2ELb0EEENS1_21CollectiveEpilogueBwdISB_SC_SE_Li256ELb0ELb0ELi2EEENS1_19SingleTileSchedulerILb0ELb0ELb0ELi128EEEEEEEEEvNT_6ParamsE,@function
        .size           _ZN7cutlass13device_kernelIN5flash19enable_sm80_to_sm89INS1_16FlashAttnBwdSm80INS1_25CollectiveMainloopBwdSm80ILi2ELi2EN4cute5tupleIJNS5_1CILi64EEENS7_ILi128EEENS7_ILi96EEEEEENS_6half_tEfNS_4arch4Sm80ELb0ELb1ELb1ELb0ELb0ELb0ELb0ELb0ELi2ELi2ELi4ELi2ELb0EEENS1_21CollectiveEpilogueBwdISB_SC_SE_Li256ELb0ELb0ELi2EEENS1_19SingleTileSchedulerILb0ELb0ELb0ELi128EEEEEEEEEvNT_6ParamsE,(.L_x_114 - _ZN7cutlass13device_kernelIN5flash19enable_sm80_to_sm89INS1_16FlashAttnBwdSm80INS1_25CollectiveMainloopBwdSm80ILi2ELi2EN4cute5tupleIJNS5_1CILi64EEENS7_ILi128EEENS7_ILi96EEEEEENS_6half_tEfNS_4arch4Sm80ELb0ELb1ELb1ELb0ELb0ELb0ELb0ELb0ELi2ELi2ELi4ELi2ELb0EEENS1_21CollectiveEpilogueBwdISB_SC_SE_Li256ELb0ELb0ELi2EEENS1_19SingleTileSchedulerILb0ELb0ELb0ELi128EEEEEEEEEvNT_6ParamsE)
        .other          _ZN7cutlass13device_kernelIN5flash19enable_sm80_to_sm89INS1_16FlashAttnBwdSm80INS1_25CollectiveMainloopBwdSm80ILi2ELi2EN4cute5tupleIJNS5_1CILi64EEENS7_ILi128EEENS7_ILi96EEEEEENS_6half_tEfNS_4arch4Sm80ELb0ELb1ELb1ELb0ELb0ELb0ELb0ELb0ELi2ELi2ELi4ELi2ELb0EEENS1_21CollectiveEpilogueBwdISB_SC_SE_Li256ELb0ELb0ELi2EEENS1_19SingleTileSchedulerILb0ELb0ELb0ELi128EEEEEEEEEvNT_6ParamsE,@"STO_CUDA_ENTRY STV_DEFAULT"
_ZN7cutlass13device_kernelIN5flash19enable_sm80_to_sm89INS1_16FlashAttnBwdSm80INS1_25CollectiveMainloopBwdSm80ILi2ELi2EN4cute5tupleIJNS5_1CILi64EEENS7_ILi128EEENS7_ILi96EEEEEENS_6half_tEfNS_4arch4Sm80ELb0ELb1ELb1ELb0ELb0ELb0ELb0ELb0ELi2ELi2ELi4ELi2ELb0EEENS1_21CollectiveEpilogueBwdISB_SC_SE_Li256ELb0ELb0ELi2EEENS1_19SingleTileSchedulerILb0ELb0ELb0ELi128EEEEEEEEEvNT_6ParamsE:
[----:B------:R-:W-:Y:S01]  /*0000*/  LDC R1, c[0x0][0x37c] ;  /* 0x0000df00ff017b82 */ /* 0x000fe20000000800 */
[----:B------:R-:W-:Y:S05]  /*0010*/  EXIT ;  /* 0x000000000000794d */ /* 0x000fea0003800000 */
.L_x_32:
        /* <DEDUP_REMOVED lines=14> */
.L_x_114:


//--------------------- .text._ZN7cutlass13device_kernelIN5flash19enable_sm80_to_sm89INS1_16FlashAttnBwdSm80INS1_25CollectiveMainloopBwdSm80ILi2ELi2EN4cute5tupleIJNS5_1CILi64EEENS7_ILi128EEENS7_ILi96EEEEEENS_6half_tEfNS_4arch4Sm80ELb0ELb1ELb1ELb0ELb1ELb0ELb0ELb0ELi2ELi2ELi4ELi2ELb0EEENS1_21CollectiveEpilogueBwdISB_SC_SE_Li256ELb0ELb0ELi2EEENS1_19SingleTileSchedulerILb0ELb0ELb0ELi128EEEEEEEEEvNT_6ParamsE --------------------------
	.section	.text._ZN7cutlass13device_kernelIN5flash19enable_sm80_to_sm89INS1_16FlashAttnBwdSm80INS1_25CollectiveMainloopBwdSm80ILi2ELi2EN4cute5tupleIJNS5_1CILi64EEENS7_ILi128EEENS7_ILi96EEEEEENS_6half_tEfNS_4arch4Sm80ELb0ELb1ELb1ELb0ELb1ELb0ELb0ELb0ELi2ELi2ELi4ELi2ELb0EEENS1_21CollectiveEpilogueBwdISB_SC_SE_Li256ELb0ELb0ELi2EEENS1_19SingleTileSchedulerILb0ELb0ELb0ELi128EEEEEEEEEvNT_6ParamsE,"ax",@progbits
	.align	128
.text._ZN7cutlass13device_kernelIN5flash19enable_sm80_to_sm89INS1_16FlashAttnBwdSm80INS1_25CollectiveMainloopBwdSm80ILi2ELi2EN4cute5tupleIJNS5_1CILi64EEENS7_ILi128EEENS7_ILi96EEEEEENS_6half_tEfNS_4arch4Sm80ELb0ELb1ELb1ELb0ELb1ELb0ELb0ELb0ELi2ELi2ELi4ELi2ELb0EEENS1_21CollectiveEpilogueBwdISB_SC_SE_Li256ELb0ELb0ELi2EEENS1_19SingleTileSchedulerILb0ELb0ELb0ELi128EEEEEEEEEvNT_6ParamsE:
        .type           _ZN7cutlass13device_kernelIN5flash19enable_sm80_to_sm89INS1_16FlashAttnBwdSm80INS1_25CollectiveMainloopBwdSm80ILi2ELi2EN4cute5tupleIJNS5_1CILi64EEENS7_ILi128EEENS7_ILi96EEEEEENS_6half_tEfNS_4arch4Sm80ELb0ELb1ELb1ELb0ELb1ELb0ELb0ELb0ELi2ELi2ELi4ELi2ELb0EEENS1_21CollectiveEpilogueBwdISB_SC_SE_Li256ELb0ELb0ELi2EEENS1_19SingleTileSchedulerILb0ELb0ELb0ELi128EEEEEEEEEvNT_6ParamsE,@function
        .size           _ZN7cutlass13device_kernelIN5flash19enable_sm80_to_sm89INS1_16FlashAttnBwdSm80INS1_25CollectiveMainloopBwdSm80ILi2ELi2EN4cute5tupleIJNS5_1CILi64EEENS7_ILi128EEENS7_ILi96EEEEEENS_6half_tEfNS_4arch4Sm80ELb0ELb1ELb1ELb0ELb1ELb0ELb0ELb0ELi2ELi2ELi4ELi2ELb0EEENS1_21CollectiveEpilogueBwdISB_SC_SE_Li256ELb0ELb0ELi2EEENS1_19SingleTileSchedulerILb0ELb0ELb0ELi128EEEEEEEEEvNT_6ParamsE,(.L_x_115 - _ZN7cutlass13device_kernelIN5flash19enable_sm80_to_sm89INS1_16FlashAttnBwdSm80INS1_25CollectiveMainloopBwdSm80ILi2ELi2EN4cute5tupleIJNS5_1CILi64EEENS7_ILi128EEENS7_ILi96EEEEEENS_6half_tEfNS_4arch4Sm80ELb0ELb1ELb1ELb0ELb1ELb0ELb0ELb0ELi2ELi2ELi4ELi2ELb0EEENS1_21CollectiveEpilogueBwdISB_SC_SE_Li256ELb0ELb0ELi2EEENS1_19SingleTileSchedulerILb0ELb0ELb0ELi128EEEEEEEEEvNT_6ParamsE)
        .other          _ZN7cutlass13device_kernelIN5flash19enable_sm80_to_sm89INS1_16FlashAttnBwdSm80INS1_25CollectiveMainloopBwdSm80ILi2ELi2EN4cute5tupleIJNS5_1CILi64EEENS7_ILi128EEENS7_ILi96EEEEEENS_6half_tEfNS_4arch4Sm80ELb0ELb1ELb1ELb0ELb1ELb0ELb0ELb0ELi2ELi2ELi4ELi2ELb0EEENS1_21CollectiveEpilogueBwdISB_SC_SE_Li256ELb0ELb0ELi2EEENS1_19SingleTileSchedulerILb0ELb0ELb0ELi128EEEEEEEEEvNT_6ParamsE,@"STO_CUDA_ENTRY STV_DEFAULT"
_ZN7cutlass13device_kernelIN5flash19enable_sm80_to_sm89INS1_16FlashAttnBwdSm80INS1_25CollectiveMainloopBwdSm80ILi2ELi2EN4cute5tupleIJNS5_1CILi64EEENS7_ILi128EEENS7_ILi96EEEEEENS_6half_tEfNS_4arch4Sm80ELb0ELb1ELb1ELb0ELb1ELb0ELb0ELb0ELi2ELi2ELi4ELi2ELb0EEENS1_21CollectiveEpilogueBwdISB_SC_SE_Li256ELb0ELb0ELi2EEENS1_19SingleTileSchedulerILb0ELb0ELb0ELi128EEEEEEEEEvNT_6ParamsE:
[----:B------:R-:W-:Y:S01]  /*0000*/  LDC R1, c[0x0][0x37c] ;  /* 0x0000df00ff017b82 */ /* 0x000fe20000000800 */
[----:B------:R-:W-:Y:S05]  /*0010*/  EXIT ;  /* 0x000000000000794d */ /* 0x000fea0003800000 */
.L_x_33:
        /* <DEDUP_REMOVED lines=14> */
.L_x_115:


//--------------------- .text._ZN7cutlass13device_kernelIN5flash19enable_sm80_to_sm89INS1_16FlashAttnBwdSm80INS1_25CollectiveMainloopBwdSm80ILi2ELi2EN4cute5tupleIJNS5_1CILi64EEENS7_ILi128EEENS7_ILi96EEEEEENS_6half_tEfNS_4arch4Sm80ELb0ELb1ELb1ELb0ELb0ELb0ELb0ELb0ELi2ELi2ELi4ELi2ELb0EEENS1_24CollectiveEpilogueBwdGQAISB_fSE_Li256ELb0ELb0EEENS1_19SingleTileSchedulerILb0ELb0ELb0ELi128EEEEEEEEEvNT_6ParamsE --------------------------
	.section	.text._ZN7cutlass13device_kernelIN5flash19enable_sm80_to_sm89INS1_16FlashAttnBwdSm80INS1_25CollectiveMainloopBwdSm80ILi2ELi2EN4cute5tupleIJNS5_1CILi64EEENS7_ILi128EEENS7_ILi96EEEEEENS_6half_tEfNS_4arch4Sm80ELb0ELb1ELb1ELb0ELb0ELb0ELb0ELb0ELi2ELi2ELi4ELi2ELb0EEENS1_24CollectiveEpilogueBwdGQAISB_fSE_Li256ELb0ELb0EEENS1_19SingleTileSchedulerILb0ELb0ELb0ELi128EEEEEEEEEvNT_6ParamsE,"ax",@progbits
	.align	128
.text._ZN7cutlass13device_kernelIN5flash19enable_sm80_to_sm89INS1_16FlashAttnBwdSm80INS1_25CollectiveMainloopBwdSm80ILi2ELi2EN4cute5tupleIJNS5_1CILi64EEENS7_ILi128EEENS7_ILi96EEEEEENS_6half_tEfNS_4arch4Sm80ELb0ELb1ELb1ELb0ELb0ELb0ELb0ELb0ELi2ELi2ELi4ELi2ELb0EEENS1_24CollectiveEpilogueBwdGQAISB_fSE_Li256ELb0ELb0EEENS1_19SingleTileSchedulerILb0ELb0ELb0ELi128EEEEEEEEEvNT_6ParamsE:
        .type           _ZN7cutlass13device_kernelIN5flash19enable_sm80_to_sm89INS1_16FlashAttnBwdSm80INS1_25CollectiveMainloopBwdSm80ILi2ELi2EN4cute5tupleIJNS5_1CILi64EEENS7_ILi128EEENS7_ILi96EEEEEENS_6half_tEfNS_4arch4Sm80ELb0ELb1ELb1ELb0ELb0ELb0ELb0ELb0ELi2ELi2ELi4ELi2ELb0EEENS1_24CollectiveEpilogueBwdGQAISB_fSE_Li256ELb0ELb0EEENS1_19SingleTileSchedulerILb0ELb0ELb0ELi128EEEEEEEEEvNT_6ParamsE,@function
        .size           _ZN7cutlass13device_kernelIN5flash19enable_sm80_to_sm89INS1_16FlashAttnBwdSm80INS1_25CollectiveMainloopBwdSm80ILi2ELi2EN4cute5tupleIJNS5_1CILi64EEENS7_ILi128EEENS7_ILi96EEEEEENS_6half_tEfNS_4arch4Sm80ELb0ELb1ELb1ELb0ELb0ELb0ELb0ELb0ELi2ELi2ELi4ELi2ELb0EEENS1_24CollectiveEpilogueBwdGQAISB_fSE_Li256ELb0ELb0EEENS1_19SingleTileSchedulerILb0ELb0ELb0ELi128EEEEEEEEEvNT_6ParamsE,(.L_x_116 - _ZN7cutlass13device_kernelIN5flash19enable_sm80_to_sm89INS1_16FlashAttnBwdSm80INS1_25CollectiveMainloopBwdSm80ILi2ELi2EN4cute5tupleIJNS5_1CILi64EEENS7_ILi128EEENS7_ILi96EEEEEENS_6half_tEfNS_4arch4Sm80ELb0ELb1ELb1ELb0ELb0ELb0ELb0ELb0ELi2ELi2ELi4ELi2ELb0EEENS1_24CollectiveEpilogueBwdGQAISB_fSE_Li256ELb0ELb0EEENS1_19SingleTileSchedulerILb0ELb0ELb0ELi128EEEEEEEEEvNT_6ParamsE)
        .other          _ZN7cutlass13device_kernelIN5flash19enable_sm80_to_sm89INS1_16FlashAttnBwdSm80INS1_25CollectiveMainloopBwdSm80ILi2ELi2EN4cute5tupleIJNS5_1CILi64EEENS7_ILi128EEENS7_ILi96EEEEEENS_6half_tEfNS_4arch4Sm80ELb0ELb1ELb1ELb0ELb0ELb0ELb0ELb0ELi2ELi2ELi4ELi2ELb0EEENS1_24CollectiveEpilogueBwdGQAISB_fSE_Li256ELb0ELb0EEENS1_19SingleTileSchedulerILb0ELb0ELb0ELi128EEEEEEEEEvNT_6ParamsE,@"STO_CUDA_ENTRY STV_DEFAULT"
_ZN7cutlass13device_kernelIN5flash19enable_sm80_to_sm89INS1_16FlashAttnBwdSm80INS1_25CollectiveMainloopBwdSm80ILi2ELi2EN4cute5tupleIJNS5_1CILi64EEENS7_ILi128EEENS7_ILi96EEEEEENS_6half_tEfNS_4arch4Sm80ELb0ELb1ELb1ELb0ELb0ELb0ELb0ELb0ELi2ELi2ELi4ELi2ELb0EEENS1_24CollectiveEpilogueBwdGQAISB_fSE_Li256ELb0ELb0EEENS1_19SingleTileSchedulerILb0ELb0ELb0ELi128EEEEEEEEEvNT_6ParamsE:
[----:B------:R-:W-:Y:S01]  /*0000*/  LDC R1, c[0x0][0x37c] ;  /* 0x0000df00ff017b82 */ /* 0x000fe20000000800 */
[----:B------:R-:W-:Y:S05]  /*0010*/  EXIT ;  /* 0x000000000000794d */ /* 0x000fea0003800000 */
.L_x_34:
        /* <DEDUP_REMOVED lines=14> */
.L_x_116:


//--------------------- .text._ZN7cutlass13device_kernelIN5flash19enable_sm80_to_sm89INS1_16FlashAttnBwdSm80INS1_25CollectiveMainloopBwdSm80ILi2ELi2EN4cute5tupleIJNS5_1CILi64EEENS7_ILi128EEENS7_ILi96EEEEEENS_6half_tEfNS_4arch4Sm80ELb0ELb1ELb1ELb0ELb1ELb0ELb0ELb0ELi2ELi2ELi4ELi2ELb0EEENS1_24CollectiveEpilogueBwdGQAISB_fSE_Li256ELb0ELb1EEENS1_19SingleTileSchedulerILb0ELb0ELb0ELi128EEEEEEEEEvNT_6ParamsE --------------------------
	.section	.text._ZN7cutlass13device_kernelIN5flash19enable_sm80_to_sm89INS1_16FlashAttnBwdSm80INS1_25CollectiveMainloopBwdSm80ILi2ELi2EN4cute5tupleIJNS5_1CILi64EEENS7_ILi128EEENS7_ILi96EEEEEENS_6half_tEfNS_4arch4Sm80ELb0ELb1ELb1ELb0ELb1ELb0ELb0ELb0ELi2ELi2ELi4ELi2ELb0EEENS1_24CollectiveEpilogueBwdGQAISB_fSE_Li256ELb0ELb1EEENS1_19SingleTileSchedulerILb0ELb0ELb0ELi128EEEEEEEEEvNT_6ParamsE,"ax",@progbits
	.align	128
.text._ZN7cutlass13device_kernelIN5flash19enable_sm80_to_sm89INS1_16FlashAttnBwdSm80INS1_25CollectiveMainloopBwdSm80ILi2ELi2EN4cute5tupleIJNS5_1CILi64EEENS7_ILi128EEENS7_ILi96EEEEEENS_6half_tEfNS_4arch4Sm80ELb0ELb1ELb1ELb0ELb1ELb0ELb0ELb0ELi2ELi2ELi4ELi2ELb0EEENS1_24CollectiveEpilogueBwdGQAISB_fSE_Li256ELb0ELb1EEENS1_19SingleTileSchedulerILb0ELb0ELb0ELi128EEEEEEEEEvNT_6ParamsE:
        .type           _ZN7cutlass13device_kernelIN5flash19enable_sm80_to_sm89INS1_16FlashAttnBwdSm80INS1_25CollectiveMainloopBwdSm80ILi2ELi2EN4cute5tupleIJNS5_1CILi64EEENS7_ILi128EEENS7_ILi96EEEEEENS_6half_tEfNS_4arch4Sm80ELb0ELb1ELb1ELb0ELb1ELb0ELb0ELb0ELi2ELi2ELi4ELi2ELb0EEENS1_24CollectiveEpilogueBwdGQAISB_fSE_Li256ELb0ELb1EEENS1_19SingleTileSchedulerILb0ELb0ELb0ELi128EEEEEEEEEvNT_6ParamsE,@function
        .size           _ZN7cutlass13device_kernelIN5flash19enable_sm80_to_sm89INS1_16FlashAttnBwdSm80INS1_25CollectiveMainloopBwdSm80ILi2ELi2EN4cute5tupleIJNS5_1CILi64EEENS7_ILi128EEENS7_ILi96EEEEEENS_6half_tEfNS_4arch4Sm80ELb0ELb1ELb1ELb0ELb1ELb0ELb0ELb0ELi2ELi2ELi4ELi2ELb0EEENS1_24CollectiveEpilogueBwdGQAISB_fSE_Li256ELb0ELb1EEENS1_19SingleTileSchedulerILb0ELb0ELb0ELi128EEEEEEEEEvNT_6ParamsE,(.L_x_117 - _ZN7cutlass13device_kernelIN5flash19enable_sm80_to_sm89INS1_16FlashAttnBwdSm80INS1_25CollectiveMainloopBwdSm80ILi2ELi2EN4cute5tupleIJNS5_1CILi64EEENS7_ILi128EEENS7_ILi96EEEEEENS_6half_tEfNS_4arch4Sm80ELb0ELb1ELb1ELb0ELb1ELb0ELb0ELb0ELi2ELi2ELi4ELi2ELb0EEENS1_24CollectiveEpilogueBwdGQAISB_fSE_Li256ELb0ELb1EEENS1_19SingleTileSchedulerILb0ELb0ELb0ELi128EEEEEEEEEvNT_6ParamsE)
        .other          _ZN7cutlass13device_kernelIN5flash19enable_sm80_to_sm89INS1_16FlashAttnBwdSm80INS1_25CollectiveMainloopBwdSm80ILi2ELi2EN4cute5tupleIJNS5_1CILi64EEENS7_ILi128EEENS7_ILi96EEEEEENS_6half_tEfNS_4arch4Sm80ELb0ELb1ELb1ELb0ELb1ELb0ELb0ELb0ELi2ELi2ELi4ELi2ELb0EEENS1_24CollectiveEpilogueBwdGQAISB_fSE_Li256ELb0ELb1EEENS1_19SingleTileSchedulerILb0ELb0ELb0ELi128EEEEEEEEEvNT_6ParamsE,@"STO_CUDA_ENTRY STV_DEFAULT"
_ZN7cutlass13device_kernelIN5flash19enable_sm80_to_sm89INS1_16FlashAttnBwdSm80INS1_25CollectiveMainloopBwdSm80ILi2ELi2EN4cute5tupleIJNS5_1CILi64EEENS7_ILi128EEENS7_ILi96EEEEEENS_6half_tEfNS_4arch4Sm80ELb0ELb1ELb1ELb0ELb1ELb0ELb0ELb0ELi2ELi2ELi4ELi2ELb0EEENS1_24CollectiveEpilogueBwdGQAISB_fSE_Li256ELb0ELb1EEENS1_19SingleTileSchedulerILb0ELb0ELb0ELi128EEEEEEEEEvNT_6ParamsE:
[----:B------:R-:W-:Y:S01]  /*0000*/  LDC R1, c[0x0][0x37c] ;  /* 0x0000df00ff017b82 */ /* 0x000fe20000000800 */
[----:B------:R-:W-:Y:S05]  /*0010*/  EXIT ;  /* 0x000000000000794d */ /* 0x000fea0003800000 */
.L_x_35:
        /* <DEDUP_REMOVED lines=14> */
.L_x_117:


//--------------------- .text._ZN7cutlass13device_kernelIN5flash19enable_sm80_to_sm89INS1_16FlashAttnBwdSm80INS1_25CollectiveMainloopBwdSm80ILi2ELi2EN4cute5tupleIJNS5_1CILi64EEENS7_ILi128EEENS7_ILi96EEEEEENS_6half_tEfNS_4arch4Sm80ELb0ELb1ELb1ELb1ELb0ELb0ELb0ELb0ELi2ELi2ELi4ELi2ELb0EEENS1_21CollectiveEpilogueBwdISB_SC_SE_Li256ELb1ELb0ELi2EEENS1_19SingleTileSchedulerILb1ELb0ELb0ELi128EEEEEEEEEvNT_6ParamsE --------------------------
	.section	.text._ZN7cutlass13device_kernelIN5flash19enable_sm80_to_sm89INS1_16FlashAttnBwdSm80INS1_25CollectiveMainloopBwdSm80ILi2ELi2EN4cute5tupleIJNS5_1CILi64EEENS7_ILi128EEENS7_ILi96EEEEEENS_6half_tEfNS_4arch4Sm80ELb0ELb1ELb1ELb1ELb0ELb0ELb0ELb0ELi2ELi2ELi4ELi2ELb0EEENS1_21CollectiveEpilogueBwdISB_SC_SE_Li256ELb1ELb0ELi2EEENS1_19SingleTileSchedulerILb1ELb0ELb0ELi128EEEEEEEEEvNT_6ParamsE,"ax",@progbits
	.align	128
.text._ZN7cutlass13device_kernelIN5flash19enable_sm80_to_sm89INS1_16FlashAttnBwdSm80INS1_25CollectiveMainloopBwdSm80ILi2ELi2EN4cute5tupleIJNS5_1CILi64EEENS7_ILi128EEENS7_ILi96EEEEEENS_6half_tEfNS_4arch4Sm80ELb0ELb1ELb1ELb1ELb0ELb0ELb0ELb0ELi2ELi2ELi4ELi2ELb0EEENS1_21CollectiveEpilogueBwdISB_SC_SE_Li256ELb1ELb0ELi2EEENS1_19SingleTileSchedulerILb1ELb0ELb0ELi128EEEEEEEEEvNT_6ParamsE:
        .type           _ZN7cutlass13device_kernelIN5flash19enable_sm80_to_sm89INS1_16FlashAttnBwdSm80INS1_25CollectiveMainloopBwdSm80ILi2ELi2EN4cute5tupleIJNS5_1CILi64EEENS7_ILi128EEENS7_ILi96EEEEEENS_6half_tEfNS_4arch4Sm80ELb0ELb1ELb1ELb1ELb0ELb0ELb0ELb0ELi2ELi2ELi4ELi2ELb0EEENS1_21CollectiveEpilogueBwdISB_SC_SE_Li256ELb1ELb0ELi2EEENS1_19SingleTileSchedulerILb1ELb0ELb0ELi128EEEEEEEEEvNT_6ParamsE,@function
        .size           _ZN7cutlass13device_kernelIN5flash19enable_sm80_to_sm89INS1_16FlashAttnBwdSm80INS1_25CollectiveMainloopBwdSm80ILi2ELi2EN4cute5tupleIJNS5_1CILi64EEENS7_ILi128EEENS7_ILi96EEEEEENS_6half_tEfNS_4arch4Sm80ELb0ELb1ELb1ELb1ELb0ELb0ELb0ELb0ELi2ELi2ELi4ELi2ELb0EEENS1_21CollectiveEpilogueBwdISB_SC_SE_Li256ELb1ELb0ELi2EEENS1_19SingleTileSchedulerILb1ELb0ELb0ELi128EEEEEEEEEvNT_6ParamsE,(.L_x_118 - _ZN7cutlass13device_kernelIN5flash19enable_sm80_to_sm89INS1_16FlashAttnBwdSm80INS1_25CollectiveMainloopBwdSm80ILi2ELi2EN4cute5tupleIJNS5_1CILi64EEENS7_ILi128EEENS7_ILi96EEEEEENS_6half_tEfNS_4arch4Sm80ELb0ELb1ELb1ELb1ELb0ELb0ELb0ELb0ELi2ELi2ELi4ELi2ELb0EEENS1_21CollectiveEpilogueBwdISB_SC_SE_Li256ELb1ELb0ELi2EEENS1_19SingleTileSchedulerILb1ELb0ELb0ELi128EEEEEEEEEvNT_6ParamsE)
        .other          _ZN7cutlass13device_kernelIN5flash19enable_sm80_to_sm89INS1_16FlashAttnBwdSm80INS1_25CollectiveMainloopBwdSm80ILi2ELi2EN4cute5tupleIJNS5_1CILi64EEENS7_ILi128EEENS7_ILi96EEEEEENS_6half_tEfNS_4arch4Sm80ELb0ELb1ELb1ELb1ELb0ELb0ELb0ELb0ELi2ELi2ELi4ELi2ELb0EEENS1_21CollectiveEpilogueBwdISB_SC_SE_Li256ELb1ELb0ELi2EEENS1_19SingleTileSchedulerILb1ELb0ELb0ELi128EEEEEEEEEvNT_6ParamsE,@"STO_CUDA_ENTRY STV_DEFAULT"
_ZN7cutlass13device_kernelIN5flash19enable_sm80_to_sm89INS1_16FlashAttnBwdSm80INS1_25CollectiveMainloopBwdSm80ILi2ELi2EN4cute5tupleIJNS5_1CILi64EEENS7_ILi128EEENS7_ILi96EEEEEENS_6half_tEfNS_4arch4Sm80ELb0ELb1ELb1ELb1ELb0ELb0ELb0ELb0ELi2ELi2ELi4ELi2ELb0EEENS1_21CollectiveEpilogueBwdISB_SC_SE_Li256ELb1ELb0ELi2EEENS1_19SingleTileSchedulerILb1ELb0ELb0ELi128EEEEEEEEEvNT_6ParamsE:
[----:B------:R-:W-:Y:S01]  /*0000*/  LDC R1, c[0x0][0x37c] ;  /* 0x0000df00ff017b82 */ /* 0x000fe20000000800 */
[----:B------:R-:W-:Y:S05]  /*0010*/  EXIT ;  /* 0x000000000000794d */ /* 0x000fea0003800000 */
.L_x_36:
        /* <DEDUP_REMOVED lines=14> */
.L_x_118:


//--------------------- .text._ZN7cutlass13device_kernelIN5flash19enable_sm80_to_sm89INS1_16FlashAttnBwdSm80INS1_25CollectiveMainloopBwdSm80ILi2ELi2EN4cute5tupleIJNS5_1CILi64EEENS7_ILi128EEENS7_ILi96EEEEEENS_6half_tEfNS_4arch4Sm80ELb0ELb1ELb1ELb1ELb1ELb0ELb0ELb0ELi2ELi2ELi4ELi2ELb0EEENS1_21CollectiveEpilogueBwdISB_SC_SE_Li256ELb1ELb0ELi2EEENS1_19SingleTileSchedulerILb1ELb0ELb0ELi128EEEEEEEEEvNT_6ParamsE --------------------------
	.section	.text._ZN7cutlass13device_kernelIN5flash19enable_sm80_to_sm89INS1_16FlashAttnBwdSm80INS1_25CollectiveMainloopBwdSm80ILi2ELi2EN4cute5tupleIJNS5_1CILi64EEENS7_ILi128EEENS7_ILi96EEEEEENS_6half_tEfNS_4arch4Sm80ELb0ELb1ELb1ELb1ELb1ELb0ELb0ELb0ELi2ELi2ELi4ELi2ELb0EEENS1_21CollectiveEpilogueBwdISB_SC_SE_Li256ELb1ELb0ELi2EEENS1_19SingleTileSchedulerILb1ELb0ELb0ELi128EEEEEEEEEvNT_6ParamsE,"ax",@progbits
	.align	128
.text._ZN7cutlass13device_kernelIN5flash19enable_sm80_to_sm89INS1_16FlashAttnBwdSm80INS1_25CollectiveMainloopBwdSm80ILi2ELi2EN4cute5tupleIJNS5_1CILi64EEENS7_ILi128EEENS7_ILi96EEEEEENS_6half_tEfNS_4arch4Sm80ELb0ELb1ELb1ELb1ELb1ELb0ELb0ELb0ELi2ELi2ELi4ELi2ELb0EEENS1_21CollectiveEpilogueBwdISB_SC_SE_Li256ELb1ELb0ELi2EEENS1_19SingleTileSchedulerILb1ELb0ELb0ELi128EEEEEEEEEvNT_6ParamsE:
        .type           _ZN7cutlass13device_kernelIN5flash19enable_sm80_to_sm89INS1_16FlashAttnBwdSm80INS1_25CollectiveMainloopBwdSm80ILi2ELi2EN4cute5tupleIJNS5_1CILi64EEENS7_ILi128EEENS7_ILi96EEEEEENS_6half_tEfNS_4arch4Sm80ELb0ELb1ELb1ELb1ELb1ELb0ELb0ELb0ELi2ELi2ELi4ELi2ELb0EEENS1_21CollectiveEpilogueBwdISB_SC_SE_Li256ELb1ELb0ELi2EEENS1_19SingleTileSchedulerILb1ELb0ELb0ELi128EEEEEEEEEvNT_6ParamsE,@function
        .size           _ZN7cutlass13device_kernelIN5flash19enable_sm80_to_sm89INS1_16FlashAttnBwdSm80INS1_25CollectiveMainloopBwdSm80ILi2ELi2EN4cute5tupleIJNS5_1CILi64EEENS7_ILi128EEENS7_ILi96EEEEEENS_6half_tEfNS_4arch4Sm80ELb0ELb1ELb1ELb1ELb1ELb0ELb0ELb0ELi2ELi2ELi4ELi2ELb0EEENS1_21CollectiveEpilogueBwdISB_SC_SE_Li256ELb1ELb0ELi2EEENS1_19SingleTileSchedulerILb1ELb0ELb0ELi128EEEEEEEEEvNT_6ParamsE,(.L_x_119 - _ZN7cutlass13device_kernelIN5flash19enable_sm80_to_sm89INS1_16FlashAttnBwdSm80INS1_25CollectiveMainloopBwdSm80ILi2ELi2EN4cute5tupleIJNS5_1CILi64EEENS7_ILi128EEENS7_ILi96EEEEEENS_6half_tEfNS_4arch4Sm80ELb0ELb1ELb1ELb1ELb1ELb0ELb0ELb0ELi2ELi2ELi4ELi2ELb0EEENS1_21CollectiveEpilogueBwdISB_SC_SE_Li256ELb1ELb0ELi2EEENS1_19SingleTileSchedulerILb1ELb0ELb0ELi128EEEEEEEEEvNT_6ParamsE)
        .other          _ZN7cutlass13device_kernelIN5flash19enable_sm80_to_sm89INS1_16FlashAttnBwdSm80INS1_25CollectiveMainloopBwdSm80ILi2ELi2EN4cute5tupleIJNS5_1CILi64EEENS7_ILi128EEENS7_ILi96EEEEEENS_6half_tEfNS_4arch4Sm80ELb0ELb1ELb1ELb1ELb1ELb0ELb0ELb0ELi2ELi2ELi4ELi2ELb0EEENS1_21CollectiveEpilogueBwdISB_SC_SE_Li256ELb1ELb0ELi2EEENS1_19SingleTileSchedulerILb1ELb0ELb0ELi128EEEEEEEEEvNT_6ParamsE,@"STO_CUDA_ENTRY STV_DEFAULT"
_ZN7cutlass13device_kernelIN5flash19enable_sm80_to_sm89INS1_16FlashAttnBwdSm80INS1_25CollectiveMainloopBwdSm80ILi2ELi2EN4cute5tupleIJNS5_1CILi64EEENS7_ILi128EEENS7_ILi96EEEEEENS_6half_tEfNS_4arch4Sm80ELb0ELb1ELb1ELb1ELb1ELb0ELb0ELb0ELi2ELi2ELi4ELi2ELb0EEENS1_21CollectiveEpilogueBwdISB_SC_SE_Li256ELb1ELb0ELi2EEENS1_19SingleTileSchedulerILb1ELb0ELb0ELi128EEEEEEEEEvNT_6ParamsE:
[----:B------:R-:W-:Y:S01]  /*0000*/  LDC R1, c[0x0][0x37c] ;  /* 0x0000df00ff017b82 */ /* 0x000fe20000000800 */
[----:B------:R-:W-:Y:S05]  /*0010*/  EXIT ;  /* 0x000000000000794d */ /* 0x000fea0003800000 */
.L_x_37:
        /* <DEDUP_REMOVED lines=14> */
.L_x_119:


//--------------------- .text._ZN7cutlass13device_kernelIN5flash19enable_sm80_to_sm89INS1_16FlashAttnBwdSm80INS1_25CollectiveMainloopBwdSm80ILi2ELi2EN4cute5tupleIJNS5_1CILi64EEENS7_ILi128EEENS7_ILi96EEEEEENS_6half_tEfNS_4arch4Sm80ELb0ELb1ELb1ELb1ELb0ELb0ELb0ELb0ELi2ELi2ELi4ELi2ELb0EEENS1_24CollectiveEpilogueBwdGQAISB_fSE_Li256ELb1ELb0EEENS1_19SingleTileSchedulerILb1ELb0ELb0ELi128EEEEEEEEEvNT_6ParamsE --------------------------
	.section	.text._ZN7cutlass13device_kernelIN5flash19enable_sm80_to_sm89INS1_16FlashAttnBwdSm80INS1_25CollectiveMainloopBwdSm80ILi2ELi2EN4cute5tupleIJNS5_1CILi64EEENS7_ILi128EEENS7_ILi96EEEEEENS_6half_tEfNS_4arch4Sm80ELb0ELb1ELb1ELb1ELb0ELb0ELb0ELb0ELi2ELi2ELi4ELi2ELb0EEENS1_24CollectiveEpilogueBwdGQAISB_fSE_Li256ELb1ELb0EEENS1_19SingleTileSchedulerILb1ELb0ELb0ELi128EEEEEEEEEvNT_6ParamsE,"ax",@progbits
	.align	128
.text._ZN7cutlass13device_kernelIN5flash19enable_sm80_to_sm89INS1_16FlashAttnBwdSm80INS1_25CollectiveMainloopBwdSm80ILi2ELi2EN4cute5tupleIJNS5_1CILi64EEENS7_ILi128EEENS7_ILi96EEEEEENS_6half_tEfNS_4arch4Sm80ELb0ELb1ELb1ELb1ELb0ELb0ELb0ELb0ELi2ELi2ELi4ELi2ELb0EEENS1_24CollectiveEpilogueBwdGQAISB_fSE_Li256ELb1ELb0EEENS1_19SingleTileSchedulerILb1ELb0ELb0ELi128EEEEEEEEEvNT_6ParamsE:
        .type           _ZN7cutlass13device_kernelIN5flash19enable_sm80_to_sm89INS1_16FlashAttnBwdSm80INS1_25CollectiveMainloopBwdSm80ILi2ELi2EN4cute5tupleIJNS5_1CILi64EEENS7_ILi128EEENS7_ILi96EEEEEENS_6half_tEfNS_4arch4Sm80ELb0ELb1ELb1ELb1ELb0ELb0ELb0ELb0ELi2ELi2ELi4ELi2ELb0EEENS1_24CollectiveEpilogueBwdGQAISB_fSE_Li256ELb1ELb0EEENS1_19SingleTileSchedulerILb1ELb0ELb0ELi128EEEEEEEEEvNT_6ParamsE,@function
        .size           _ZN7cutlass13device_kernelIN5flash19enable_sm80_to_sm89INS1_16FlashAttnBwdSm80INS1_25CollectiveMainloopBwdSm80ILi2ELi2EN4cute5tupleIJNS5_1CILi64EEENS7_ILi128EEENS7_ILi96EEEEEENS_6half_tEfNS_4arch4Sm80ELb0ELb1ELb1ELb1ELb0ELb0ELb0ELb0ELi2ELi2ELi4ELi2ELb0EEENS1_24CollectiveEpilogueBwdGQAISB_fSE_Li256ELb1ELb0EEENS1_19SingleTileSchedulerILb1ELb0ELb0ELi128EEEEEEEEEvNT_6ParamsE,(.L_x_120 - _ZN7cutlass13device_kernelIN5flash19enable_sm80_to_sm89INS1_16FlashAttnBwdSm80INS1_25CollectiveMainloopBwdSm80ILi2ELi2EN4cute5tupleIJNS5_1CILi64EEENS7_ILi128EEENS7_ILi96EEEEEENS_6half_tEfNS_4arch4Sm80ELb0ELb1ELb1ELb1ELb0ELb0ELb0ELb0ELi2ELi2ELi4ELi2ELb0EEENS1_24CollectiveEpilogueBwdGQAISB_fSE_Li256ELb1ELb0EEENS1_19SingleTileSchedulerILb1ELb0ELb0ELi128EEEEEEEEEvNT_6ParamsE)
        .other          _ZN7cutlass13device_kernelIN5flash19enable_sm80_to_sm89INS1_16FlashAttnBwdSm80INS1_25CollectiveMainloopBwdSm80ILi2ELi2EN4cute5tupleIJNS5_1CILi64EEENS7_ILi128EEENS7_ILi96EEEEEENS_6half_tEfNS_4arch4Sm80ELb0ELb1ELb1ELb1ELb0ELb0ELb0ELb0ELi2ELi2ELi4ELi2ELb0EEENS1_24CollectiveEpilogueBwdGQAISB_fSE_Li256ELb1ELb0EEENS1_19SingleTileSchedulerILb1ELb0ELb0ELi128EEEEEEEEEvNT_6ParamsE,@"STO_CUDA_ENTRY STV_DEFAULT"
_ZN7cutlass13device_kernelIN5flash19enable_sm80_to_sm89INS1_16FlashAttnBwdSm80INS1_25CollectiveMainloopBwdSm80ILi2ELi2EN4cute5tupleIJNS5_1CILi64EEENS7_ILi128EEENS7_ILi96EEEEEENS_6half_tEfNS_4arch4Sm80ELb0ELb1ELb1ELb1ELb0ELb0ELb0ELb0ELi2ELi2ELi4ELi2ELb0EEENS1_24CollectiveEpilogueBwdGQAISB_fSE_Li256ELb1ELb0EEENS1_19SingleTileSchedulerILb1ELb0ELb0ELi128EEEEEEEEEvNT_6ParamsE:
[----:B------:R-:W-:Y:S01]  /*0000*/  LDC R1, c[0x0][0x37c] ;  /* 0x0000df00ff017b82 */ /* 0x000fe20000000800 */
[----:B------:R-:W-:Y:S05]  /*0010*/  EXIT ;  /* 0x000000000000794d */ /* 0x000fea0003800000 */
.L_x_38:
        /* <DEDUP_REMOVED lines=14> */
.L_x_120:


//--------------------- .text._ZN7cutlass13device_kernelIN5flash19enable_sm80_to_sm89INS1_16FlashAttnBwdSm80INS1_25CollectiveMainloopBwdSm80ILi2ELi2EN4cute5tupleIJNS5_1CILi64EEENS7_ILi128EEENS7_ILi96EEEEEENS_6half_tEfNS_4arch4Sm80ELb0ELb1ELb1ELb1ELb1ELb0ELb0ELb0ELi2ELi2ELi4ELi2ELb0EEENS1_24CollectiveEpilogueBwdGQAISB_fSE_Li256ELb1ELb1EEENS1_19SingleTileSchedulerILb1ELb0ELb0ELi128EEEEEEEEEvNT_6ParamsE --------------------------
	.section	.text._ZN7cutlass13device_kernelIN5flash19enable_sm80_to_sm89INS1_16FlashAttnBwdSm80INS1_25CollectiveMainloopBwdSm80ILi2ELi2EN4cute5tupleIJNS5_1CILi64EEENS7_ILi128EEENS7_ILi96EEEEEENS_6half_tEfNS_4arch4Sm80ELb0ELb1ELb1ELb1ELb1ELb0ELb0ELb0ELi2ELi2ELi4ELi2ELb0EEENS1_24CollectiveEpilogueBwdGQAISB_fSE_Li256ELb1ELb1EEENS1_19SingleTileSchedulerILb1ELb0ELb0ELi128EEEEEEEEEvNT_6ParamsE,"ax",@progbits
	.align	128
.text._ZN7cutlass13device_kernelIN5flash19enable_sm80_to_sm89INS1_16FlashAttnBwdSm80INS1_25CollectiveMainloopBwdSm80ILi2ELi2EN4cute5tupleIJNS5_1CILi64EEENS7_ILi128EEENS7_ILi96EEEEEENS_6half_tEfNS_4arch4Sm80ELb0ELb1ELb1ELb1ELb1ELb0ELb0ELb0ELi2ELi2ELi4ELi2ELb0EEENS1_24CollectiveEpilogueBwdGQAISB_fSE_Li256ELb1ELb1EEENS1_19SingleTileSchedulerILb1ELb0ELb0ELi128EEEEEEEEEvNT_6ParamsE:
        .type           _ZN7cutlass13device_kernelIN5flash19enable_sm80_to_sm89INS1_16FlashAttnBwdSm80INS1_25CollectiveMainloopBwdSm80ILi2ELi2EN4cute5tupleIJNS5_1CILi64EEENS7_ILi128EEENS7_ILi96EEEEEENS_6half_tEfNS_4arch4Sm80ELb0ELb1ELb1ELb1ELb1ELb0ELb0ELb0ELi2ELi2ELi4ELi2ELb0EEENS1_24CollectiveEpilogueBwdGQAISB_fSE_Li256ELb1ELb1EEENS1_19SingleTileSchedulerILb1ELb0ELb0ELi128EEEEEEEEEvNT_6ParamsE,@function
        .size           _ZN7cutlass13device_kernelIN5flash19enable_sm80_to_sm89INS1_16FlashAttnBwdSm80INS1_25CollectiveMainloopBwdSm80ILi2ELi2EN4cute5tupleIJNS5_1CILi64EEENS7_ILi128EEENS7_ILi96EEEEEENS_6half_tEfNS_4arch4Sm80ELb0ELb1ELb1ELb1ELb1ELb0ELb0ELb0ELi2ELi2ELi4ELi2ELb0EEENS1_24CollectiveEpilogueBwdGQAISB_fSE_Li256ELb1ELb1EEENS1_19SingleTileSchedulerILb1ELb0ELb0ELi128EEEEEEEEEvNT_6ParamsE,(.L_x_121 - _ZN7cutlass13device_kernelIN5flash19enable_sm80_to_sm89INS1_16FlashAttnBwdSm80INS1_25CollectiveMainloopBwdSm80ILi2ELi2EN4cute5tupleIJNS5_1CILi64EEENS7_ILi128EEENS7_ILi96EEEEEENS_6half_tEfNS_4arch4Sm80ELb0ELb1ELb1ELb1ELb1ELb0ELb0ELb0ELi2ELi2ELi4ELi2ELb0EEENS1_24CollectiveEpilogueBwdGQAISB_fSE_Li256ELb1ELb1EEENS1_19SingleTileSchedulerILb1ELb0ELb0ELi128EEEEEEEEEvNT_6ParamsE)
        .other          _ZN7cutlass13device_kernelIN5flash19enable_sm80_to_sm89INS1_16FlashAttnBwdSm80INS1_25CollectiveMainloopBwdSm80ILi2ELi2EN4cute5tupleIJNS5_1CILi64EEENS7_ILi128EEENS7_ILi96EEEEEENS_6half_tEfNS_4arch4Sm80ELb0ELb1ELb1ELb1ELb1ELb0ELb0ELb0ELi2ELi2ELi4ELi2ELb0EEENS1_24CollectiveEpilogueBwdGQAISB_fSE_Li256ELb1ELb1EEENS1_19SingleTileSchedulerILb1ELb0ELb0ELi128EEEEEEEEEvNT_6ParamsE,@"STO_CUDA_ENTRY STV_DEFAULT"
_ZN7cutlass13device_kernelIN5flash19enable_sm80_to_sm89INS1_16FlashAttnBwdSm80INS1_25CollectiveMainloopBwdSm80ILi2ELi2EN4cute5tupleIJNS5_1CILi64EEENS7_ILi128EEENS7_ILi96EEEEEENS_6half_tEfNS_4arch4Sm80ELb0ELb1ELb1ELb1ELb1ELb0ELb0ELb0ELi2ELi2ELi4ELi2ELb0EEENS1_24CollectiveEpilogueBwdGQAISB_fSE_Li256ELb1ELb1EEENS1_19SingleTileSchedulerILb1ELb0ELb0ELi128EEEEEEEEEvNT_6ParamsE:
[----:B------:R-:W-:Y:S01]  /*0000*/  LDC R1, c[0x0][0x37c] ;  /* 0x0000df00ff017b82 */ /* 0x000fe20000000800 */
[----:B------:R-:W-:Y:S05]  /*0010*/  EXIT ;  /* 0x000000000000794d */ /* 0x000fea0003800000 */
.L_x_39:
        /* <DEDUP_REMOVED lines=14> */
.L_x_121:


//--------------------- .text._ZN7cutlass13device_kernelIN5flash19enable_sm80_to_sm89INS1_16FlashAttnBwdSm80INS1_25CollectiveMainloopBwdSm80ILi2ELi2EN4cute5tupleIJNS5_1CILi64EEENS7_ILi128EEENS7_ILi96EEEEEENS_6half_tEfNS_4arch4Sm80ELb1ELb0ELb1ELb0ELb0ELb0ELb0ELb0ELi2ELi2ELi4ELi2ELb0EEENS1_21CollectiveEpilogueBwdISB_SC_SE_Li256ELb0ELb0ELi2EEENS1_25SingleTileBwdLPTSchedulerILb0ELi128ELb0EEEEEEEEEvNT_6ParamsE --------------------------
	.section	.text._ZN7cutlass13device_kernelIN5flash19enable_sm80_to_sm89INS1_16FlashAttnBwdSm80INS1_25CollectiveMainloopBwdSm80ILi2ELi2EN4cute5tupleIJNS5_1CILi64EEENS7_ILi128EEENS7_ILi96EEEEEENS_6half_tEfNS_4arch4Sm80ELb1ELb0ELb1ELb0ELb0ELb0ELb0ELb0ELi2ELi2ELi4ELi2ELb0EEENS1_21CollectiveEpilogueBwdISB_SC_SE_Li256ELb0ELb0ELi2EEENS1_25SingleTileBwdLPTSchedulerILb0ELi128ELb0EEEEEEEEEvNT_6ParamsE,"ax",@progbits
	.align	128
.text._ZN7cutlass13device_kernelIN5flash19enable_sm80_to_sm89INS1_16FlashAttnBwdSm80INS1_25CollectiveMainloopBwdSm80ILi2ELi2EN4cute5tupleIJNS5_1CILi64EEENS7_ILi128EEENS7_ILi96EEEEEENS_6half_tEfNS_4arch4Sm80ELb1ELb0ELb1ELb0ELb0ELb0ELb0ELb0ELi2ELi2ELi4ELi2ELb0EEENS1_21CollectiveEpilogueBwdISB_SC_SE_Li256ELb0ELb0ELi2EEENS1_25SingleTileBwdLPTSchedulerILb0ELi128ELb0EEEEEEEEEvNT_6ParamsE:
        .type           _ZN7cutlass13device_kernelIN5flash19enable_sm80_to_sm89INS1_16FlashAttnBwdSm80INS1_25CollectiveMainloopBwdSm80ILi2ELi2EN4cute5tupleIJNS5_1CILi64EEENS7_ILi128EEENS7_ILi96EEEEEENS_6half_tEfNS_4arch4Sm80ELb1ELb0ELb1ELb0ELb0ELb0ELb0ELb0ELi2ELi2ELi4ELi2ELb0EEENS1_21CollectiveEpilogueBwdISB_SC_SE_Li256ELb0ELb0ELi2EEENS1_25SingleTileBwdLPTSchedulerILb0ELi128ELb0EEEEEEEEEvNT_6ParamsE,@function
        .size           _ZN7cutlass13device_kernelIN5flash19enable_sm80_to_sm89INS1_16FlashAttnBwdSm80INS1_25CollectiveMainloopBwdSm80ILi2ELi2EN4cute5tupleIJNS5_1CILi64EEENS7_ILi128EEENS7_ILi96EEEEEENS_6half_tEfNS_4arch4Sm80ELb1ELb0ELb1ELb0ELb0ELb0ELb0ELb0ELi2ELi2ELi4ELi2ELb0EEENS1_21CollectiveEpilogueBwdISB_SC_SE_Li256ELb0ELb0ELi2EEENS1_25SingleTileBwdLPTSchedulerILb0ELi128ELb0EEEEEEEEEvNT_6ParamsE,(.L_x_122 - _ZN7cutlass13device_kernelIN5flash19enable_sm80_to_sm89INS1_16FlashAttnBwdSm80INS1_25CollectiveMainloopBwdSm80ILi2ELi2EN4cute5tupleIJNS5_1CILi64EEENS7_ILi128EEENS7_ILi96EEEEEENS_6half_tEfNS_4arch4Sm80ELb1ELb0ELb1ELb0ELb0ELb0ELb0ELb0ELi2ELi2ELi4ELi2ELb0EEENS1_21CollectiveEpilogueBwdISB_SC_SE_Li256ELb0ELb0ELi2EEENS1_25SingleTileBwdLPTSchedulerILb0ELi128ELb0EEEEEEEEEvNT_6ParamsE)
        .other          _ZN7cutlass13device_kernelIN5flash19enable_sm80_to_sm89INS1_16FlashAttnBwdSm80INS1_25CollectiveMainloopBwdSm80ILi2ELi2EN4cute5tupleIJNS5_1CILi64EEENS7_ILi128EEENS7_ILi96EEEEEENS_6half_tEfNS_4arch4Sm80ELb1ELb0ELb1ELb0ELb0ELb0ELb0ELb0ELi2ELi2ELi4ELi2ELb0EEENS1_21CollectiveEpilogueBwdISB_SC_SE_Li256ELb0ELb0ELi2EEENS1_25SingleTileBwdLPTSchedulerILb0ELi128ELb0EEEEEEEEEvNT_6ParamsE,@"STO_CUDA_ENTRY STV_DEFAULT"
_ZN7cutlass13device_kernelIN5flash19enable_sm80_to_sm89INS1_16FlashAttnBwdSm80INS1_25CollectiveMainloopBwdSm80ILi2ELi2EN4cute5tupleIJNS5_1CILi64EEENS7_ILi128EEENS7_ILi96EEEEEENS_6half_tEfNS_4arch4Sm80ELb1ELb0ELb1ELb0ELb0ELb0ELb0ELb0ELi2ELi2ELi4ELi2ELb0EEENS1_21CollectiveEpilogueBwdISB_SC_SE_Li256ELb0ELb0ELi2EEENS1_25SingleTileBwdLPTSchedulerILb0ELi128ELb0EEEEEEEEEvNT_6ParamsE:
[----:B------:R-:W-:Y:S01]  /*0000*/  LDC R1, c[0x0][0x37c] ;  /* 0x0000df00ff017b82 */ /* 0x000fe20000000800 */
[----:B------:R-:W-:Y:S05]  /*0010*/  EXIT ;  /* 0x000000000000794d */ /* 0x000fea0003800000 */
.L_x_40:
        /* <DEDUP_REMOVED lines=14> */
.L_x_122:


//--------------------- .text._ZN7cutlass13device_kernelIN5flash19enable_sm80_to_sm89INS1_16FlashAttnBwdSm80INS1_25CollectiveMainloopBwdSm80ILi2ELi2EN4cute5tupleIJNS5_1CILi64EEENS7_ILi128EEENS7_ILi96EEEEEENS_6half_tEfNS_4arch4Sm80ELb1ELb0ELb1ELb0ELb1ELb0ELb0ELb0ELi2ELi2ELi4ELi2ELb0EEENS1_21CollectiveEpilogueBwdISB_SC_SE_Li256ELb0ELb0ELi2EEENS1_25SingleTileBwdLPTSchedulerILb0ELi128ELb1EEEEEEEEEvNT_6ParamsE --------------------------
	.section	.text._ZN7cutlass13device_kernelIN5flash19enable_sm80_to_sm89INS1_16FlashAttnBwdSm80INS1_25CollectiveMainloopBwdSm80ILi2ELi2EN4cute5tupleIJNS5_1CILi64EEENS7_ILi128EEENS7_ILi96EEEEEENS_6half_tEfNS_4arch4Sm80ELb1ELb0ELb1ELb0ELb1ELb0ELb0ELb0ELi2ELi2ELi4ELi2ELb0EEENS1_21CollectiveEpilogueBwdISB_SC_SE_Li256ELb0ELb0ELi2EEENS1_25SingleTileBwdLPTSchedulerILb0ELi128ELb1EEEEEEEEEvNT_6ParamsE,"ax",@progbits
	.align	128
.text._ZN7cutlass13device_kernelIN5flash19enable_sm80_to_sm89INS1_16FlashAttnBwdSm80INS1_25CollectiveMainloopBwdSm80ILi2ELi2EN4cute5tupleIJNS5_1CILi64EEENS7_ILi128EEENS7_ILi96EEEEEENS_6half_tEfNS_4arch4Sm80ELb1ELb0ELb1ELb0ELb1ELb0ELb0ELb0ELi2ELi2ELi4ELi2ELb0EEENS1_21CollectiveEpilogueBwdISB_SC_SE_Li256ELb0ELb0ELi2EEENS1_25SingleTileBwdLPTSchedulerILb0ELi128ELb1EEEEEEEEEvNT_6ParamsE:
        .type           _ZN7cutlass13device_kernelIN5flash19enable_sm80_to_sm89INS1_16FlashAttnBwdSm80INS1_25CollectiveMainloopBwdSm80ILi2ELi2EN4cute5tupleIJNS5_1CILi64EEENS7_ILi128EEENS7_ILi96EEEEEENS_6half_tEfNS_4arch4Sm80ELb1ELb0ELb1ELb0ELb1ELb0ELb0ELb0ELi2ELi2ELi4ELi2ELb0EEENS1_21CollectiveEpilogueBwdISB_SC_SE_Li256ELb0ELb0ELi2EEENS1_25SingleTileBwdLPTSchedulerILb0ELi128ELb1EEEEEEEEEvNT_6ParamsE,@function
        .size           _ZN7cutlass13device_kernelIN5flash19enable_sm80_to_sm89INS1_16FlashAttnBwdSm80INS1_25CollectiveMainloopBwdSm80ILi2ELi2EN4cute5tupleIJNS5_1CILi64EEENS7_ILi128EEENS7_ILi96EEEEEENS_6half_tEfNS_4arch4Sm80ELb1ELb0ELb1ELb0ELb1ELb0ELb0ELb0ELi2ELi2ELi4ELi2ELb0EEENS1_21CollectiveEpilogueBwdISB_SC_SE_Li256ELb0ELb0ELi2EEENS1_25SingleTileBwdLPTSchedulerILb0ELi128ELb1EEEEEEEEEvNT_6ParamsE,(.L_x_123 - _ZN7cutlass13device_kernelIN5flash19enable_sm80_to_sm89INS1_16FlashAttnBwdSm80INS1_25CollectiveMainloopBwdSm80ILi2ELi2EN4cute5tupleIJNS5_1CILi64EEENS7_ILi128EEENS7_ILi96EEEEEENS_6half_tEfNS_4arch4Sm80ELb1ELb0ELb1ELb0ELb1ELb0ELb0ELb0ELi2ELi2ELi4ELi2ELb0EEENS1_21CollectiveEpilogueBwdISB_SC_SE_Li256ELb0ELb0ELi2EEENS1_25SingleTileBwdLPTSchedulerILb0ELi128ELb1EEEEEEEEEvNT_6ParamsE)
        .other          _ZN7cutlass13device_kernelIN5flash19enable_sm80_to_sm89INS1_16FlashAttnBwdSm80INS1_25CollectiveMainloopBwdSm80ILi2ELi2EN4cute5tupleIJNS5_1CILi64EEENS7_ILi128EEENS7_ILi96EEEEEENS_6half_tEfNS_4arch4Sm80ELb1ELb0ELb1ELb0ELb1ELb0ELb0ELb0ELi2ELi2ELi4ELi2ELb0EEENS1_21CollectiveEpilogueBwdISB_SC_SE_Li256ELb0ELb0ELi2EEENS1_25SingleTileBwdLPTSchedulerILb0ELi128ELb1EEEEEEEEEvNT_6ParamsE,@"STO_CUDA_ENTRY STV_DEFAULT"
_ZN7cutlass13device_kernelIN5flash19enable_sm80_to_sm89INS1_16FlashAttnBwdSm80INS1_25CollectiveMainloopBwdSm80ILi2ELi2EN4cute5tupleIJNS5_1CILi64EEENS7_ILi128EEENS7_ILi96EEEEEENS_6half_tEfNS_4arch4Sm80ELb1ELb0ELb1ELb0ELb1ELb0ELb0ELb0ELi2ELi2ELi4ELi2ELb0EEENS1_21CollectiveEpilogueBwdISB_SC_SE_Li256ELb0ELb0ELi2EEENS1_25SingleTileBwdLPTSchedulerILb0ELi128ELb1EEEEEEEEEvNT_6ParamsE:
[----:B------:R-:W-:Y:S01]  /*0000*/  LDC R1, c[0x0][0x37c] ;  /* 0x0000df00ff017b82 */ /* 0x000fe20000000800 */
[----:B------:R-:W-:Y:S05]  /*0010*/  EXIT ;  /* 0x000000000000794d */ /* 0x000fea0003800000 */
.L_x_41:
        /* <DEDUP_REMOVED lines=14> */
.L_x_123:


//--------------------- .text._ZN7cutlass13device_kernelIN5flash19enable_sm80_to_sm89INS1_16FlashAttnBwdSm80INS1_25CollectiveMainloopBwdSm80ILi2ELi2EN4cute5tupleIJNS5_1CILi64EEENS7_ILi128EEENS7_ILi96EEEEEENS_6half_tEfNS_4arch4Sm80ELb1ELb0ELb1ELb0ELb0ELb0ELb0ELb0ELi2ELi2ELi4ELi2ELb0EEENS1_24CollectiveEpilogueBwdGQAISB_fSE_Li256ELb0ELb0EEENS1_25SingleTileBwdLPTSchedulerILb0ELi128ELb0EEEEEEEEEvNT_6ParamsE --------------------------
	.section	.text._ZN7cutlass13device_kernelIN5flash19enable_sm80_to_sm89INS1_16FlashAttnBwdSm80INS1_25CollectiveMainloopBwdSm80ILi2ELi2EN4cute5tupleIJNS5_1CILi64EEENS7_ILi128EEENS7_ILi96EEEEEENS_6half_tEfNS_4arch4Sm80ELb1ELb0ELb1ELb0ELb0ELb0ELb0ELb0ELi2ELi2ELi4ELi2ELb0EEENS1_24CollectiveEpilogueBwdGQAISB_fSE_Li256ELb0ELb0EEENS1_25SingleTileBwdLPTSchedulerILb0ELi128ELb0EEEEEEEEEvNT_6ParamsE,"ax",@progbits
	.align	128
.text._ZN7cutlass13device_kernelIN5flash19enable_sm80_to_sm89INS1_16FlashAttnBwdSm80INS1_25CollectiveMainloopBwdSm80ILi2ELi2EN4cute5tupleIJNS5_1CILi64EEENS7_ILi128EEENS7_ILi96EEEEEENS_6half_tEfNS_4arch4Sm80ELb1ELb0ELb1ELb0ELb0ELb0ELb0ELb0ELi2ELi2ELi4ELi2ELb0EEENS1_24CollectiveEpilogueBwdGQAISB_fSE_Li256ELb0ELb0EEENS1_25SingleTileBwdLPTSchedulerILb0ELi128ELb0EEEEEEEEEvNT_6ParamsE:
        .type           _ZN7cutlass13device_kernelIN5flash19enable_sm80_to_sm89INS1_16FlashAttnBwdSm80INS1_25CollectiveMainloopBwdSm80ILi2ELi2EN4cute5tupleIJNS5_1CILi64EEENS7_ILi128EEENS7_ILi96EEEEEENS_6half_tEfNS_4arch4Sm80ELb1ELb0ELb1ELb0ELb0ELb0ELb0ELb0ELi2ELi2ELi4ELi2ELb0EEENS1_24CollectiveEpilogueBwdGQAISB_fSE_Li256ELb0ELb0EEENS1_25SingleTileBwdLPTSchedulerILb0ELi128ELb0EEEEEEEEEvNT_6ParamsE,@function
        .size           _ZN7cutlass13device_kernelIN5flash19enable_sm80_to_sm89INS1_16FlashAttnBwdSm80INS1_25CollectiveMainloopBwdSm80ILi2ELi2EN4cute5tupleIJNS5_1CILi64EEENS7_ILi128EEENS7_ILi96EEEEEENS_6half_tEfNS_4arch4Sm80ELb1ELb0ELb1ELb0ELb0ELb0ELb0ELb0ELi2ELi2ELi4ELi2ELb0EEENS1_24CollectiveEpilogueBwdGQAISB_fSE_Li256ELb0ELb0EEENS1_25SingleTileBwdLPTSchedulerILb0ELi128ELb0EEEEEEEEEvNT_6ParamsE,(.L_x_124 - _ZN7cutlass13device_kernelIN5flash19enable_sm80_to_sm89INS1_16FlashAttnBwdSm80INS1_25CollectiveMainloopBwdSm80ILi2ELi2EN4cute5tupleIJNS5_1CILi64EEENS7_ILi128EEENS7_ILi96EEEEEENS_6half_tEfNS_4arch4Sm80ELb1ELb0ELb1ELb0ELb0ELb0ELb0ELb0ELi2ELi2ELi4ELi2ELb0EEENS1_24CollectiveEpilogueBwdGQAISB_fSE_Li256ELb0ELb0EEENS1_25SingleTileBwdLPTSchedulerILb0ELi128ELb0EEEEEEEEEvNT_6ParamsE)
        .other          _ZN7cutlass13device_kernelIN5flash19enable_sm80_to_sm89INS1_16FlashAttnBwdSm80INS1_25CollectiveMainloopBwdSm80ILi2ELi2EN4cute5tupleIJNS5_1CILi64EEENS7_ILi128EEENS7_ILi96EEEEEENS_6half_tEfNS_4arch4Sm80ELb1ELb0ELb1ELb0ELb0ELb0ELb0ELb0ELi2ELi2ELi4ELi2ELb0EEENS1_24CollectiveEpilogueBwdGQAISB_fSE_Li256ELb0ELb0EEENS1_25SingleTileBwdLPTSchedulerILb0ELi128ELb0EEEEEEEEEvNT_6ParamsE,@"STO_CUDA_ENTRY STV_DEFAULT"
_ZN7cutlass13device_kernelIN5flash19enable_sm80_to_sm89INS1_16FlashAttnBwdSm80INS1_25CollectiveMainloopBwdSm80ILi2ELi2EN4cute5tupleIJNS5_1CILi64EEENS7_ILi128EEENS7_ILi96EEEEEENS_6half_tEfNS_4arch4Sm80ELb1ELb0ELb1ELb0ELb0ELb0ELb0ELb0ELi2ELi2ELi4ELi2ELb0EEENS1_24CollectiveEpilogueBwdGQAISB_fSE_Li256ELb0ELb0EEENS1_25SingleTileBwdLPTSchedulerILb0ELi128ELb0EEEEEEEEEvNT_6ParamsE:
[----:B------:R-:W-:Y:S01]  /*0000*/  LDC R1, c[0x0][0x37c] ;  /* 0x0000df00ff017b82 */ /* 0x000fe20000000800 */
[----:B------:R-:W-:Y:S05]  /*0010*/  EXIT ;  /* 0x000000000000794d */ /* 0x000fea0003800000 */
.L_x_42:
        /* <DEDUP_REMOVED lines=14> */
.L_x_124:


//--------------------- .text._ZN7cutlass13device_kernelIN5flash19enable_sm80_to_sm89INS1_16FlashAttnBwdSm80INS1_25CollectiveMainloopBwdSm80ILi2ELi2EN4cute5tupleIJNS5_1CILi64EEENS7_ILi128EEENS7_ILi96EEEEEENS_6half_tEfNS_4arch4Sm80ELb1ELb0ELb1ELb0ELb1ELb0ELb0ELb0ELi2ELi2ELi4ELi2ELb0EEENS1_24CollectiveEpilogueBwdGQAISB_fSE_Li256ELb0ELb1EEENS1_25SingleTileBwdLPTSchedulerILb0ELi128ELb1EEEEEEEEEvNT_6ParamsE --------------------------
	.section	.text._ZN7cutlass13device_kernelIN5flash19enable_sm80_to_sm89INS1_16FlashAttnBwdSm80INS1_25CollectiveMainloopBwdSm80ILi2ELi2EN4cute5tupleIJNS5_1CILi64EEENS7_ILi128EEENS7_ILi96EEEEEENS_6half_tEfNS_4arch4Sm80ELb1ELb0ELb1ELb0ELb1ELb0ELb0ELb0ELi2ELi2ELi4ELi2ELb0EEENS1_24CollectiveEpilogueBwdGQAISB_fSE_Li256ELb0ELb1EEENS1_25SingleTileBwdLPTSchedulerILb0ELi128ELb1EEEEEEEEEvNT_6ParamsE,"ax",@progbits
	.align	128
.text._ZN7cutlass13device_kernelIN5flash19enable_sm80_to_sm89INS1_16FlashAttnBwdSm80INS1_25CollectiveMainloopBwdSm80ILi2ELi2EN4cute5tupleIJNS5_1CILi64EEENS7_ILi128EEENS7_ILi96EEEEEENS_6half_tEfNS_4arch4Sm80ELb1ELb0ELb1ELb0ELb1ELb0ELb0ELb0ELi2ELi2ELi4ELi2ELb0EEENS1_24CollectiveEpilogueBwdGQAISB_fSE_Li256ELb0ELb1EEENS1_25SingleTileBwdLPTSchedulerILb0ELi128ELb1EEEEEEEEEvNT_6ParamsE:
        .type           _ZN7cutlass13device_kernelIN5flash19enable_sm80_to_sm89INS1_16FlashAttnBwdSm80INS1_25CollectiveMainloopBwdSm80ILi2ELi2EN4cute5tupleIJNS5_1CILi64EEENS7_ILi128EEENS7_ILi96EEEEEENS_6half_tEfNS_4arch4Sm80ELb1ELb0ELb1ELb0ELb1ELb0ELb0ELb0ELi2ELi2ELi4ELi2ELb0EEENS1_24CollectiveEpilogueBwdGQAISB_fSE_Li256ELb0ELb1EEENS1_25SingleTileBwdLPTSchedulerILb0ELi128ELb1EEEEEEEEEvNT_6ParamsE,@function
        .size           _ZN7cutlass13device_kernelIN5flash19enable_sm80_to_sm89INS1_16FlashAttnBwdSm80INS1_25CollectiveMainloopBwdSm80ILi2ELi2EN4cute5tupleIJNS5_1CILi64EEENS7_ILi128EEENS7_ILi96EEEEEENS_6half_tEfNS_4arch4Sm80ELb1ELb0ELb1ELb0ELb1ELb0ELb0ELb0ELi2ELi2ELi4ELi2ELb0EEENS1_24CollectiveEpilogueBwdGQAISB_fSE_Li256ELb0ELb1EEENS1_25SingleTileBwdLPTSchedulerILb0ELi128ELb1EEEEEEEEEvNT_6ParamsE,(.L_x_125 - _ZN7cutlass13device_kernelIN5flash19enable_sm80_to_sm89INS1_16FlashAttnBwdSm80INS1_25CollectiveMainloopBwdSm80ILi2ELi2EN4cute5tupleIJNS5_1CILi64EEENS7_ILi128EEENS7_ILi96EEEEEENS_6half_tEfNS_4arch4Sm80ELb1ELb0ELb1ELb0ELb1ELb0ELb0ELb0ELi2ELi2ELi4ELi2ELb0EEENS1_24CollectiveEpilogueBwdGQAISB_fSE_Li256ELb0ELb1EEENS1_25SingleTileBwdLPTSchedulerILb0ELi128ELb1EEEEEEEEEvNT_6ParamsE)
        .other          _ZN7cutlass13device_kernelIN5flash19enable_sm80_to_sm89INS1_16FlashAttnBwdSm80INS1_25CollectiveMainloopBwdSm80ILi2ELi2EN4cute5tupleIJNS5_1CILi64EEENS7_ILi128EEENS7_ILi96EEEEEENS_6half_tEfNS_4arch4Sm80ELb1ELb0ELb1ELb0ELb1ELb0ELb0ELb0ELi2ELi2ELi4ELi2ELb0EEENS1_24CollectiveEpilogueBwdGQAISB_fSE_Li256ELb0ELb1EEENS1_25SingleTileBwdLPTSchedulerILb0ELi128ELb1EEEEEEEEEvNT_6ParamsE,@"STO_CUDA_ENTRY STV_DEFAULT"
_ZN7cutlass13device_kernelIN5flash19enable_sm80_to_sm89INS1_16FlashAttnBwdSm80INS1_25CollectiveMainloopBwdSm80ILi2ELi2EN4cute5tupleIJNS5_1CILi64EEENS7_ILi128EEENS7_ILi96EEEEEENS_6half_tEfNS_4arch4Sm80ELb1ELb0ELb1ELb0ELb1ELb0ELb0ELb0ELi2ELi2ELi4ELi2ELb0EEENS1_24CollectiveEpilogueBwdGQAISB_fSE_Li256ELb0ELb1EEENS1_25SingleTileBwdLPTSchedulerILb0ELi128ELb1EEEEEEEEEvNT_6ParamsE:
[----:B------:R-:W-:Y:S01]  /*0000*/  LDC R1, c[0x0][0x37c] ;  /* 0x0000df00ff017b82 */ /* 0x000fe20000000800 */
[----:B------:R-:W-:Y:S05]  /*0010*/  EXIT ;  /* 0x000000000000794d */ /* 0x000fea0003800000 */
.L_x_43:
        /* <DEDUP_REMOVED lines=14> */
.L_x_125:


//--------------------- .text._ZN7cutlass13device_kernelIN5flash22FlashAttnBwdPreprocessIN4cute5tupleIJNS3_1CILi64EEENS5_ILi96EEEEEENS_6half_tEfNS_4arch4Sm80ELb1ELb0EEEEEvNT_6ParamsE --------------------------
	.section	.text._ZN7cutlass13device_kernelIN5flash22FlashAttnBwdPreprocessIN4cute5tupleIJNS3_1CILi64EEENS5_ILi96EEEEEENS_6half_tEfNS_4arch4Sm80ELb1ELb0EEEEEvNT_6ParamsE,"ax",@progbits
	.align	128
.text._ZN7cutlass13device_kernelIN5flash22FlashAttnBwdPreprocessIN4cute5tupleIJNS3_1CILi64EEENS5_ILi96EEEEEENS_6half_tEfNS_4arch4Sm80ELb1ELb0EEEEEvNT_6ParamsE:
        .type           _ZN7cutlass13device_kernelIN5flash22FlashAttnBwdPreprocessIN4cute5tupleIJNS3_1CILi64EEENS5_ILi96EEEEEENS_6half_tEfNS_4arch4Sm80ELb1ELb0EEEEEvNT_6ParamsE,@function
        .size           _ZN7cutlass13device_kernelIN5flash22FlashAttnBwdPreprocessIN4cute5tupleIJNS3_1CILi64EEENS5_ILi96EEEEEENS_6half_tEfNS_4arch4Sm80ELb1ELb0EEEEEvNT_6ParamsE,(.L_x_126 - _ZN7cutlass13device_kernelIN5flash22FlashAttnBwdPreprocessIN4cute5tupleIJNS3_1CILi64EEENS5_ILi96EEEEEENS_6half_tEfNS_4arch4Sm80ELb1ELb0EEEEEvNT_6ParamsE)
        .other          _ZN7cutlass13device_kernelIN5flash22FlashAttnBwdPreprocessIN4cute5tupleIJNS3_1CILi64EEENS5_ILi96EEEEEENS_6half_tEfNS_4arch4Sm80ELb1ELb0EEEEEvNT_6ParamsE,@"STO_CUDA_ENTRY STV_DEFAULT"
_ZN7cutlass13device_kernelIN5flash22FlashAttnBwdPreprocessIN4cute5tupleIJNS3_1CILi64EEENS5_ILi96EEEEEENS_6half_tEfNS_4arch4Sm80ELb1ELb0EEEEEvNT_6ParamsE:
[----:B------:R-:W-:Y:S01]  /*0000*/  LDC R1, c[0x0][0x37c] ;  /* 0x0000df00ff017b82 */ /* 0x000fe20000000800 */
[----:B------:R-:W0:Y:S07]  /*0010*/  S2R R0, SR_CTAID.X ;  /* 0x0000000000007919 */ /* 0x000e2e0000002500 */
[----:B------:R-:W0:Y:S01]  /*0020*/  LDC R5, c[0x0][0x388] ;  /* 0x0000e200ff057b82 */ /* 0x000e220000000800 */
[----:B------:R-:W1:Y:S01]  /*0030*/  LDCU.64 UR4, c[0x0][0x358] ;  /* 0x00006b00ff0477ac */ /* 0x000e620008000a00 */
[----:B------:R-:W2:Y:S06]  /*0040*/  S2R R3, SR_TID.X ;  /* 0x0000000000037919 */ /* 0x000eac0000002100 */
[----:B------:R-:W3:Y:S08]  /*0050*/  S2UR UR6, SR_CTAID.Y ;  /* 0x00000000000679c3 */ /* 0x000ef00000002600 */
[----:B------:R-:W3:Y:S08]  /*0060*/  LDC.64 R8, c[0x0][0x400] ;  /* 0x00010000ff087b82 */ /* 0x000ef00000000a00 */
[----:B------:R-:W4:Y:S01]  /*0070*/  S2UR UR7, SR_CTAID.Z ;  /* 0x00000000000779c3 */ /* 0x000f220000002700 */
[----:B0-----:R-:W-:-:S07]  /*0080*/  IMAD R2, R0, -0x40, R5 ;  /* 0xffffffc000027824 */ /* 0x001fce00078e0205 */
[----:B------:R-:W4:Y:S01]  /*0090*/  LDC.64 R10, c[0x0][0x408] ;  /* 0x00010200ff0a7b82 */ /* 0x000f220000000a00 */
[----:B--2---:R-:W-:-:S04]  /*00a0*/  ISETP.GE.AND P0, PT, R3, R2, PT ;  /* 0x000000020300720c */ /* 0x004fc80003f06270 */
[----:B------:R-:W-:-:S13]  /*00b0*/  ISETP.GT.U32.OR P0, PT, R3, 0x3f, P0 ;  /* 0x0000003f0300780c */ /* 0x000fda0000704470 */
[----:B------:R-:W0:Y:S01]  /*00c0*/  @!P0 LDC.64 R18, c[0x0][0x3f8] ;  /* 0x0000fe00ff128b82 */ /* 0x000e220000000a00 */
[----:B------:R-:W-:Y:S02]  /*00d0*/  @!P0 LEA R6, R0, R3, 0x6 ;  /* 0x0000000300068211 */ /* 0x000fe400078e30ff */
[----:B------:R-:W-:-:S03]  /*00e0*/  @!P0 MOV R7, RZ ;  /* 0x000000ff00078202 */ /* 0x000fc60000000f00 */
[----:B---3--:R-:W-:-:S04]  /*00f0*/  @!P0 IMAD.WIDE.U32 R6, R8, UR6, R6 ;  /* 0x0000000608068c25 */ /* 0x008fc8000f8e0006 */
[----:B------:R-:W-:Y:S02]  /*0100*/  @!P0 IMAD R7, R9, UR6, R7 ;  /* 0x0000000609078c24 */ /* 0x000fe4000f8e0207 */
[----:B----4-:R-:W-:-:S04]  /*0110*/  @!P0 IMAD.WIDE.U32 R6, R10, UR7, R6 ;  /* 0x000000070a068c25 */ /* 0x010fc8000f8e0006 */
[----:B------:R-:W-:Y:S01]  /*0120*/  @!P0 IMAD R4, R11, UR7, R7 ;  /* 0x000000070b048c24 */ /* 0x000fe2000f8e0207 */
[----:B0-----:R-:W-:-:S04]  /*0130*/  @!P0 LEA R18, P1, R6, R18, 0x2 ;  /* 0x0000001206128211 */ /* 0x001fc800078210ff */
[----:B------:R-:W-:Y:S02]  /*0140*/  @!P0 LEA.HI.X R19, R6, R19, R4, 0x2, P1 ;  /* 0x0000001306138211 */ /* 0x000fe400008f1404 */
[----:B------:R-:W-:Y:S02]  /*0150*/  MOV R4, 0x7f800000 ;  /* 0x7f80000000047802 */ /* 0x000fe40000000f00 */
[----:B------:R-:W-:-:S04]  /*0160*/  SHF.R.U32.HI R32, RZ, 0x2, R3 ;  /* 0x00000002ff207819 */ /* 0x000fc80000011603 */
[----:B-1----:R0:W5:Y:S01]  /*0170*/  @!P0 LDG.E R4, desc[UR4][R18.64] ;  /* 0x0000000412048981 */ /* 0x002162000c1e1900 */
[----:B------:R-:W-:Y:S01]  /*0180*/  ISETP.GE.AND P0, PT, R32, R2, PT ;  /* 0x000000022000720c */ /* 0x000fe20003f06270 */
[----:B------:R-:W-:Y:S01]  /*0190*/  BSSY.RECONVERGENT B0, `(.L_x_44) ;  /* 0x000002a000007945 */ /* 0x000fe20003800200 */
[----:B------:R-:W-:Y:S01]  /*01a0*/  SHF.L.U32 R6, R3, 0x3, RZ ;  /* 0x0000000303067819 */ /* 0x000fe200000006ff */
[----:B------:R-:W-:Y:S01]  /*01b0*/  HFMA2 R33, -RZ, RZ, 0, 0 ;  /* 0x00000000ff217431 */ /* 0x000fe200000001ff */
[----:B------:R-:W-:Y:S02]  /*01c0*/  CS2R R8, SRZ ;  /* 0x0000000000087805 */ /* 0x000fe4000001ff00 */
[----:B------:R-:W-:Y:S02]  /*01d0*/  CS2R R10, SRZ ;  /* 0x00000000000a7805 */ /* 0x000fe4000001ff00 */
[----:B------:R-:W-:Y:S02]  /*01e0*/  LOP3.LUT R6, R6, 0x18, RZ, 0xc0, !PT ;  /* 0x0000001806067812 */ /* 0x000fe400078ec0ff */
[----:B------:R-:W-:-:S02]  /*01f0*/  CS2R R12, SRZ ;  /* 0x00000000000c7805 */ /* 0x000fc4000001ff00 */
[----:B------:R-:W-:Y:S02]  /*0200*/  CS2R R14, SRZ ;  /* 0x00000000000e7805 */ /* 0x000fe4000001ff00 */
[----:B------:R-:W-:Y:S02]  /*0210*/  CS2R R16, SRZ ;  /* 0x0000000000107805 */ /* 0x000fe4000001ff00 */
[----:B0-----:R-:W-:Y:S02]  /*0220*/  CS2R R18, SRZ ;  /* 0x0000000000127805 */ /* 0x001fe4000001ff00 */
[----:B------:R-:W-:Y:S02]  /*0230*/  CS2R R20, SRZ ;  /* 0x0000000000147805 */ /* 0x000fe4000001ff00 */
[----:B------:R-:W-:Y:S02]  /*0240*/  CS2R R22, SRZ ;  /* 0x0000000000167805 */ /* 0x000fe4000001ff00 */
[----:B------:R-:W-:-:S02]  /*0250*/  CS2R R24, SRZ ;  /* 0x0000000000187805 */ /* 0x000fc4000001ff00 */
[----:B------:R-:W-:Y:S02]  /*0260*/  CS2R R26, SRZ ;  /* 0x00000000001a7805 */ /* 0x000fe4000001ff00 */
[----:B------:R-:W-:Y:S02]  /*0270*/  CS2R R28, SRZ ;  /* 0x00000000001c7805 */ /* 0x000fe4000001ff00 */
[----:B------:R-:W-:Y:S02]  /*0280*/  CS2R R30, SRZ ;  /* 0x00000000001e7805 */ /* 0x000fe4000001ff00 */
[C---:B------:R-:W-:Y:S02]  /*0290*/  LOP3.LUT R40, R6.reuse, 0x20, RZ, 0xfc, !PT ;  /* 0x0000002006287812 */ /* 0x040fe400078efcff */
[----:B------:R-:W-:Y:S01]  /*02a0*/  LOP3.LUT R41, R6, 0x40, RZ, 0xfc, !PT ;  /* 0x0000004006297812 */ /* 0x000fe200078efcff */
[----:B------:R-:W-:Y:S06]  /*02b0*/  @P0 BRA `(.L_x_45) ;  /* 0x00000000005c0947 */ /* 0x000fec0003800000 */
[----:B------:R-:W0:Y:S01]  /*02c0*/  LDC.64 R34, c[0x0][0x3a0] ;  /* 0x0000e800ff227b82 */ /* 0x000e220000000a00 */
[----:B------:R-:W-:Y:S01]  /*02d0*/  MOV R7, RZ ;  /* 0x000000ff00077202 */ /* 0x000fe20000000f00 */
[----:B------:R-:W1:Y:S01]  /*02e0*/  LDCU.64 UR10, c[0x0][0x398] ;  /* 0x00007300ff0a77ac */ /* 0x000e620008000a00 */
[----:B------:R-:W2:Y:S05]  /*02f0*/  LDCU UR8, c[0x0][0x38c] ;  /* 0x00007180ff0877ac */ /* 0x000eaa0008000800 */
[----:B------:R-:W3:Y:S01]  /*0300*/  LDC.64 R36, c[0x0][0x3a8] ;  /* 0x0000ea00ff247b82 */ /* 0x000ee20000000a00 */
[----:B------:R-:W4:Y:S01]  /*0310*/  LDCU.64 UR12, c[0x0][0x380] ;  /* 0x00007000ff0c77ac */ /* 0x000f220008000a00 */
[----:B0-----:R-:W-:Y:S01]  /*0320*/  IMAD.WIDE.U32 R38, R34, UR6, R6 ;  /* 0x0000000622267c25 */ /* 0x001fe2000f8e0006 */
[----:B--2---:R-:W-:-:S02]  /*0330*/  ISETP.GE.AND P1, PT, R6, UR8, PT ;  /* 0x0000000806007c0c */ /* 0x004fc4000bf26270 */
[----:B------:R-:W-:Y:S01]  /*0340*/  ISETP.GE.AND P2, PT, R40, UR8, PT ;  /* 0x0000000828007c0c */ /* 0x000fe2000bf46270 */
[----:B------:R-:W-:Y:S01]  /*0350*/  IMAD R39, R35, UR6, R39 ;  /* 0x0000000623277c24 */ /* 0x000fe2000f8e0227 */
[----:B------:R-:W-:Y:S01]  /*0360*/  ISETP.GE.AND P3, PT, R41, UR8, PT ;  /* 0x0000000829007c0c */ /* 0x000fe2000bf66270 */
[----:B---3--:R-:W-:-:S04]  /*0370*/  IMAD.WIDE.U32 R34, R36, UR7, R38 ;  /* 0x0000000724227c25 */ /* 0x008fc8000f8e0026 */
[----:B------:R-:W-:-:S04]  /*0380*/  IMAD.WIDE.U32 R38, R0, 0x40, R32 ;  /* 0x0000004000267825 */ /* 0x000fc800078e0020 */
[----:B------:R-:W-:Y:S02]  /*0390*/  IMAD R35, R37, UR7, R35 ;  /* 0x0000000725237c24 */ /* 0x000fe4000f8e0223 */
[----:B-1----:R-:W-:Y:S02]  /*03a0*/  IMAD R37, R39, UR10, RZ ;  /* 0x0000000a27257c24 */ /* 0x002fe4000f8e02ff */
[----:B------:R-:W-:-:S04]  /*03b0*/  IMAD.WIDE.U32 R34, R38, UR10, R34 ;  /* 0x0000000a26227c25 */ /* 0x000fc8000f8e0022 */
[----:B------:R-:W-:Y:S01]  /*03c0*/  IMAD R37, R38, UR11, R37 ;  /* 0x0000000b26257c24 */ /* 0x000fe2000f8e0225 */
[----:B----4-:R-:W-:-:S04]  /*03d0*/  LEA R36, P4, R34, UR12, 0x1 ;  /* 0x0000000c22247c11 */ /* 0x010fc8000f8808ff */
[----:B------:R-:W-:-:S04]  /*03e0*/  IADD3 R35, PT, PT, R35, R37, RZ ;  /* 0x0000002523237210 */ /* 0x000fc80007ffe0ff */
[----:B------:R-:W-:-:S05]  /*03f0*/  LEA.HI.X R37, R34, UR13, R35, 0x1, P4 ;  /* 0x0000000d22257c11 */ /* 0x000fca000a0f0c23 */
[----:B------:R0:W5:Y:S04]  /*0400*/  @!P1 LDG.E.128 R8, desc[UR4][R36.64] ;  /* 0x0000000424089981 */ /* 0x000168000c1e1d00 */
[----:B------:R0:W5:Y:S04]  /*0410*/  @!P2 LDG.E.128 R12, desc[UR4][R36.64+0x40] ;  /* 0x00004004240ca981 */ /* 0x000168000c1e1d00 */
[----:B------:R0:W5:Y:S02]  /*0420*/  @!P3 LDG.E.128 R16, desc[UR4][R36.64+0x80] ;  /* 0x000080042410b981 */ /* 0x000164000c1e1d00 */
.L_x_45:
[----:B------:R-:W-:Y:S05]  /*0430*/  BSYNC.RECONVERGENT B0 ;  /* 0x0000000000007941 */ /* 0x000fea0003800200 */
.L_x_44:
[----:B------:R-:W-:Y:S04]  /*0440*/  BSSY.RECONVERGENT B0, `(.L_x_46) ;  /* 0x0000019000007945 */ /* 0x000fe80003800200 */
[----:B------:R-:W-:Y:S05]  /*0450*/  @P0 BRA `(.L_x_47) ;  /* 0x00000000005c0947 */ /* 0x000fea0003800000 */
[----:B------:R-:W1:Y:S01]  /*0460*/  LDC.64 R34, c[0x0][0x3c0] ;  /* 0x0000f000ff227b82 */ /* 0x000e620000000a00 */
[----:B------:R-:W2:Y:S01]  /*0470*/  LDCU.128 UR8, c[0x0][0x3b0] ;  /* 0x00007600ff0877ac */ /* 0x000ea20008000c00 */
[----:B------:R-:W-:Y:S01]  /*0480*/  MOV R38, R6 ;  /* 0x0000000600267202 */ /* 0x000fe20000000f00 */
[----:B------:R-:W-:Y:S01]  /*0490*/  HFMA2 R39, -RZ, RZ, 0, 0 ;  /* 0x00000000ff277431 */ /* 0x000fe200000001ff */
[----:B------:R-:W3:Y:S04]  /*04a0*/  LDCU UR12, c[0x0][0x38c] ;  /* 0x00007180ff0c77ac */ /* 0x000ee80008000800 */
[----:B0-----:R-:W0:Y:S01]  /*04b0*/  LDC.64 R36, c[0x0][0x3c8] ;  /* 0x0000f200ff247b82 */ /* 0x001e220000000a00 */
[----:B---3--:R-:W-:Y:S01]  /*04c0*/  ISETP.GE.AND P2, PT, R40, UR12, PT ;  /* 0x0000000c28007c0c */ /* 0x008fe2000bf46270 */
[----:B-1----:R-:W-:Y:S01]  /*04d0*/  IMAD.WIDE.U32 R38, R34, UR6, R38 ;  /* 0x0000000622267c25 */ /* 0x002fe2000f8e0026 */
[----:B------:R-:W-:-:S02]  /*04e0*/  ISETP.GE.AND P1, PT, R6, UR12, PT ;  /* 0x0000000c06007c0c */ /* 0x000fc4000bf26270 */
[----:B------:R-:W-:Y:S01]  /*04f0*/  ISETP.GE.AND P3, PT, R41, UR12, PT ;  /* 0x0000000c29007c0c */ /* 0x000fe2000bf66270 */
[----:B------:R-:W-:Y:S02]  /*0500*/  IMAD R39, R35, UR6, R39 ;  /* 0x0000000623277c24 */ /* 0x000fe4000f8e0227 */
[----:B------:R-:W-:-:S04]  /*0510*/  IMAD.WIDE.U32 R34, R0, 0x40, R32 ;  /* 0x0000004000227825 */ /* 0x000fc800078e0020 */
[----:B0-----:R-:W-:-:S04]  /*0520*/  IMAD.WIDE.U32 R38, R36, UR7, R38 ;  /* 0x0000000724267c25 */ /* 0x001fc8000f8e0026 */
[----:B------:R-:W-:Y:S02]  /*0530*/  IMAD R39, R37, UR7, R39 ;  /* 0x0000000725277c24 */ /* 0x000fe4000f8e0227 */
[----:B--2---:R-:W-:Y:S02]  /*0540*/  IMAD R35, R35, UR10, RZ ;  /* 0x0000000a23237c24 */ /* 0x004fe4000f8e02ff */
[----:B------:R-:W-:-:S04]  /*0550*/  IMAD.WIDE.U32 R38, R34, UR10, R38 ;  /* 0x0000000a22267c25 */ /* 0x000fc8000f8e0026 */
[----:B------:R-:W-:Y:S01]  /*0560*/  IMAD R35, R34, UR11, R35 ;  /* 0x0000000b22237c24 */ /* 0x000fe2000f8e0223 */
[----:B------:R-:W-:-:S04]  /*0570*/  LEA R34, P0, R38, UR8, 0x1 ;  /* 0x0000000826227c11 */ /* 0x000fc8000f8008ff */
[----:B------:R-:W-:-:S04]  /*0580*/  IADD3 R35, PT, PT, R39, R35, RZ ;  /* 0x0000002327237210 */ /* 0x000fc80007ffe0ff */
[----:B------:R-:W-:-:S05]  /*0590*/  LEA.HI.X R35, R38, UR9, R35, 0x1, P0 ;  /* 0x0000000926237c11 */ /* 0x000fca00080f0c23 */
[----:B------:R1:W5:Y:S04]  /*05a0*/  @!P1 LDG.E.128 R20, desc[UR4][R34.64] ;  /* 0x0000000422149981 */ /* 0x000368000c1e1d00 */
[----:B------:R1:W5:Y:S04]  /*05b0*/  @!P2 LDG.E.128 R24, desc[UR4][R34.64+0x40] ;  /* 0x000040042218a981 */ /* 0x000368000c1e1d00 */
[----:B------:R1:W5:Y:S02]  /*05c0*/  @!P3 LDG.E.128 R28, desc[UR4][R34.64+0x80] ;  /* 0x00008004221cb981 */ /* 0x000364000c1e1d00 */
.L_x_47:
[----:B------:R-:W-:Y:S05]  /*05d0*/  BSYNC.RECONVERGENT B0 ;  /* 0x0000000000007941 */ /* 0x000fea0003800200 */
.L_x_46:
[----:B-----5:R-:W-:Y:S01]  /*05e0*/  HADD2.F32 R7, -RZ, R8.H1_H1 ;  /* 0x30000008ff077230 */ /* 0x020fe20000004100 */
[----:B------:R-:W-:Y:S01]  /*05f0*/  ISETP.NE.AND P1, PT, R6, RZ, PT ;  /* 0x000000ff0600720c */ /* 0x000fe20003f25270 */
[----:B-1----:R-:W-:Y:S01]  /*0600*/  HADD2.F32 R34, -RZ, R20.H1_H1 ;  /* 0x30000014ff227230 */ /* 0x002fe20000004100 */
[----:B------:R-:W-:Y:S01]  /*0610*/  BSSY.RECONVERGENT B0, `(.L_x_48) ;  /* 0x0000067000007945 */ /* 0x000fe20003800200 */
[----:B------:R-:W-:Y:S02]  /*0620*/  HADD2.F32 R8, -RZ, R8.H0_H0 ;  /* 0x20000008ff087230 */ /* 0x000fe40000004100 */
[----:B------:R-:W-:Y:S02]  /*0630*/  HADD2.F32 R35, -RZ, R20.H0_H0 ;  /* 0x20000014ff237230 */ /* 0x000fe40000004100 */
[----:B0-----:R-:W-:Y:S01]  /*0640*/  FMUL.FTZ R37, R7, R34 ;  /* 0x0000002207257220 */ /* 0x001fe20000410000 */
[----:B------:R-:W-:Y:S02]  /*0650*/  HADD2.F32 R7, -RZ, R9.H0_H0 ;  /* 0x20000009ff077230 */ /* 0x000fe40000004100 */
[----:B------:R-:W-:-:S02]  /*0660*/  HADD2.F32 R20, -RZ, R21.H0_H0 ;  /* 0x20000015ff147230 */ /* 0x000fc40000004100 */
[----:B------:R-:W-:Y:S01]  /*0670*/  FFMA.FTZ R34, R8, R35, R37 ;  /* 0x0000002308227223 */ /* 0x000fe20000010025 */
[----:B------:R-:W-:Y:S02]  /*0680*/  HADD2.F32 R9, -RZ, R9.H1_H1 ;  /* 0x30000009ff097230 */ /* 0x000fe40000004100 */
[----:B------:R-:W-:Y:S02]  /*0690*/  HADD2.F32 R8, -RZ, R21.H1_H1 ;  /* 0x30000015ff087230 */ /* 0x000fe40000004100 */
[----:B------:R-:W-:Y:S01]  /*06a0*/  FFMA.FTZ R34, R7, R20, R34 ;  /* 0x0000001407227223 */ /* 0x000fe20000010022 */
[----:B------:R-:W-:Y:S02]  /*06b0*/  HADD2.F32 R7, -RZ, R10.H0_H0 ;  /* 0x2000000aff077230 */ /* 0x000fe40000004100 */
[----:B------:R-:W-:Y:S02]  /*06c0*/  HADD2.F32 R20, -RZ, R22.H0_H0 ;  /* 0x20000016ff147230 */ /* 0x000fe40000004100 */
[----:B------:R-:W-:Y:S01]  /*06d0*/  FFMA.FTZ R8, R9, R8, R34 ;  /* 0x0000000809087223 */ /* 0x000fe20000010022 */
[----:B------:R-:W-:-:S02]  /*06e0*/  HADD2.F32 R10, -RZ, R10.H1_H1 ;  /* 0x3000000aff0a7230 */ /* 0x000fc40000004100 */
[----:B------:R-:W-:Y:S02]  /*06f0*/  HADD2.F32 R9, -RZ, R22.H1_H1 ;  /* 0x30000016ff097230 */ /* 0x000fe40000004100 */
[----:B------:R-:W-:Y:S01]  /*0700*/  FFMA.FTZ R21, R7, R20, R8 ;  /* 0x0000001407157223 */ /* 0x000fe20000010008 */
[----:B------:R-:W-:Y:S02]  /*0710*/  HADD2.F32 R7, -RZ, R11.H0_H0 ;  /* 0x2000000bff077230 */ /* 0x000fe40000004100 */
[----:B------:R-:W-:Y:S02]  /*0720*/  HADD2.F32 R8, -RZ, R23.H0_H0 ;  /* 0x20000017ff087230 */ /* 0x000fe40000004100 */
[----:B------:R-:W-:Y:S01]  /*0730*/  FFMA.FTZ R20, R10, R9, R21 ;  /* 0x000000090a147223 */ /* 0x000fe20000010015 */
[----:B------:R-:W-:Y:S02]  /*0740*/  HADD2.F32 R11, -RZ, R11.H1_H1 ;  /* 0x3000000bff0b7230 */ /* 0x000fe40000004100 */
[----:B------:R-:W-:-:S02]  /*0750*/  HADD2.F32 R10, -RZ, R23.H1_H1 ;  /* 0x30000017ff0a7230 */ /* 0x000fc40000004100 */
[----:B------:R-:W-:Y:S01]  /*0760*/  FFMA.FTZ R20, R7, R8, R20 ;  /* 0x0000000807147223 */ /* 0x000fe20000010014 */
[----:B------:R-:W-:Y:S02]  /*0770*/  HADD2.F32 R7, -RZ, R12.H0_H0 ;  /* 0x2000000cff077230 */ /* 0x000fe40000004100 */
[----:B------:R-:W-:Y:S02]  /*0780*/  HADD2.F32 R8, -RZ, R24.H0_H0 ;  /* 0x20000018ff087230 */ /* 0x000fe40000004100 */
[----:B------:R-:W-:Y:S01]  /*0790*/  FFMA.FTZ R10, R11, R10, R20 ;  /* 0x0000000a0b0a7223 */ /* 0x000fe20000010014 */
[----:B------:R-:W-:Y:S02]  /*07a0*/  HADD2.F32 R12, -RZ, R12.H1_H1 ;  /* 0x3000000cff0c7230 */ /* 0x000fe40000004100 */
[----:B------:R-:W-:Y:S02]  /*07b0*/  HADD2.F32 R9, -RZ, R24.H1_H1 ;  /* 0x30000018ff097230 */ /* 0x000fe40000004100 */
[----:B------:R-:W-:Y:S01]  /*07c0*/  FFMA.FTZ R11, R7, R8, R10 ;  /* 0x00000008070b7223 */ /* 0x000fe2000001000a */
[----:B------:R-:W-:-:S02]  /*07d0*/  HADD2.F32 R7, -RZ, R13.H0_H0 ;  /* 0x2000000dff077230 */ /* 0x000fc40000004100 */
[----:B------:R-:W-:Y:S02]  /*07e0*/  HADD2.F32 R8, -RZ, R25.H0_H0 ;  /* 0x20000019ff087230 */ /* 0x000fe40000004100 */
[----:B------:R-:W-:Y:S01]  /*07f0*/  FFMA.FTZ R12, R12, R9, R11 ;  /* 0x000000090c0c7223 */ /* 0x000fe2000001000b */
[----:B------:R-:W-:Y:S02]  /*0800*/  HADD2.F32 R13, -RZ, R13.H1_H1 ;  /* 0x3000000dff0d7230 */ /* 0x000fe40000004100 */
[----:B------:R-:W-:Y:S02]  /*0810*/  HADD2.F32 R10, -RZ, R25.H1_H1 ;  /* 0x30000019ff0a7230 */ /* 0x000fe40000004100 */
[----:B------:R-:W-:Y:S01]  /*0820*/  FFMA.FTZ R12, R7, R8, R12 ;  /* 0x00000008070c7223 */ /* 0x000fe2000001000c */
        /* <DEDUP_REMOVED lines=36> */
[----:B------:R-:W-:Y:S01]  /*0a70*/  IADD3 R7, PT, PT, R5, 0x3f, RZ ;  /* 0x0000003f05077810 */ /* 0x000fe20007ffe0ff */
[----:B------:R-:W-:Y:S02]  /*0a80*/  IMAD R6, R0, 0x600, R3 ;  /* 0x0000060000067824 */ /* 0x000fe400078e0203 */
[----:B------:R-:W-:Y:S01]  /*0a90*/  FFMA.FTZ R19, R19, R10, R8 ;  /* 0x0000000a13137223 */ /* 0x000fe20000010008 */
[----:B------:R-:W-:-:S02]  /*0aa0*/  SHF.R.S32.HI R10, RZ, 0x1f, R7 ;  /* 0x0000001fff0a7819 */ /* 0x000fc40000011407 */
[----:B------:R-:W-:Y:S02]  /*0ab0*/  SHF.L.U32 R6, R6, 0x2, RZ ;  /* 0x0000000206067819 */ /* 0x000fe400000006ff */
[----:B------:R-:W0:Y:S01]  /*0ac0*/  SHFL.BFLY PT, R8, R19, 0x2, 0x1f ;  /* 0x0c401f0013087f89 */ /* 0x000e2200000e0000 */
[----:B------:R-:W-:-:S04]  /*0ad0*/  LEA.HI R10, R10, R7, RZ, 0x6 ;  /* 0x000000070a0a7211 */ /* 0x000fc800078f30ff */
[----:B------:R-:W-:-:S04]  /*0ae0*/  LOP3.LUT R10, R10, 0xffffffc0, RZ, 0xc0, !PT ;  /* 0xffffffc00a0a7812 */ /* 0x000fc800078ec0ff */
[----:B------:R-:W-:Y:S02]  /*0af0*/  IADD3 R9, PT, PT, R7, -R10, RZ ;  /* 0x8000000a07097210 */ /* 0x000fe40007ffe0ff */
[----:B------:R-:W1:Y:S02]  /*0b00*/  LDC.64 R10, c[0x0][0x440] ;  /* 0x00011000ff0a7b82 */ /* 0x000e640000000a00 */
[----:B------:R-:W-:-:S04]  /*0b10*/  LEA R14, R0, R9, 0x6 ;  /* 0x00000009000e7211 */ /* 0x000fc800078e30ff */
[----:B------:R-:W-:-:S04]  /*0b20*/  IADD3 R14, PT, PT, R7, -R14, RZ ;  /* 0x8000000e070e7210 */ /* 0x000fc80007ffe0ff */
[----:B------:R-:W-:Y:S01]  /*0b30*/  ISETP.GE.AND P0, PT, R3, R14, PT ;  /* 0x0000000e0300720c */ /* 0x000fe20003f06270 */
[----:B0-----:R-:W-:-:S03]  /*0b40*/  FADD.FTZ R5, R19, R8 ;  /* 0x0000000813057221 */ /* 0x001fc60000010000 */
[----:B------:R-:W-:Y:S01]  /*0b50*/  ISETP.GT.U32.OR P0, PT, R3, 0x3f, P0 ;  /* 0x0000003f0300780c */ /* 0x000fe20000704470 */
[----:B------:R-:W0:Y:S01]  /*0b60*/  LDC.64 R8, c[0x0][0x448] ;  /* 0x00011200ff087b82 */ /* 0x000e220000000a00 */
[----:B------:R-:W2:Y:S02]  /*0b70*/  SHFL.BFLY PT, R12, R5, 0x1, 0x1f ;  /* 0x0c201f00050c7f89 */ /* 0x000ea400000e0000 */
[----:B--2---:R-:W-:Y:S01]  /*0b80*/  FADD.FTZ R18, R5, R12 ;  /* 0x0000000c05127221 */ /* 0x004fe20000010000 */
[----:B------:R-:W-:Y:S08]  /*0b90*/  @P1 BRA `(.L_x_49) ;  /* 0x0000000000381947 */ /* 0x000ff00003800000 */
[----:B------:R-:W2:Y:S01]  /*0ba0*/  LDC.64 R14, c[0x0][0x3e8] ;  /* 0x0000fa00ff0e7b82 */ /* 0x000ea20000000a00 */
[----:B------:R-:W-:Y:S01]  /*0bb0*/  LEA R12, R0, R32, 0x6 ;  /* 0x00000020000c7211 */ /* 0x000fe200078e30ff */
[----:B------:R-:W3:Y:S01]  /*0bc0*/  LDCU.64 UR8, c[0x0][0x3d0] ;  /* 0x00007a00ff0877ac */ /* 0x000ee20008000a00 */
[----:B------:R-:W-:Y:S02]  /*0bd0*/  MOV R13, RZ ;  /* 0x000000ff000d7202 */ /* 0x000fe40000000f00 */
[----:B------:R-:W-:-:S03]  /*0be0*/  ISETP.GE.AND P1, PT, R32, R2, PT ;  /* 0x000000022000720c */ /* 0x000fc60003f26270 */
[----:B------:R-:W4:Y:S01]  /*0bf0*/  LDC.64 R16, c[0x0][0x3f0] ;  /* 0x0000fc00ff107b82 */ /* 0x000f220000000a00 */
[----:B--2---:R-:W-:-:S04]  /*0c00*/  IMAD.WIDE.U32 R12, R14, UR6, R12 ;  /* 0x000000060e0c7c25 */ /* 0x004fc8000f8e000c */
[----:B------:R-:W-:Y:S02]  /*0c10*/  IMAD R13, R15, UR6, R13 ;  /* 0x000000060f0d7c24 */ /* 0x000fe4000f8e020d */
[----:B----4-:R-:W-:-:S04]  /*0c20*/  IMAD.WIDE.U32 R12, R16, UR7, R12 ;  /* 0x00000007100c7c25 */ /* 0x010fc8000f8e000c */
[----:B------:R-:W-:Y:S01]  /*0c30*/  IMAD R5, R17, UR7, R13 ;  /* 0x0000000711057c24 */ /* 0x000fe2000f8e020d */
[----:B---3--:R-:W-:-:S04]  /*0c40*/  LEA R14, P2, R12, UR8, 0x2 ;  /* 0x000000080c0e7c11 */ /* 0x008fc8000f8410ff */
[----:B------:R-:W-:Y:S02]  /*0c50*/  LEA.HI.X R15, R12, UR9, R5, 0x2, P2 ;  /* 0x000000090c0f7c11 */ /* 0x000fe400090f1405 */
[----:B------:R-:W-:-:S05]  /*0c60*/  FSEL R5, R18, RZ, !P1 ;  /* 0x000000ff12057208 */ /* 0x000fca0004800000 */
[----:B------:R2:W-:Y:S02]  /*0c70*/  STG.E desc[UR4][R14.64], R5 ;  /* 0x000000050e007986 */ /* 0x0005e4000c101904 */
.L_x_49:
[----:B------:R-:W-:Y:S05]  /*0c80*/  BSYNC.RECONVERGENT B0 ;  /* 0x0000000000007941 */ /* 0x000fea0003800200 */
.L_x_48:
[----:B------:R-:W-:Y:S04]  /*0c90*/  BSSY.RECONVERGENT B0, `(.L_x_50) ;  /* 0x0000011000007945 */ /* 0x000fe80003800200 */
[----:B------:R-:W-:Y:S05]  /*0ca0*/  @P0 BRA `(.L_x_51) ;  /* 0x00000000003c0947 */ /* 0x000fea0003800000 */
[----:B--2---:R-:W2:Y:S01]  /*0cb0*/  LDC.64 R14, c[0x0][0x418] ;  /* 0x00010600ff0e7b82 */ /* 0x004ea20000000a00 */
[----:B------:R-:W-:Y:S01]  /*0cc0*/  LEA R12, R0, R3, 0x6 ;  /* 0x00000003000c7211 */ /* 0x000fe200078e30ff */
[----:B------:R-:W-:Y:S02]  /*0cd0*/  HFMA2 R13, -RZ, RZ, 0, 0 ;  /* 0x00000000ff0d7431 */ /* 0x000fe400000001ff */
[C---:B------:R-:W-:Y:S01]  /*0ce0*/  FMUL.FTZ R2, R4.reuse, 1.4426950216293334961 ;  /* 0x3fb8aa3b04027820 */ /* 0x040fe20000410000 */
[----:B------:R-:W-:-:S03]  /*0cf0*/  FSETP.NEU.FTZ.AND P0, PT, R4, -INF , PT ;  /* 0xff8000000400780b */ /* 0x000fc60003f1d000 */
[----:B------:R-:W3:Y:S08]  /*0d00*/  LDC.64 R16, c[0x0][0x420] ;  /* 0x00010800ff107b82 */ /* 0x000ef00000000a00 */
[----:B------:R-:W4:Y:S01]  /*0d10*/  LDC.64 R18, c[0x0][0x410] ;  /* 0x00010400ff127b82 */ /* 0x000f220000000a00 */
[----:B--2---:R-:W-:-:S04]  /*0d20*/  IMAD.WIDE.U32 R12, R14, UR6, R12 ;  /* 0x000000060e0c7c25 */ /* 0x004fc8000f8e000c */
[----:B------:R-:W-:Y:S02]  /*0d30*/  IMAD R13, R15, UR6, R13 ;  /* 0x000000060f0d7c24 */ /* 0x000fe4000f8e020d */
[----:B---3--:R-:W-:-:S04]  /*0d40*/  IMAD.WIDE.U32 R12, R16, UR7, R12 ;  /* 0x00000007100c7c25 */ /* 0x008fc8000f8e000c */
[----:B------:R-:W-:Y:S01]  /*0d50*/  IMAD R5, R17, UR7, R13 ;  /* 0x0000000711057c24 */ /* 0x000fe2000f8e020d */
[----:B----4-:R-:W-:-:S04]  /*0d60*/  LEA R14, P1, R12, R18, 0x2 ;  /* 0x000000120c0e7211 */ /* 0x010fc800078210ff */
[----:B------:R-:W-:Y:S02]  /*0d70*/  LEA.HI.X R15, R12, R19, R5, 0x2, P1 ;  /* 0x000000130c0f7211 */ /* 0x000fe400008f1405 */
[----:B------:R-:W-:-:S05]  /*0d80*/  FSEL R5, R2, RZ, P0 ;  /* 0x000000ff02057208 */ /* 0x000fca0000000000 */
[----:B------:R3:W-:Y:S02]  /*0d90*/  STG.E desc[UR4][R14.64], R5 ;  /* 0x000000050e007986 */ /* 0x0007e4000c101904 */
.L_x_51:
[----:B------:R-:W-:Y:S05]  /*0da0*/  BSYNC.RECONVERGENT B0 ;  /* 0x0000000000007941 */ /* 0x000fea0003800200 */
.L_x_50:
[----:B------:R-:W4:Y:S01]  /*0db0*/  LDCU.64 UR10, c[0x0][0x458] ;  /* 0x00008b00ff0a77ac */ /* 0x000f220008000a00 */
[----:B------:R-:W-:Y:S01]  /*0dc0*/  MOV R7, RZ ;  /* 0x000000ff00077202 */ /* 0x000fe20000000f00 */
[----:B------:R-:W5:Y:S02]  /*0dd0*/  LDCU.64 UR8, c[0x0][0x428] ;  /* 0x00008500ff0877ac */ /* 0x000f640008000a00 */
[----:B-1----:R-:W-:-:S04]  /*0de0*/  IMAD.WIDE.U32 R6, R10, UR6, R6 ;  /* 0x000000060a067c25 */ /* 0x002fc8000f8e0006 */
[----:B------:R-:W-:Y:S02]  /*0df0*/  IMAD R7, R11, UR6, R7 ;  /* 0x000000060b077c24 */ /* 0x000fe4000f8e0207 */
[----:B0-23--:R-:W-:Y:S01]  /*0e00*/  IMAD.WIDE.U32 R4, R8, UR7, R6 ;  /* 0x0000000708047c25 */ /* 0x00dfe2000f8e0006 */
[----:B----4-:R-:W-:-:S03]  /*0e10*/  ISETP.NE.U32.AND P0, PT, RZ, UR10, PT ;  /* 0x0000000aff007c0c */ /* 0x010fc6000bf05070 */
[----:B------:R-:W-:Y:S01]  /*0e20*/  IMAD R9, R9, UR7, R5 ;  /* 0x0000000709097c24 */ /* 0x000fe2000f8e0205 */
[----:B------:R-:W-:Y:S02]  /*0e30*/  ISETP.NE.AND.EX P0, PT, RZ, UR11, PT, P0 ;  /* 0x0000000bff007c0c */ /* 0x000fe4000bf05300 */
[C---:B-----5:R-:W-:Y:S02]  /*0e40*/  LEA R6, P1, R4.reuse, UR8, 0x2 ;  /* 0x0000000804067c11 */ /* 0x060fe4000f8210ff */
[----:B------:R-:W-:Y:S02]  /*0e50*/  ISETP.NE.OR P0, PT, R3, RZ, !P0 ;  /* 0x000000ff0300720c */ /* 0x000fe40004705670 */
[----:B------:R-:W-:-:S05]  /*0e60*/  LEA.HI.X R7, R4, UR9, R9, 0x2, P1 ;  /* 0x0000000904077c11 */ /* 0x000fca00088f1409 */
[----:B------:R0:W-:Y:S04]  /*0e70*/  STG.E.128 desc[UR4][R6.64], RZ ;  /* 0x000000ff06007986 */ /* 0x0001e8000c101d04 */
[----:B------:R0:W-:Y:S04]  /*0e80*/  STG.E.128 desc[UR4][R6.64+0x1000], RZ ;  /* 0x001000ff06007986 */ /* 0x0001e8000c101d04 */
[----:B------:R0:W-:Y:S04]  /*0e90*/  STG.E.128 desc[UR4][R6.64+0x2000], RZ ;  /* 0x002000ff06007986 */ /* 0x0001e8000c101d04 */
[----:B------:R0:W-:Y:S04]  /*0ea0*/  STG.E.128 desc[UR4][R6.64+0x3000], RZ ;  /* 0x003000ff06007986 */ /* 0x0001e8000c101d04 */
[----:B------:R0:W-:Y:S04]  /*0eb0*/  STG.E.128 desc[UR4][R6.64+0x4000], RZ ;  /* 0x004000ff06007986 */ /* 0x0001e8000c101d04 */
[----:B------:R0:W-:Y:S01]  /*0ec0*/  STG.E.128 desc[UR4][R6.64+0x5000], RZ ;  /* 0x005000ff06007986 */ /* 0x0001e2000c101d04 */
[----:B------:R-:W-:Y:S05]  /*0ed0*/  @P0 EXIT ;  /* 0x000000000000094d */ /* 0x000fea0003800000 */
[----:B------:R-:W1:Y:S08]  /*0ee0*/  LDC R5, c[0x0][0x450] ;  /* 0x00011400ff057b82 */ /* 0x000e700000000800 */
[----:B0-----:R-:W0:Y:S08]  /*0ef0*/  LDC R7, c[0x0][0x390] ;  /* 0x0000e400ff077b82 */ /* 0x001e300000000800 */
[----:B------:R-:W2:Y:S01]  /*0f00*/  LDC.64 R2, c[0x0][0x458] ;  /* 0x00011600ff027b82 */ /* 0x000ea20000000a00 */
[----:B-1----:R-:W-:-:S04]  /*0f10*/  IMAD R0, R0, R5, UR7 ;  /* 0x0000000700007e24 */ /* 0x002fc8000f8e0205 */
[----:B0-----:R-:W-:-:S04]  /*0f20*/  IMAD R5, R0, R7, UR6 ;  /* 0x0000000600057e24 */ /* 0x001fc8000f8e0207 */
[----:B--2---:R-:W-:-:S05]  /*0f30*/  IMAD.WIDE R2, R5, 0x4, R2 ;  /* 0x0000000405027825 */ /* 0x004fca00078e0202 */
[----:B------:R-:W-:Y:S01]  /*0f40*/  STG.E desc[UR4][R2.64], RZ ;  /* 0x000000ff02007986 */ /* 0x000fe2000c101904 */
[----:B------:R-:W-:Y:S05]  /*0f50*/  EXIT ;  /* 0x000000000000794d */ /* 0x000fea0003800000 */
.L_x_52:
        /* <DEDUP_REMOVED lines=10> */
.L_x_126:


//--------------------- .text._ZN7cutlass13device_kernelIN5flash19enable_sm80_to_sm89INS1_16FlashAttnBwdSm80INS1_25CollectiveMainloopBwdSm80ILi2ELi2EN4cute5tupleIJNS5_1CILi64EEENS7_ILi128EEENS7_ILi96EEEEEENS_6half_tEfNS_4arch4Sm80ELb1ELb0ELb1ELb1ELb0ELb0ELb0ELb0ELi2ELi2ELi4ELi2ELb0EEENS1_21CollectiveEpilogueBwdISB_SC_SE_Li256ELb1ELb0ELi2EEENS1_25SingleTileBwdLPTSchedulerILb1ELi128ELb0EEEEEEEEEvNT_6ParamsE --------------------------
	.section	.text._ZN7cutlass13device_kernelIN5flash19enable_sm80_to_sm89INS1_16FlashAttnBwdSm80INS1_25CollectiveMainloopBwdSm80ILi2ELi2EN4cute5tupleIJNS5_1CILi64EEENS7_ILi128EEENS7_ILi96EEEEEENS_6half_tEfNS_4arch4Sm80ELb1ELb0ELb1ELb1ELb0ELb0ELb0ELb0ELi2ELi2ELi4ELi2ELb0EEENS1_21CollectiveEpilogueBwdISB_SC_SE_Li256ELb1ELb0ELi2EEENS1_25SingleTileBwdLPTSchedulerILb1ELi128ELb0EEEEEEEEEvNT_6ParamsE,"ax",@progbits
	.align	128
.text._ZN7cutlass13device_kernelIN5flash19enable_sm80_to_sm89INS1_16FlashAttnBwdSm80INS1_25CollectiveMainloopBwdSm80ILi2ELi2EN4cute5tupleIJNS5_1CILi64EEENS7_ILi128EEENS7_ILi96EEEEEENS_6half_tEfNS_4arch4Sm80ELb1ELb0ELb1ELb1ELb0ELb0ELb0ELb0ELi2ELi2ELi4ELi2ELb0EEENS1_21CollectiveEpilogueBwdISB_SC_SE_Li256ELb1ELb0ELi2EEENS1_25SingleTileBwdLPTSchedulerILb1ELi128ELb0EEEEEEEEEvNT_6ParamsE:
        .type           _ZN7cutlass13device_kernelIN5flash19enable_sm80_to_sm89INS1_16FlashAttnBwdSm80INS1_25CollectiveMainloopBwdSm80ILi2ELi2EN4cute5tupleIJNS5_1CILi64EEENS7_ILi128EEENS7_ILi96EEEEEENS_6half_tEfNS_4arch4Sm80ELb1ELb0ELb1ELb1ELb0ELb0ELb0ELb0ELi2ELi2ELi4ELi2ELb0EEENS1_21CollectiveEpilogueBwdISB_SC_SE_Li256ELb1ELb0ELi2EEENS1_25SingleTileBwdLPTSchedulerILb1ELi128ELb0EEEEEEEEEvNT_6ParamsE,@function
        .size           _ZN7cutlass13device_kernelIN5flash19enable_sm80_to_sm89INS1_16FlashAttnBwdSm80INS1_25CollectiveMainloopBwdSm80ILi2ELi2EN4cute5tupleIJNS5_1CILi64EEENS7_ILi128EEENS7_ILi96EEEEEENS_6half_tEfNS_4arch4Sm80ELb1ELb0ELb1ELb1ELb0ELb0ELb0ELb0ELi2ELi2ELi4ELi2ELb0EEENS1_21CollectiveEpilogueBwdISB_SC_SE_Li256ELb1ELb0ELi2EEENS1_25SingleTileBwdLPTSchedulerILb1ELi128ELb0EEEEEEEEEvNT_6ParamsE,(.L_x_127 - _ZN7cutlass13device_kernelIN5flash19enable_sm80_to_sm89INS1_16FlashAttnBwdSm80INS1_25CollectiveMainloopBwdSm80ILi2ELi2EN4cute5tupleIJNS5_1CILi64EEENS7_ILi128EEENS7_ILi96EEEEEENS_6half_tEfNS_4arch4Sm80ELb1ELb0ELb1ELb1ELb0ELb0ELb0ELb0ELi2ELi2ELi4ELi2ELb0EEENS1_21CollectiveEpilogueBwdISB_SC_SE_Li256ELb1ELb0ELi2EEENS1_25SingleTileBwdLPTSchedulerILb1ELi128ELb0EEEEEEEEEvNT_6ParamsE)
        .other          _ZN7cutlass13device_kernelIN5flash19enable_sm80_to_sm89INS1_16FlashAttnBwdSm80INS1_25CollectiveMainloopBwdSm80ILi2ELi2EN4cute5tupleIJNS5_1CILi64EEENS7_ILi128EEENS7_ILi96EEEEEENS_6half_tEfNS_4arch4Sm80ELb1ELb0ELb1ELb1ELb0ELb0ELb0ELb0ELi2ELi2ELi4ELi2ELb0EEENS1_21CollectiveEpilogueBwdISB_SC_SE_Li256ELb1ELb0ELi2EEENS1_25SingleTileBwdLPTSchedulerILb1ELi128ELb0EEEEEEEEEvNT_6ParamsE,@"STO_CUDA_ENTRY STV_DEFAULT"
_ZN7cutlass13device_kernelIN5flash19enable_sm80_to_sm89INS1_16FlashAttnBwdSm80INS1_25CollectiveMainloopBwdSm80ILi2ELi2EN4cute5tupleIJNS5_1CILi64EEENS7_ILi128EEENS7_ILi96EEEEEENS_6half_tEfNS_4arch4Sm80ELb1ELb0ELb1ELb1ELb0ELb0ELb0ELb0ELi2ELi2ELi4ELi2ELb0EEENS1_21CollectiveEpilogueBwdISB_SC_SE_Li256ELb1ELb0ELi2EEENS1_25SingleTileBwdLPTSchedulerILb1ELi128ELb0EEEEEEEEEvNT_6ParamsE:
[----:B------:R-:W-:Y:S01]  /*0000*/  LDC R1, c[0x0][0x37c] ;  /* 0x0000df00ff017b82 */ /* 0x000fe20000000800 */
[----:B------:R-:W-:Y:S05]  /*0010*/  EXIT ;  /* 0x000000000000794d */ /* 0x000fea0003800000 */
.L_x_53:
        /* <DEDUP_REMOVED lines=14> */
.L_x_127:


//--------------------- .text._ZN7cutlass13device_kernelIN5flash19enable_sm80_to_sm89INS1_16FlashAttnBwdSm80INS1_25CollectiveMainloopBwdSm80ILi2ELi2EN4cute5tupleIJNS5_1CILi64EEENS7_ILi128EEENS7_ILi96EEEEEENS_6half_tEfNS_4arch4Sm80ELb1ELb0ELb1ELb1ELb1ELb0ELb0ELb0ELi2ELi2ELi4ELi2ELb0EEENS1_21CollectiveEpilogueBwdISB_SC_SE_Li256ELb1ELb0ELi2EEENS1_25SingleTileBwdLPTSchedulerILb1ELi128ELb1EEEEEEEEEvNT_6ParamsE --------------------------
	.section	.text._ZN7cutlass13device_kernelIN5flash19enable_sm80_to_sm89INS1_16FlashAttnBwdSm80INS1_25CollectiveMainloopBwdSm80ILi2ELi2EN4cute5tupleIJNS5_1CILi64EEENS7_ILi128EEENS7_ILi96EEEEEENS_6half_tEfNS_4arch4Sm80ELb1ELb0ELb1ELb1ELb1ELb0ELb0ELb0ELi2ELi2ELi4ELi2ELb0EEENS1_21CollectiveEpilogueBwdISB_SC_SE_Li256ELb1ELb0ELi2EEENS1_25SingleTileBwdLPTSchedulerILb1ELi128ELb1EEEEEEEEEvNT_6ParamsE,"ax",@progbits
	.align	128
.text._ZN7cutlass13device_kernelIN5flash19enable_sm80_to_sm89INS1_16FlashAttnBwdSm80INS1_25CollectiveMainloopBwdSm80ILi2ELi2EN4cute5tupleIJNS5_1CILi64EEENS7_ILi128EEENS7_ILi96EEEEEENS_6half_tEfNS_4arch4Sm80ELb1ELb0ELb1ELb1ELb1ELb0ELb0ELb0ELi2ELi2ELi4ELi2ELb0EEENS1_21CollectiveEpilogueBwdISB_SC_SE_Li256ELb1ELb0ELi2EEENS1_25SingleTileBwdLPTSchedulerILb1ELi128ELb1EEEEEEEEEvNT_6ParamsE:
        .type           _ZN7cutlass13device_kernelIN5flash19enable_sm80_to_sm89INS1_16FlashAttnBwdSm80INS1_25CollectiveMainloopBwdSm80ILi2ELi2EN4cute5tupleIJNS5_1CILi64EEENS7_ILi128EEENS7_ILi96EEEEEENS_6half_tEfNS_4arch4Sm80ELb1ELb0ELb1ELb1ELb1ELb0ELb0ELb0ELi2ELi2ELi4ELi2ELb0EEENS1_21CollectiveEpilogueBwdISB_SC_SE_Li256ELb1ELb0ELi2EEENS1_25SingleTileBwdLPTSchedulerILb1ELi128ELb1EEEEEEEEEvNT_6ParamsE,@function
        .size           _ZN7cutlass13device_kernelIN5flash19enable_sm80_to_sm89INS1_16FlashAttnBwdSm80INS1_25CollectiveMainloopBwdSm80ILi2ELi2EN4cute5tupleIJNS5_1CILi64EEENS7_ILi128EEENS7_ILi96EEEEEENS_6half_tEfNS_4arch4Sm80ELb1ELb0ELb1ELb1ELb1ELb0ELb0ELb0ELi2ELi2ELi4ELi2ELb0EEENS1_21CollectiveEpilogueBwdISB_SC_SE_Li256ELb1ELb0ELi2EEENS1_25SingleTileBwdLPTSchedulerILb1ELi128ELb1EEEEEEEEEvNT_6ParamsE,(.L_x_128 - _ZN7cutlass13device_kernelIN5flash19enable_sm80_to_sm89INS1_16FlashAttnBwdSm80INS1_25CollectiveMainloopBwdSm80ILi2ELi2EN4cute5tupleIJNS5_1CILi64EEENS7_ILi128EEENS7_ILi96EEEEEENS_6half_tEfNS_4arch4Sm80ELb1ELb0ELb1ELb1ELb1ELb0ELb0ELb0ELi2ELi2ELi4ELi2ELb0EEENS1_21CollectiveEpilogueBwdISB_SC_SE_Li256ELb1ELb0ELi2EEENS1_25SingleTileBwdLPTSchedulerILb1ELi128ELb1EEEEEEEEEvNT_6ParamsE)
        .other          _ZN7cutlass13device_kernelIN5flash19enable_sm80_to_sm89INS1_16FlashAttnBwdSm80INS1_25CollectiveMainloopBwdSm80ILi2ELi2EN4cute5tupleIJNS5_1CILi64EEENS7_ILi128EEENS7_ILi96EEEEEENS_6half_tEfNS_4arch4Sm80ELb1ELb0ELb1ELb1ELb1ELb0ELb0ELb0ELi2ELi2ELi4ELi2ELb0EEENS1_21CollectiveEpilogueBwdISB_SC_SE_Li256ELb1ELb0ELi2EEENS1_25SingleTileBwdLPTSchedulerILb1ELi128ELb1EEEEEEEEEvNT_6ParamsE,@"STO_CUDA_ENTRY STV_DEFAULT"
_ZN7cutlass13device_kernelIN5flash19enable_sm80_to_sm89INS1_16FlashAttnBwdSm80INS1_25CollectiveMainloopBwdSm80ILi2ELi2EN4cute5tupleIJNS5_1CILi64EEENS7_ILi128EEENS7_ILi96EEEEEENS_6half_tEfNS_4arch4Sm80ELb1ELb0ELb1ELb1ELb1ELb0ELb0ELb0ELi2ELi2ELi4ELi2ELb0EEENS1_21CollectiveEpilogueBwdISB_SC_SE_Li256ELb1ELb0ELi2EEENS1_25SingleTileBwdLPTSchedulerILb1ELi128ELb1EEEEEEEEEvNT_6ParamsE:
[----:B------:R-:W-:Y:S01]  /*0000*/  LDC R1, c[0x0][0x37c] ;  /* 0x0000df00ff017b82 */ /* 0x000fe20000000800 */
[----:B------:R-:W-:Y:S05]  /*0010*/  EXIT ;  /* 0x000000000000794d */ /* 0x000fea0003800000 */
.L_x_54:
        /* <DEDUP_REMOVED lines=14> */
.L_x_128:


//--------------------- .text._ZN7cutlass13device_kernelIN5flash19enable_sm80_to_sm89INS1_16FlashAttnBwdSm80INS1_25CollectiveMainloopBwdSm80ILi2ELi2EN4cute5tupleIJNS5_1CILi64EEENS7_ILi128EEENS7_ILi96EEEEEENS_6half_tEfNS_4arch4Sm80ELb1ELb0ELb1ELb1ELb0ELb0ELb0ELb0ELi2ELi2ELi4ELi2ELb0EEENS1_24CollectiveEpilogueBwdGQAISB_fSE_Li256ELb1ELb0EEENS1_25SingleTileBwdLPTSchedulerILb1ELi128ELb0EEEEEEEEEvNT_6ParamsE --------------------------
	.section	.text._ZN7cutlass13device_kernelIN5flash19enable_sm80_to_sm89INS1_16FlashAttnBwdSm80INS1_25CollectiveMainloopBwdSm80ILi2ELi2EN4cute5tupleIJNS5_1CILi64EEENS7_ILi128EEENS7_ILi96EEEEEENS_6half_tEfNS_4arch4Sm80ELb1ELb0ELb1ELb1ELb0ELb0ELb0ELb0ELi2ELi2ELi4ELi2ELb0EEENS1_24CollectiveEpilogueBwdGQAISB_fSE_Li256ELb1ELb0EEENS1_25SingleTileBwdLPTSchedulerILb1ELi128ELb0EEEEEEEEEvNT_6ParamsE,"ax",@progbits
	.align	128
.text._ZN7cutlass13device_kernelIN5flash19enable_sm80_to_sm89INS1_16FlashAttnBwdSm80INS1_25CollectiveMainloopBwdSm80ILi2ELi2EN4cute5tupleIJNS5_1CILi64EEENS7_ILi128EEENS7_ILi96EEEEEENS_6half_tEfNS_4arch4Sm80ELb1ELb0ELb1ELb1ELb0ELb0ELb0ELb0ELi2ELi2ELi4ELi2ELb0EEENS1_24CollectiveEpilogueBwdGQAISB_fSE_Li256ELb1ELb0EEENS1_25SingleTileBwdLPTSchedulerILb1ELi128ELb0EEEEEEEEEvNT_6ParamsE:
        .type           _ZN7cutlass13device_kernelIN5flash19enable_sm80_to_sm89INS1_16FlashAttnBwdSm80INS1_25CollectiveMainloopBwdSm80ILi2ELi2EN4cute5tupleIJNS5_1CILi64EEENS7_ILi128EEENS7_ILi96EEEEEENS_6half_tEfNS_4arch4Sm80ELb1ELb0ELb1ELb1ELb0ELb0ELb0ELb0ELi2ELi2ELi4ELi2ELb0EEENS1_24CollectiveEpilogueBwdGQAISB_fSE_Li256ELb1ELb0EEENS1_25SingleTileBwdLPTSchedulerILb1ELi128ELb0EEEEEEEEEvNT_6ParamsE,@function
        .size           _ZN7cutlass13device_kernelIN5flash19enable_sm80_to_sm89INS1_16FlashAttnBwdSm80INS1_25CollectiveMainloopBwdSm80ILi2ELi2EN4cute5tupleIJNS5_1CILi64EEENS7_ILi128EEENS7_ILi96EEEEEENS_6half_tEfNS_4arch4Sm80ELb1ELb0ELb1ELb1ELb0ELb0ELb0ELb0ELi2ELi2ELi4ELi2ELb0EEENS1_24CollectiveEpilogueBwdGQAISB_fSE_Li256ELb1ELb0EEENS1_25SingleTileBwdLPTSchedulerILb1ELi128ELb0EEEEEEEEEvNT_6ParamsE,(.L_x_129 - _ZN7cutlass13device_kernelIN5flash19enable_sm80_to_sm89INS1_16FlashAttnBwdSm80INS1_25CollectiveMainloopBwdSm80ILi2ELi2EN4cute5tupleIJNS5_1CILi64EEENS7_ILi128EEENS7_ILi96EEEEEENS_6half_tEfNS_4arch4Sm80ELb1ELb0ELb1ELb1ELb0ELb0ELb0ELb0ELi2ELi2ELi4ELi2ELb0EEENS1_24CollectiveEpilogueBwdGQAISB_fSE_Li256ELb1ELb0EEENS1_25SingleTileBwdLPTSchedulerILb1ELi128ELb0EEEEEEEEEvNT_6ParamsE)
        .other          _ZN7cutlass13device_kernelIN5flash19enable_sm80_to_sm89INS1_16FlashAttnBwdSm80INS1_25CollectiveMainloopBwdSm80ILi2ELi2EN4cute5tupleIJNS5_1CILi64EEENS7_ILi128EEENS7_ILi96EEEEEENS_6half_tEfNS_4arch4Sm80ELb1ELb0ELb1ELb1ELb0ELb0ELb0ELb0ELi2ELi2ELi4ELi2ELb0EEENS1_24CollectiveEpilogueBwdGQAISB_fSE_Li256ELb1ELb0EEENS1_25SingleTileBwdLPTSchedulerILb1ELi128ELb0EEEEEEEEEvNT_6ParamsE,@"STO_CUDA_ENTRY STV_DEFAULT"
_ZN7cutlass13device_kernelIN5flash19enable_sm80_to_sm89INS1_16FlashAttnBwdSm80INS1_25CollectiveMainloopBwdSm80ILi2ELi2EN4cute5tupleIJNS5_1CILi64EEENS7_ILi128EEENS7_ILi96EEEEEENS_6half_tEfNS_4arch4Sm80ELb1ELb0ELb1ELb1ELb0ELb0ELb0ELb0ELi2ELi2ELi4ELi2ELb0EEENS1_24CollectiveEpilogueBwdGQAISB_fSE_Li256ELb1ELb0EEENS1_25SingleTileBwdLPTSchedulerILb1ELi128ELb0EEEEEEEEEvNT_6ParamsE:
[----:B------:R-:W-:Y:S01]  /*0000*/  LDC R1, c[0x0][0x37c] ;  /* 0x0000df00ff017b82 */ /* 0x000fe20000000800 */
[----:B------:R-:W-:Y:S05]  /*0010*/  EXIT ;  /* 0x000000000000794d */ /* 0x000fea0003800000 */
.L_x_55:
        /* <DEDUP_REMOVED lines=14> */
.L_x_129:


//--------------------- .text._ZN7cutlass13device_kernelIN5flash32FlashAttnBwdPostprocessConvertdQIN4cute5tupleIJNS3_1CILi128EEENS5_ILi96EEEEEENS_6half_tEfNS_4arch4Sm80ELi256ENS3_8TiledMMAINS3_8MMA_AtomIJNS3_28SM80_16x8x16_F32F16F16F32_TNEEEENS3_6LayoutINS4_IJNS5_ILi4EEENS5_ILi2EEENS5_ILi1EEEEEENS4_IJSJ_SH_NS5_ILi0EEEEEEEENS4_IJNS5_ILi64EEENS5_ILi32EEENS5_ILi16EEEEEEEELb0EEEEEvNT_6ParamsE --------------------------
	.section	.text._ZN7cutlass13device_kernelIN5flash32FlashAttnBwdPostprocessConvertdQIN4cute5tupleIJNS3_1CILi128EEENS5_ILi96EEEEEENS_6half_tEfNS_4arch4Sm80ELi256ENS3_8TiledMMAINS3_8MMA_AtomIJNS3_28SM80_16x8x16_F32F16F16F32_TNEEEENS3_6LayoutINS4_IJNS5_ILi4EEENS5_ILi2EEENS5_ILi1EEEEEENS4_IJSJ_SH_NS5_ILi0EEEEEEEENS4_IJNS5_ILi64EEENS5_ILi32EEENS5_ILi16EEEEEEEELb0EEEEEvNT_6ParamsE,"ax",@progbits
	.align	128
.text._ZN7cutlass13device_kernelIN5flash32FlashAttnBwdPostprocessConvertdQIN4cute5tupleIJNS3_1CILi128EEENS5_ILi96EEEEEENS_6half_tEfNS_4arch4Sm80ELi256ENS3_8TiledMMAINS3_8MMA_AtomIJNS3_28SM80_16x8x16_F32F16F16F32_TNEEEENS3_6LayoutINS4_IJNS5_ILi4EEENS5_ILi2EEENS5_ILi1EEEEEENS4_IJSJ_SH_NS5_ILi0EEEEEEEENS4_IJNS5_ILi64EEENS5_ILi32EEENS5_ILi16EEEEEEEELb0EEEEEvNT_6ParamsE:
        .type           _ZN7cutlass13device_kernelIN5flash32FlashAttnBwdPostprocessConvertdQIN4cute5tupleIJNS3_1CILi128EEENS5_ILi96EEEEEENS_6half_tEfNS_4arch4Sm80ELi256ENS3_8TiledMMAINS3_8MMA_AtomIJNS3_28SM80_16x8x16_F32F16F16F32_TNEEEENS3_6LayoutINS4_IJNS5_ILi4EEENS5_ILi2EEENS5_ILi1EEEEEENS4_IJSJ_SH_NS5_ILi0EEEEEEEENS4_IJNS5_ILi64EEENS5_ILi32EEENS5_ILi16EEEEEEEELb0EEEEEvNT_6ParamsE,@function
        .size           _ZN7cutlass13device_kernelIN5flash32FlashAttnBwdPostprocessConvertdQIN4cute5tupleIJNS3_1CILi128EEENS5_ILi96EEEEEENS_6half_tEfNS_4arch4Sm80ELi256ENS3_8TiledMMAINS3_8MMA_AtomIJNS3_28SM80_16x8x16_F32F16F16F32_TNEEEENS3_6LayoutINS4_IJNS5_ILi4EEENS5_ILi2EEENS5_ILi1EEEEEENS4_IJSJ_SH_NS5_ILi0EEEEEEEENS4_IJNS5_ILi64EEENS5_ILi32EEENS5_ILi16EEEEEEEELb0EEEEEvNT_6ParamsE,(.L_x_130 - _ZN7cutlass13device_kernelIN5flash32FlashAttnBwdPostprocessConvertdQIN4cute5tupleIJNS3_1CILi128EEENS5_ILi96EEEEEENS_6half_tEfNS_4arch4Sm80ELi256ENS3_8TiledMMAINS3_8MMA_AtomIJNS3_28SM80_16x8x16_F32F16F16F32_TNEEEENS3_6LayoutINS4_IJNS5_ILi4EEENS5_ILi2EEENS5_ILi1EEEEEENS4_IJSJ_SH_NS5_ILi0EEEEEEEENS4_IJNS5_ILi64EEENS5_ILi32EEENS5_ILi16EEEEEEEELb0EEEEEvNT_6ParamsE)
        .other          _ZN7cutlass13device_kernelIN5flash32FlashAttnBwdPostprocessConvertdQIN4cute5tupleIJNS3_1CILi128EEENS5_ILi96EEEEEENS_6half_tEfNS_4arch4Sm80ELi256ENS3_8TiledMMAINS3_8MMA_AtomIJNS3_28SM80_16x8x16_F32F16F16F32_TNEEEENS3_6LayoutINS4_IJNS5_ILi4EEENS5_ILi2EEENS5_ILi1EEEEEENS4_IJSJ_SH_NS5_ILi0EEEEEEEENS4_IJNS5_ILi64EEENS5_ILi32EEENS5_ILi16EEEEEEEELb0EEEEEvNT_6ParamsE,@"STO_CUDA_ENTRY STV_DEFAULT"
_ZN7cutlass13device_kernelIN5flash32FlashAttnBwdPostprocessConvertdQIN4cute5tupleIJNS3_1CILi128EEENS5_ILi96EEEEEENS_6half_tEfNS_4arch4Sm80ELi256ENS3_8TiledMMAINS3_8MMA_AtomIJNS3_28SM80_16x8x16_F32F16F16F32_TNEEEENS3_6LayoutINS4_IJNS5_ILi4EEENS5_ILi2EEENS5_ILi1EEEEEENS4_IJSJ_SH_NS5_ILi0EEEEEEEENS4_IJNS5_ILi64EEENS5_ILi32EEENS5_ILi16EEEEEEEELb0EEEEEvNT_6ParamsE:
[----:B------:R-:W-:Y:S08]  /*0000*/  LDC R1, c[0x0][0x37c] ;  /* 0x0000df00ff017b82 */ /* 0x000ff00000000800 */
[----:B------:R-:W0:Y:S01]  /*0010*/  LDC.64 R10, c[0x0][0x3e0] ;  /* 0x0000f800ff0a7b82 */ /* 0x000e220000000a00 */
[----:B------:R-:W1:Y:S01]  /*0020*/  S2R R52, SR_CTAID.X ;  /* 0x0000000000347919 */ /* 0x000e620000002500 */
[----:B------:R-:W2:Y:S01]  /*0030*/  LDCU.64 UR6, c[0x0][0x358] ;  /* 0x00006b00ff0677ac */ /* 0x000ea20008000a00 */
[----:B------:R-:W3:Y:S01]  /*0040*/  S2R R9, SR_CTAID.Z ;  /* 0x0000000000097919 */ /* 0x000ee20000002700 */
[----:B0-----:R-:W-:-:S04]  /*0050*/  ISETP.NE.U32.AND P0, PT, R10, RZ, PT ;  /* 0x000000ff0a00720c */ /* 0x001fc80003f05070 */
[----:B------:R-:W-:-:S13]  /*0060*/  ISETP.NE.AND.EX P1, PT, R11, RZ, PT, P0 ;  /* 0x000000ff0b00720c */ /* 0x000fda0003f25300 */
[----:B-123--:R-:W-:Y:S05]  /*0070*/  @P1 BRA `(.L_x_56) ;  /* 0x0000000000241947 */ /* 0x00efea0003800000 */
[----:B------:R-:W0:Y:S01]  /*0080*/  LDCU.64 UR4, c[0x0][0x3e8] ;  /* 0x00007d00ff0477ac */ /* 0x000e220008000a00 */
[----:B------:R-:W-:Y:S02]  /*0090*/  CS2R R4, SRZ ;  /* 0x0000000000047805 */ /* 0x000fe4000001ff00 */
[----:B------:R-:W-:Y:S01]  /*00a0*/  CS2R R2, SRZ ;  /* 0x0000000000027805 */ /* 0x000fe2000001ff00 */
[----:B------:R-:W1:Y:S01]  /*00b0*/  LDCU UR8, c[0x0][0x3b0] ;  /* 0x00007600ff0877ac */ /* 0x000e620008000800 */
[----:B0-----:R-:W-:-:S04]  /*00c0*/  UISETP.NE.U32.AND UP0, UPT, UR4, URZ, UPT ;  /* 0x000000ff0400728c */ /* 0x001fc8000bf05070 */
[----:B------:R-:W-:Y:S01]  /*00d0*/  UISETP.NE.AND.EX UP0, UPT, UR5, URZ, UPT, UP0 ;  /* 0x000000ff0500728c */ /* 0x000fe2000bf05300 */
[----:B-1----:R-:W-:-:S08]  /*00e0*/  IMAD.U32 R55, RZ, RZ, UR8 ;  /* 0x00000008ff377e24 */ /* 0x002fd0000f8e00ff */
[----:B------:R-:W-:Y:S05]  /*00f0*/  BRA.U !UP0, `(.L_x_57) ;  /* 0x0000000108547547 */ /* 0x000fea000b800000 */
[----:B------:R-:W-:Y:S05]  /*0100*/  BRA `(.L_x_58) ;  /* 0x0000000000387947 */ /* 0x000fea0003800000 */
.L_x_56:
[----:B------:R-:W0:Y:S01]  /*0110*/  LDC.64 R6, c[0x0][0x3e0] ;  /* 0x0000f800ff067b82 */ /* 0x000e220000000a00 */
[----:B------:R-:W1:Y:S01]  /*0120*/  LDCU.64 UR4, c[0x0][0x3e8] ;  /* 0x00007d00ff0477ac */ /* 0x000e620008000a00 */
[----:B0-----:R-:W-:-:S05]  /*0130*/  IMAD.WIDE.U32 R6, R9, 0x4, R6 ;  /* 0x0000000409067825 */ /* 0x001fca00078e0006 */
[----:B------:R-:W2:Y:S01]  /*0140*/  LDG.E R2, desc[UR6][R6.64] ;  /* 0x0000000606027981 */ /* 0x000ea2000c1e1900 */
[----:B-1----:R-:W-:-:S04]  /*0150*/  UISETP.NE.U32.AND UP0, UPT, UR4, URZ, UPT ;  /* 0x000000ff0400728c */ /* 0x002fc8000bf05070 */
[----:B------:R-:W-:Y:S01]  /*0160*/  UISETP.NE.AND.EX UP0, UPT, UR5, URZ, UPT, UP0 ;  /* 0x000000ff0500728c */ /* 0x000fe2000bf05300 */
[----:B--2---:R-:W-:-:S05]  /*0170*/  IMAD R0, R9, 0x80, R2 ;  /* 0x0000008009007824 */ /* 0x004fca00078e0202 */
[----:B------:R-:W-:-:S04]  /*0180*/  SHF.R.S32.HI R3, RZ, 0x1f, R0 ;  /* 0x0000001fff037819 */ /* 0x000fc80000011400 */
[----:B------:R-:W-:-:S04]  /*0190*/  LEA.HI R3, R3, R0, RZ, 0x7 ;  /* 0x0000000003037211 */ /* 0x000fc800078f38ff */
[----:B------:R-:W-:-:S05]  /*01a0*/  SHF.R.U32.HI R3, RZ, 0x7, R3 ;  /* 0x00000007ff037819 */ /* 0x000fca0000011603 */
[----:B------:R-:W-:Y:S01]  /*01b0*/  IMAD R4, R3, 0x3000, RZ ;  /* 0x0000300003047824 */ /* 0x000fe200078e02ff */
[----:B------:R-:W-:-:S04]  /*01c0*/  SHF.R.S32.HI R3, RZ, 0x1f, R2 ;  /* 0x0000001fff037819 */ /* 0x000fc80000011402 */
[----:B------:R-:W-:Y:S01]  /*01d0*/  SHF.R.S32.HI R5, RZ, 0x1f, R4 ;  /* 0x0000001fff057819 */ /* 0x000fe20000011404 */
[----:B------:R-:W-:Y:S06]  /*01e0*/  BRA.U !UP0, `(.L_x_59) ;  /* 0x0000000108107547 */ /* 0x000fec000b800000 */
.L_x_58:
[----:B------:R-:W0:Y:S02]  /*01f0*/  LDC.64 R6, c[0x0][0x3e8] ;  /* 0x0000fa00ff067b82 */ /* 0x000e240000000a00 */
[----:B0-----:R-:W-:-:S05]  /*0200*/  IMAD.WIDE.U32 R6, R9, 0x4, R6 ;  /* 0x0000000409067825 */ /* 0x001fca00078e0006 */
[----:B------:R0:W5:Y:S01]  /*0210*/  LDG.E R55, desc[UR6][R6.64] ;  /* 0x0000000606377981 */ /* 0x000162000c1e1900 */
[----:B------:R-:W-:Y:S05]  /*0220*/  BRA `(.L_x_57) ;  /* 0x0000000000087947 */ /* 0x000fea0003800000 */
.L_x_59:
[----:B------:R-:W2:Y:S02]  /*0230*/  LDG.E R7, desc[UR6][R6.64+0x4] ;  /* 0x0000040606077981 */ /* 0x000ea4000c1e1900 */
[----:B--2---:R-:W-:-:S07]  /*0240*/  IMAD.IADD R55, R7, 0x1, -R2 ;  /* 0x0000000107377824 */ /* 0x004fce00078e0a02 */
.L_x_57:
[----:B------:R-:W-:Y:S02]  /*0250*/  SHF.L.U32 R56, R52, 0x7, RZ ;  /* 0x0000000734387819 */ /* 0x000fe400000006ff */
[----:B------:R-:W-:Y:S02]  /*0260*/  ISETP.NE.AND.EX P0, PT, R11, RZ, PT, P0 ;  /* 0x000000ff0b00720c */ /* 0x000fe40003f05300 */
[----:B-----5:R-:W-:-:S13]  /*0270*/  ISETP.GT.AND P2, PT, R55, R56, PT ;  /* 0x000000383700720c */ /* 0x020fda0003f44270 */
[----:B------:R-:W-:Y:S05]  /*0280*/  @!P2 EXIT P0 ;  /* 0x000000000000a94d */ /* 0x000fea0000000000 */
[----:B------:R-:W1:Y:S01]  /*0290*/  S2R R54, SR_TID.X ;  /* 0x0000000000367919 */ /* 0x000e620000002100 */
[----:B------:R-:W2:Y:S01]  /*02a0*/  S2UR UR8, SR_CTAID.Y ;  /* 0x00000000000879c3 */ /* 0x000ea20000002600 */
[----:B------:R-:W-:Y:S01]  /*02b0*/  IMAD R0, R52, 0x3000, RZ ;  /* 0x0000300034007824 */ /* 0x000fe200078e02ff */
[----:B------:R-:W3:Y:S01]  /*02c0*/  LDCU.64 UR4, c[0x0][0x3a0] ;  /* 0x00007400ff0477ac */ /* 0x000ee20008000a00 */
[----:B------:R-:W4:Y:S05]  /*02d0*/  LDCU.64 UR10, c[0x0][0x380] ;  /* 0x00007000ff0a77ac */ /* 0x000f2a0008000a00 */
[----:B------:R-:W2:Y:S01]  /*02e0*/  LDC.64 R10, c[0x0][0x398] ;  /* 0x0000e600ff0a7b82 */ /* 0x000ea20000000a00 */
[----:B-1----:R-:W-:-:S05]  /*02f0*/  IMAD.SHL.U32 R53, R54, 0x4, RZ ;  /* 0x0000000436357824 */ /* 0x002fca00078e00ff */
[----:B0-----:R-:W-:Y:S02]  /*0300*/  LOP3.LUT R7, R53, R0, RZ, 0xfc, !PT ;  /* 0x0000000035077212 */ /* 0x001fe400078efcff */
[----:B------:R-:W-:Y:S02]  /*0310*/  SEL R0, R9, RZ, !P1 ;  /* 0x000000ff09007207 */ /* 0x000fe40004800000 */
[----:B------:R-:W-:-:S05]  /*0320*/  IADD3 R4, P0, PT, R7, R4, RZ ;  /* 0x0000000407047210 */ /* 0x000fca0007f1e0ff */
[----:B------:R-:W-:Y:S02]  /*0330*/  IMAD.X R5, RZ, RZ, R5, P0 ;  /* 0x000000ffff057224 */ /* 0x000fe400000e0605 */
[----:B--2---:R-:W-:-:S04]  /*0340*/  IMAD.WIDE.U32 R4, R10, UR8, R4 ;  /* 0x000000080a047c25 */ /* 0x004fc8000f8e0004 */
[----:B------:R-:W-:Y:S02]  /*0350*/  IMAD R5, R11, UR8, R5 ;  /* 0x000000080b057c24 */ /* 0x000fe4000f8e0205 */
[----:B---3--:R-:W-:-:S04]  /*0360*/  IMAD.WIDE.U32 R4, R0, UR4, R4 ;  /* 0x0000000400047c25 */ /* 0x008fc8000f8e0004 */
[----:B------:R-:W-:Y:S01]  /*0370*/  IMAD R5, R0, UR5, R5 ;  /* 0x0000000500057c24 */ /* 0x000fe2000f8e0205 */
[----:B----4-:R-:W-:-:S04]  /*0380*/  LEA R58, P0, R4, UR10, 0x2 ;  /* 0x0000000a043a7c11 */ /* 0x010fc8000f8010ff */
[----:B------:R-:W-:Y:S01]  /*0390*/  LEA.HI.X R59, R4, UR11, R5, 0x2, P0 ;  /* 0x0000000b043b7c11 */ /* 0x000fe200080f1405 */
[----:B------:R-:W0:Y:S01]  /*03a0*/  S2UR UR5, SR_CgaCtaId ;  /* 0x00000000000579c3 */ /* 0x000e220000008800 */
[----:B------:R-:W-:Y:S01]  /*03b0*/  UMOV UR4, 0x400 ;  /* 0x0000040000047882 */ /* 0x000fe20000000000 */
[----:B------:R-:W-:Y:S01]  /*03c0*/  VIADDMNMX R55, R55, -R56, 0x80, PT ;  /* 0x0000008037377446 */ /* 0x000fe20003800938 */
[----:B------:R-:W1:Y:S01]  /*03d0*/  LDCU.64 UR10, c[0x0][0x3d0] ;  /* 0x00007a00ff0a77ac */ /* 0x000e620008000a00 */
[----:B------:R-:W2:Y:S04]  /*03e0*/  LDG.E.128 R4, desc[UR6][R58.64] ;  /* 0x000000063a047981 */ /* 0x000ea8000c1e1d00 */
[----:B------:R-:W3:Y:S04]  /*03f0*/  LDG.E.128 R8, desc[UR6][R58.64+0x1000] ;  /* 0x001000063a087981 */ /* 0x000ee8000c1e1d00 */
[----:B------:R-:W4:Y:S04]  /*0400*/  LDG.E.128 R12, desc[UR6][R58.64+0x2000] ;  /* 0x002000063a0c7981 */ /* 0x000f28000c1e1d00 */
[----:B------:R-:W5:Y:S04]  /*0410*/  LDG.E.128 R16, desc[UR6][R58.64+0x3000] ;  /* 0x003000063a107981 */ /* 0x000f68000c1e1d00 */
[----:B------:R-:W5:Y:S04]  /*0420*/  LDG.E.128 R20, desc[UR6][R58.64+0x4000] ;  /* 0x004000063a147981 */ /* 0x000f68000c1e1d00 */
[----:B------:R-:W5:Y:S04]  /*0430*/  LDG.E.128 R24, desc[UR6][R58.64+0x5000] ;  /* 0x005000063a187981 */ /* 0x000f68000c1e1d00 */
[----:B------:R-:W5:Y:S04]  /*0440*/  LDG.E.128 R28, desc[UR6][R58.64+0x6000] ;  /* 0x006000063a1c7981 */ /* 0x000f68000c1e1d00 */
[----:B------:R-:W5:Y:S04]  /*0450*/  LDG.E.128 R32, desc[UR6][R58.64+0x7000] ;  /* 0x007000063a207981 */ /* 0x000f68000c1e1d00 */
[----:B------:R-:W5:Y:S04]  /*0460*/  LDG.E.128 R36, desc[UR6][R58.64+0x8000] ;  /* 0x008000063a247981 */ /* 0x000f68000c1e1d00 */
[----:B------:R-:W5:Y:S04]  /*0470*/  LDG.E.128 R40, desc[UR6][R58.64+0x9000] ;  /* 0x009000063a287981 */ /* 0x000f68000c1e1d00 */
[----:B------:R-:W5:Y:S04]  /*0480*/  LDG.E.128 R44, desc[UR6][R58.64+0xa000] ;  /* 0x00a000063a2c7981 */ /* 0x000f68000c1e1d00 */
[----:B------:R-:W5:Y:S01]  /*0490*/  LDG.E.128 R48, desc[UR6][R58.64+0xb000] ;  /* 0x00b000063a307981 */ /* 0x000f62000c1e1d00 */
[----:B0-----:R-:W-:Y:S01]  /*04a0*/  ULEA UR4, UR5, UR4, 0x18 ;  /* 0x0000000405047291 */ /* 0x001fe2000f8ec0ff */
[----:B------:R-:W-:Y:S01]  /*04b0*/  BSSY.RECONVERGENT B0, `(.L_x_60) ;  /* 0x00000dc000007945 */ /* 0x000fe20003800200 */
[----:B------:R-:W0:Y:S04]  /*04c0*/  LDCU UR5, c[0x0][0x3d8] ;  /* 0x00007b00ff0577ac */ /* 0x000e280008000800 */
[----:B------:R-:W-:-:S05]  /*04d0*/  LEA R57, R54, UR4, 0x4 ;  /* 0x0000000436397c11 */ /* 0x000fca000f8e20ff */
[----:B--2---:R2:W-:Y:S04]  /*04e0*/  STS.128 [R57], R4 ;  /* 0x0000000439007388 */ /* 0x0045e80000000c00 */
[----:B---3--:R-:W-:Y:S04]  /*04f0*/  STS.128 [R57+0x1000], R8 ;  /* 0x0010000839007388 */ /* 0x008fe80000000c00 */
[----:B----4-:R3:W-:Y:S04]  /*0500*/  STS.128 [R57+0x2000], R12 ;  /* 0x0020000c39007388 */ /* 0x0107e80000000c00 */
[----:B-----5:R-:W-:Y:S04]  /*0510*/  STS.128 [R57+0x3000], R16 ;  /* 0x0030001039007388 */ /* 0x020fe80000000c00 */
[----:B------:R4:W-:Y:S01]  /*0520*/  STS.128 [R57+0x4000], R20 ;  /* 0x0040001439007388 */ /* 0x0009e20000000c00 */
[C---:B--2---:R-:W-:Y:S01]  /*0530*/  IMAD.SHL.U32 R5, R54.reuse, 0x8, RZ ;  /* 0x0000000836057824 */ /* 0x044fe200078e00ff */
[----:B------:R-:W-:Y:S01]  /*0540*/  LOP3.LUT R7, R53, 0x40, RZ, 0xc0, !PT ;  /* 0x0000004035077812 */ /* 0x000fe200078ec0ff */
[----:B------:R-:W-:Y:S01]  /*0550*/  IMAD R4, R54, -0xc, R57 ;  /* 0xfffffff436047824 */ /* 0x000fe200078e0239 */
[----:B------:R-:W-:Y:S04]  /*0560*/  STS.128 [R57+0x5000], R24 ;  /* 0x0050001839007388 */ /* 0x000fe80000000c00 */
[----:B------:R-:W-:Y:S01]  /*0570*/  STS.128 [R57+0x6000], R28 ;  /* 0x0060001c39007388 */ /* 0x000fe20000000c00 */
[----:B---3--:R-:W-:-:S02]  /*0580*/  SHF.R.U32.HI R13, RZ, 0x2, R54 ;  /* 0x00000002ff0d7819 */ /* 0x008fc40000011636 */
[----:B------:R-:W-:Y:S01]  /*0590*/  SHF.R.U32.HI R14, RZ, 0x4, R54 ;  /* 0x00000004ff0e7819 */ /* 0x000fe20000011636 */
[----:B------:R-:W-:Y:S01]  /*05a0*/  STS.128 [R57+0x7000], R32 ;  /* 0x0070002039007388 */ /* 0x000fe20000000c00 */
[----:B------:R-:W-:Y:S02]  /*05b0*/  IADD3 R6, P0, PT, R13, R2, RZ ;  /* 0x000000020d067210 */ /* 0x000fe40007f1e0ff */
[----:B------:R-:W-:Y:S01]  /*05c0*/  LOP3.LUT R2, R7, 0x8, R14, 0xf8, !PT ;  /* 0x0000000807027812 */ /* 0x000fe200078ef80e */
[----:B------:R-:W-:Y:S01]  /*05d0*/  STS.128 [R57+0x8000], R36 ;  /* 0x0080002439007388 */ /* 0x000fe20000000c00 */
[C---:B----4-:R-:W-:Y:S01]  /*05e0*/  SHF.L.U32 R20, R54.reuse, 0x1, RZ ;  /* 0x0000000136147819 */ /* 0x050fe200000006ff */
[----:B------:R-:W-:Y:S01]  /*05f0*/  IMAD.X R7, RZ, RZ, R3, P0 ;  /* 0x000000ffff077224 */ /* 0x000fe200000e0603 */
[C---:B------:R-:W-:Y:S01]  /*0600*/  LOP3.LUT R21, R5.reuse, 0x300, RZ, 0xc0, !PT ;  /* 0x0000030005157812 */ /* 0x040fe200078ec0ff */
[----:B------:R-:W-:Y:S01]  /*0610*/  STS.128 [R57+0x9000], R40 ;  /* 0x0090002839007388 */ /* 0x000fe20000000c00 */
[----:B------:R-:W-:Y:S01]  /*0620*/  SHF.R.U32.HI R3, RZ, 0x1, R54 ;  /* 0x00000001ff037819 */ /* 0x000fe20000011636 */
[----:B------:R-:W-:Y:S01]  /*0630*/  IMAD.SHL.U32 R54, R54, 0x400, RZ ;  /* 0x0000040036367824 */ /* 0x000fe200078e00ff */
[----:B------:R-:W-:Y:S01]  /*0640*/  LOP3.LUT R14, R5, 0x8, RZ, 0xc0, !PT ;  /* 0x00000008050e7812 */ /* 0x000fe200078ec0ff */
[----:B------:R-:W-:Y:S01]  /*0650*/  STS.128 [R57+0xa000], R44 ;  /* 0x00a0002c39007388 */ /* 0x000fe20000000c00 */
[----:B------:R-:W-:-:S02]  /*0660*/  LOP3.LUT R20, R21, 0x6, R20, 0xf8, !PT ;  /* 0x0000000615147812 */ /* 0x000fc400078ef814 */
[----:B------:R-:W-:Y:S01]  /*0670*/  LOP3.LUT R3, R3, 0x8, RZ, 0xc0, !PT ;  /* 0x0000000803037812 */ /* 0x000fe200078ec0ff */
[----:B------:R-:W-:Y:S01]  /*0680*/  STS.128 [R57+0xb000], R48 ;  /* 0x00b0003039007388 */ /* 0x000fe20000000c00 */
[--C-:B------:R-:W-:Y:S02]  /*0690*/  LOP3.LUT R14, R14, 0x40, R53.reuse, 0xf8, !PT ;  /* 0x000000400e0e7812 */ /* 0x100fe400078ef835 */
[----:B------:R-:W-:Y:S01]  /*06a0*/  LOP3.LUT R20, R20, 0x30, R53, 0xf8, !PT ;  /* 0x0000003014147812 */ /* 0x000fe200078ef835 */
[----:B------:R-:W-:Y:S01]  /*06b0*/  BAR.SYNC.DEFER_BLOCKING 0x0 ;  /* 0x0000000000007b1d */ /* 0x000fe20000010000 */
[----:B------:R-:W-:Y:S02]  /*06c0*/  LOP3.LUT R53, R53, 0xfb0, RZ, 0xc0, !PT ;  /* 0x00000fb035357812 */ /* 0x000fe400078ec0ff */
[----:B------:R-:W-:Y:S02]  /*06d0*/  LOP3.LUT R21, R54, 0x800, RZ, 0xc0, !PT ;  /* 0x0000080036157812 */ /* 0x000fe400078ec0ff */
[----:B------:R-:W-:-:S02]  /*06e0*/  LOP3.LUT R14, R14, R3, RZ, 0x3c, !PT ;  /* 0x000000030e0e7212 */ /* 0x000fc400078e3cff */
[----:B------:R-:W-:Y:S02]  /*06f0*/  LOP3.LUT R2, R20, R2, R3, 0xf6, !PT ;  /* 0x0000000214027212 */ /* 0x000fe400078ef603 */
[----:B------:R-:W-:Y:S01]  /*0700*/  IADD3 R3, PT, PT, R14, R53, R21 ;  /* 0x000000350e037210 */ /* 0x000fe20007ffe015 */
[----:B------:R-:W-:Y:S01]  /*0710*/  IMAD.WIDE.U32 R52, R52, 0x80, R6 ;  /* 0x0000008034347825 */ /* 0x000fe200078e0006 */
[C---:B------:R-:W-:Y:S02]  /*0720*/  IADD3 R22, PT, PT, R13.reuse, 0x40, RZ ;  /* 0x000000400d167810 */ /* 0x040fe40007ffe0ff */
[-C--:B------:R-:W-:Y:S02]  /*0730*/  ISETP.GE.AND P1, PT, R13, R55.reuse, PT ;  /* 0x000000370d00720c */ /* 0x080fe40003f26270 */
[----:B------:R-:W-:Y:S01]  /*0740*/  ISETP.GE.AND P0, PT, R22, R55, PT ;  /* 0x000000371600720c */ /* 0x000fe20003f06270 */
[----:B------:R-:W0:Y:S04]  /*0750*/  LDS R8, [R4] ;  /* 0x0000000004087984 */ /* 0x000e280000000800 */
[----:B------:R-:W2:Y:S04]  /*0760*/  LDS R9, [R4+0x400] ;  /* 0x0004000004097984 */ /* 0x000ea80000000800 */
[----:B------:R-:W3:Y:S04]  /*0770*/  LDS R10, [R4+0x800] ;  /* 0x00080000040a7984 */ /* 0x000ee80000000800 */
[----:B------:R-:W4:Y:S04]  /*0780*/  LDS R11, [R4+0xc00] ;  /* 0x000c0000040b7984 */ /* 0x000f280000000800 */
[----:B------:R-:W5:Y:S04]  /*0790*/  LDS R12, [R4+0x1000] ;  /* 0x00100000040c7984 */ /* 0x000f680000000800 */
[----:B------:R-:W1:Y:S04]  /*07a0*/  LDS R17, [R4+0x1c00] ;  /* 0x001c000004117984 */ /* 0x000e680000000800 */
[----:B------:R-:W1:Y:S04]  /*07b0*/  LDS R6, [R4+0x3800] ;  /* 0x0038000004067984 */ /* 0x000e680000000800 */
[----:B------:R-:W1:Y:S04]  /*07c0*/  LDS R16, [R4+0x1800] ;  /* 0x0018000004107984 */ /* 0x000e680000000800 */
[----:B------:R-:W1:Y:S04]  /*07d0*/  LDS R39, [R4+0x2800] ;  /* 0x0028000004277984 */ /* 0x000e680000000800 */
[----:B------:R-:W1:Y:S04]  /*07e0*/  LDS R14, [R4+0x2c00] ;  /* 0x002c0000040e7984 */ /* 0x000e680000000800 */
[----:B------:R-:W1:Y:S01]  /*07f0*/  LDS R7, [R4+0x3000] ;  /* 0x0030000004077984 */ /* 0x000e620000000800 */
[----:B0-----:R-:W-:-:S03]  /*0800*/  FMUL.FTZ R8, R8, UR5 ;  /* 0x0000000508087c20 */ /* 0x001fc60008410000 */
[----:B------:R-:W0:Y:S01]  /*0810*/  LDS R13, [R4+0x3400] ;  /* 0x00340000040d7984 */ /* 0x000e220000000800 */
[----:B--2---:R-:W-:-:S03]  /*0820*/  FMUL.FTZ R9, R9, UR5 ;  /* 0x0000000509097c20 */ /* 0x004fc60008410000 */
[----:B------:R-:W2:Y:S01]  /*0830*/  LDS R26, [R4+0x3c00] ;  /* 0x003c0000041a7984 */ /* 0x000ea20000000800 */
[----:B---3--:R-:W-:Y:S01]  /*0840*/  FMUL.FTZ R10, R10, UR5 ;  /* 0x000000050a0a7c20 */ /* 0x008fe20008410000 */
[----:B------:R-:W-:Y:S02]  /*0850*/  F2FP.F16.F32.PACK_AB R8, R9, R8 ;  /* 0x000000080908723e */ /* 0x000fe400000000ff */
[----:B------:R-:W3:Y:S01]  /*0860*/  LDS R15, [R4+0x1400] ;  /* 0x00140000040f7984 */ /* 0x000ee20000000800 */
[----:B----4-:R-:W-:-:S03]  /*0870*/  FMUL.FTZ R11, R11, UR5 ;  /* 0x000000050b0b7c20 */ /* 0x010fc60008410000 */
[----:B------:R-:W4:Y:S02]  /*0880*/  LDS R18, [R4+0x2000] ;  /* 0x0020000004127984 */ /* 0x000f240000000800 */
[----:B------:R-:W-:Y:S01]  /*0890*/  F2FP.F16.F32.PACK_AB R9, R11, R10 ;  /* 0x0000000a0b09723e */ /* 0x000fe200000000ff */
[----:B-----5:R-:W-:Y:S01]  /*08a0*/  FMUL.FTZ R10, R12, UR5 ;  /* 0x000000050c0a7c20 */ /* 0x020fe20008410000 */
[----:B------:R-:W5:Y:S01]  /*08b0*/  LDS R19, [R4+0x2400] ;  /* 0x0024000004137984 */ /* 0x000f620000000800 */
[----:B-1----:R-:W-:-:S03]  /*08c0*/  FMUL.FTZ R12, R17, UR5 ;  /* 0x00000005110c7c20 */ /* 0x002fc60008410000 */
[----:B------:R-:W1:Y:S01]  /*08d0*/  LDS R24, [R4+0x4000] ;  /* 0x0040000004187984 */ /* 0x000e620000000800 */
[----:B------:R-:W-:-:S03]  /*08e0*/  FMUL.FTZ R41, R6, UR5 ;  /* 0x0000000506297c20 */ /* 0x000fc60008410000 */
[----:B------:R-:W1:Y:S01]  /*08f0*/  LDS R25, [R4+0x4400] ;  /* 0x0044000004197984 */ /* 0x000e620000000800 */
[----:B------:R-:W-:-:S03]  /*0900*/  FMUL.FTZ R11, R16, UR5 ;  /* 0x00000005100b7c20 */ /* 0x000fc60008410000 */
[----:B------:R-:W1:Y:S01]  /*0910*/  LDS R37, [R4+0x4800] ;  /* 0x0048000004257984 */ /* 0x000e620000000800 */
[----:B------:R-:W-:Y:S01]  /*0920*/  FMUL.FTZ R39, R39, UR5 ;  /* 0x0000000527277c20 */ /* 0x000fe20008410000 */
[----:B------:R-:W-:Y:S02]  /*0930*/  F2FP.F16.F32.PACK_AB R11, R12, R11 ;  /* 0x0000000b0c0b723e */ /* 0x000fe400000000ff */
[----:B------:R-:W1:Y:S01]  /*0940*/  LDS R38, [R4+0x4c00] ;  /* 0x004c000004267984 */ /* 0x000e620000000800 */
[----:B------:R-:W-:-:S03]  /*0950*/  FMUL.FTZ R14, R14, UR5 ;  /* 0x000000050e0e7c20 */ /* 0x000fc60008410000 */
[----:B------:R-:W1:Y:S01]  /*0960*/  LDS R29, [R4+0x5400] ;  /* 0x00540000041d7984 */ /* 0x000e620000000800 */
[----:B------:R-:W-:-:S03]  /*0970*/  FMUL.FTZ R7, R7, UR5 ;  /* 0x0000000507077c20 */ /* 0x000fc60008410000 */
[----:B------:R-:W1:Y:S01]  /*0980*/  LDS R33, [R4+0x6000] ;  /* 0x0060000004217984 */ /* 0x000e620000000800 */
[----:B0-----:R-:W-:Y:S01]  /*0990*/  FMUL.FTZ R40, R13, UR5 ;  /* 0x000000050d287c20 */ /* 0x001fe20008410000 */
[----:B------:R-:W-:Y:S02]  /*09a0*/  F2FP.F16.F32.PACK_AB R13, R14, R39 ;  /* 0x000000270e0d723e */ /* 0x000fe400000000ff */
[----:B------:R-:W0:Y:S01]  /*09b0*/  LDS R28, [R4+0x6400] ;  /* 0x00640000041c7984 */ /* 0x000e220000000800 */
[----:B--2---:R-:W-:Y:S01]  /*09c0*/  FMUL.FTZ R26, R26, UR5 ;  /* 0x000000051a1a7c20 */ /* 0x004fe20008410000 */
[----:B------:R-:W-:Y:S02]  /*09d0*/  F2FP.F16.F32.PACK_AB R14, R40, R7 ;  /* 0x00000007280e723e */ /* 0x000fe400000000ff */
[----:B------:R-:W2:Y:S01]  /*09e0*/  LDS R32, [R4+0x6800] ;  /* 0x0068000004207984 */ /* 0x000ea20000000800 */
[----:B---3--:R-:W-:-:S03]  /*09f0*/  FMUL.FTZ R15, R15, UR5 ;  /* 0x000000050f0f7c20 */ /* 0x008fc60008410000 */
[----:B------:R-:W3:Y:S01]  /*0a00*/  LDS R30, [R4+0x6c00] ;  /* 0x006c0000041e7984 */ /* 0x000ee20000000800 */
[----:B----4-:R-:W-:Y:S01]  /*0a10*/  FMUL.FTZ R18, R18, UR5 ;  /* 0x0000000512127c20 */ /* 0x010fe20008410000 */
[----:B------:R-:W-:Y:S02]  /*0a20*/  F2FP.F16.F32.PACK_AB R10, R15, R10 ;  /* 0x0000000a0f0a723e */ /* 0x000fe400000000ff */
[----:B------:R-:W4:Y:S01]  /*0a30*/  LDS R17, [R4+0x9800] ;  /* 0x0098000004117984 */ /* 0x000f220000000800 */
[----:B-----5:R-:W-:-:S03]  /*0a40*/  FMUL.FTZ R19, R19, UR5 ;  /* 0x0000000513137c20 */ /* 0x020fc60008410000 */
[----:B------:R-:W5:Y:S01]  /*0a50*/  LDS R6, [R4+0x9c00] ;  /* 0x009c000004067984 */ /* 0x000f620000000800 */
[----:B-1----:R-:W-:Y:S01]  /*0a60*/  FMUL.FTZ R42, R24, UR5 ;  /* 0x00000005182a7c20 */ /* 0x002fe20008410000 */
[----:B------:R-:W-:Y:S02]  /*0a70*/  F2FP.F16.F32.PACK_AB R24, R26, R41 ;  /* 0x000000291a18723e */ /* 0x000fe400000000ff */
[----:B------:R-:W1:Y:S01]  /*0a80*/  LDS R16, [R4+0x8000] ;  /* 0x0080000004107984 */ /* 0x000e620000000800 */
[----:B------:R-:W-:Y:S01]  /*0a90*/  FMUL.FTZ R25, R25, UR5 ;  /* 0x0000000519197c20 */ /* 0x000fe20008410000 */
[----:B------:R-:W-:Y:S02]  /*0aa0*/  F2FP.F16.F32.PACK_AB R12, R19, R18 ;  /* 0x00000012130c723e */ /* 0x000fe400000000ff */
[----:B------:R-:W1:Y:S01]  /*0ab0*/  LDS R23, [R4+0x8400] ;  /* 0x0084000004177984 */ /* 0x000e620000000800 */
[----:B------:R-:W-:Y:S01]  /*0ac0*/  FMUL.FTZ R44, R37, UR5 ;  /* 0x00000005252c7c20 */ /* 0x000fe20008410000 */
[----:B------:R-:W-:Y:S01]  /*0ad0*/  F2FP.F16.F32.PACK_AB R41, R25, R42 ;  /* 0x0000002a1929723e */ /* 0x000fe200000000ff */
[----:B------:R-:W-:Y:S01]  /*0ae0*/  FMUL.FTZ R7, R38, UR5 ;  /* 0x0000000526077c20 */ /* 0x000fe20008410000 */
[----:B------:R-:W1:Y:S01]  /*0af0*/  LDS R35, [R4+0x5000] ;  /* 0x0050000004237984 */ /* 0x000e620000000800 */
[----:B------:R-:W-:-:S03]  /*0b00*/  FMUL.FTZ R46, R29, UR5 ;  /* 0x000000051d2e7c20 */ /* 0x000fc60008410000 */
[----:B------:R-:W1:Y:S01]  /*0b10*/  LDS R31, [R4+0x5800] ;  /* 0x00580000041f7984 */ /* 0x000e620000000800 */
[----:B------:R-:W-:Y:S01]  /*0b20*/  F2FP.F16.F32.PACK_AB R44, R7, R44 ;  /* 0x0000002c072c723e */ /* 0x000fe200000000ff */
[----:B------:R-:W-:Y:S02]  /*0b30*/  FMUL.FTZ R29, R33, UR5 ;  /* 0x00000005211d7c20 */ /* 0x000fe40008410000 */
[----:B------:R-:W1:Y:S01]  /*0b40*/  LDS R36, [R4+0x5c00] ;  /* 0x005c000004247984 */ /* 0x000e620000000800 */
[----:B0-----:R-:W-:-:S03]  /*0b50*/  FMUL.FTZ R28, R28, UR5 ;  /* 0x000000051c1c7c20 */ /* 0x001fc60008410000 */
[----:B------:R-:W0:Y:S01]  /*0b60*/  LDS R34, [R4+0x7000] ;  /* 0x0070000004227984 */ /* 0x000e220000000800 */
[----:B--2---:R-:W-:-:S03]  /*0b70*/  FMUL.FTZ R32, R32, UR5 ;  /* 0x0000000520207c20 */ /* 0x004fc60008410000 */
[----:B------:R-:W2:Y:S01]  /*0b80*/  LDS R27, [R4+0x7400] ;  /* 0x00740000041b7984 */ /* 0x000ea20000000800 */
[----:B------:R-:W-:Y:S01]  /*0b90*/  F2FP.F16.F32.PACK_AB R29, R28, R29 ;  /* 0x0000001d1c1d723e */ /* 0x000fe200000000ff */
[----:B---3--:R-:W-:Y:S02]  /*0ba0*/  FMUL.FTZ R7, R30, UR5 ;  /* 0x000000051e077c20 */ /* 0x008fe40008410000 */
[----:B------:R-:W3:Y:S01]  /*0bb0*/  LDS R19, [R4+0x7800] ;  /* 0x0078000004137984 */ /* 0x000ee20000000800 */
[----:B----4-:R-:W-:-:S03]  /*0bc0*/  FMUL.FTZ R17, R17, UR5 ;  /* 0x0000000511117c20 */ /* 0x010fc60008410000 */
[----:B------:R-:W4:Y:S01]  /*0bd0*/  LDS R20, [R4+0x7c00] ;  /* 0x007c000004147984 */ /* 0x000f220000000800 */
[----:B------:R-:W-:Y:S01]  /*0be0*/  F2FP.F16.F32.PACK_AB R28, R7, R32 ;  /* 0x00000020071c723e */ /* 0x000fe200000000ff */
[----:B-----5:R-:W-:Y:S02]  /*0bf0*/  FMUL.FTZ R6, R6, UR5 ;  /* 0x0000000506067c20 */ /* 0x020fe40008410000 */
[----:B------:R-:W5:Y:S01]  /*0c00*/  LDS R15, [R4+0x8800] ;  /* 0x00880000040f7984 */ /* 0x000f620000000800 */
[----:B-1----:R-:W-:-:S03]  /*0c10*/  FMUL.FTZ R16, R16, UR5 ;  /* 0x0000000510107c20 */ /* 0x002fc60008410000 */
[----:B------:R-:W1:Y:S01]  /*0c20*/  LDS R22, [R4+0x8c00] ;  /* 0x008c000004167984 */ /* 0x000e620000000800 */
[----:B------:R-:W-:Y:S02]  /*0c30*/  F2FP.F16.F32.PACK_AB R17, R6, R17 ;  /* 0x000000110611723e */ /* 0x000fe400000000ff */
[----:B------:R-:W1:Y:S01]  /*0c40*/  LDC.64 R6, c[0x0][0x3c8] ;  /* 0x0000f200ff067b82 */ /* 0x000e620000000a00 */
[----:B------:R-:W1:Y:S01]  /*0c50*/  LDS R18, [R4+0x9000] ;  /* 0x0090000004127984 */ /* 0x000e620000000800 */
[----:B------:R-:W-:-:S03]  /*0c60*/  FMUL.FTZ R23, R23, UR5 ;  /* 0x0000000517177c20 */ /* 0x000fc60008410000 */
[----:B------:R-:W1:Y:S01]  /*0c70*/  LDS R21, [R4+0x9400] ;  /* 0x0094000004157984 */ /* 0x000e620000000800 */
[----:B------:R-:W-:Y:S01]  /*0c80*/  FMUL.FTZ R35, R35, UR5 ;  /* 0x0000000523237c20 */ /* 0x000fe20008410000 */
[----:B------:R-:W-:Y:S02]  /*0c90*/  F2FP.F16.F32.PACK_AB R16, R23, R16 ;  /* 0x000000101710723e */ /* 0x000fe400000000ff */
[----:B------:R-:W1:Y:S01]  /*0ca0*/  LDS R25, [R4+0xa000] ;  /* 0x00a0000004197984 */ /* 0x000e620000000800 */
[----:B------:R-:W-:Y:S01]  /*0cb0*/  LEA R23, R2, UR4, 0x1 ;  /* 0x0000000402177c11 */ /* 0x000fe2000f8e08ff */
[----:B------:R-:W-:Y:S02]  /*0cc0*/  FMUL.FTZ R31, R31, UR5 ;  /* 0x000000051f1f7c20 */ /* 0x000fe40008410000 */
[----:B------:R-:W1:Y:S01]  /*0cd0*/  LDS R40, [R4+0xa400] ;  /* 0x00a4000004287984 */ /* 0x000e620000000800 */
[----:B------:R-:W-:-:S03]  /*0ce0*/  FMUL.FTZ R36, R36, UR5 ;  /* 0x0000000524247c20 */ /* 0x000fc60008410000 */
[----:B------:R-:W1:Y:S01]  /*0cf0*/  LDS R26, [R4+0xa800] ;  /* 0x00a80000041a7984 */ /* 0x000e620000000800 */
[----:B0-----:R-:W-:-:S03]  /*0d00*/  FMUL.FTZ R30, R34, UR5 ;  /* 0x00000005221e7c20 */ /* 0x001fc60008410000 */
[----:B------:R-:W0:Y:S01]  /*0d10*/  LDS R39, [R4+0xac00] ;  /* 0x00ac000004277984 */ /* 0x000e220000000800 */
[----:B--2---:R-:W-:Y:S01]  /*0d20*/  FMUL.FTZ R33, R27, UR5 ;  /* 0x000000051b217c20 */ /* 0x004fe20008410000 */
[----:B------:R-:W-:Y:S02]  /*0d30*/  F2FP.F16.F32.PACK_AB R27, R36, R31 ;  /* 0x0000001f241b723e */ /* 0x000fe400000000ff */
[----:B------:R-:W2:Y:S01]  /*0d40*/  LDS R37, [R4+0xb000] ;  /* 0x00b0000004257984 */ /* 0x000ea20000000800 */
[----:B---3--:R-:W-:Y:S01]  /*0d50*/  FMUL.FTZ R19, R19, UR5 ;  /* 0x0000000513137c20 */ /* 0x008fe20008410000 */
[----:B------:R-:W-:Y:S02]  /*0d60*/  F2FP.F16.F32.PACK_AB R30, R33, R30 ;  /* 0x0000001e211e723e */ /* 0x000fe400000000ff */
[----:B------:R-:W3:Y:S01]  /*0d70*/  LDS R42, [R4+0xb400] ;  /* 0x00b40000042a7984 */ /* 0x000ee20000000800 */
[----:B----4-:R-:W-:-:S03]  /*0d80*/  FMUL.FTZ R20, R20, UR5 ;  /* 0x0000000514147c20 */ /* 0x010fc60008410000 */
[----:B------:R-:W4:Y:S01]  /*0d90*/  LDS R38, [R4+0xb800] ;  /* 0x00b8000004267984 */ /* 0x000f220000000800 */
[----:B-----5:R-:W-:Y:S01]  /*0da0*/  FMUL.FTZ R15, R15, UR5 ;  /* 0x000000050f0f7c20 */ /* 0x020fe20008410000 */
[----:B------:R-:W-:Y:S02]  /*0db0*/  F2FP.F16.F32.PACK_AB R19, R20, R19 ;  /* 0x000000131413723e */ /* 0x000fe400000000ff */
[----:B------:R5:W4:Y:S01]  /*0dc0*/  LDS R43, [R4+0xbc00] ;  /* 0x00bc0000042b7984 */ /* 0x000b220000000800 */
[----:B-1----:R-:W-:-:S03]  /*0dd0*/  FMUL.FTZ R22, R22, UR5 ;  /* 0x0000000516167c20 */ /* 0x002fc60008410000 */
[----:B------:R1:W-:Y:S01]  /*0de0*/  STS [R23+0xc000], R8 ;  /* 0x00c0000817007388 */ /* 0x0003e20000000800 */
[----:B------:R-:W-:Y:S01]  /*0df0*/  FMUL.FTZ R18, R18, UR5 ;  /* 0x0000000512127c20 */ /* 0x000fe20008410000 */
[----:B------:R-:W-:Y:S02]  /*0e00*/  F2FP.F16.F32.PACK_AB R15, R22, R15 ;  /* 0x0000000f160f723e */ /* 0x000fe400000000ff */
[----:B------:R1:W-:Y:S01]  /*0e10*/  STS [R23+0xc100], R9 ;  /* 0x00c1000917007388 */ /* 0x0003e20000000800 */
[----:B------:R-:W-:Y:S01]  /*0e20*/  FMUL.FTZ R21, R21, UR5 ;  /* 0x0000000515157c20 */ /* 0x000fe20008410000 */
[----:B-----5:R-:W-:Y:S02]  /*0e30*/  F2FP.F16.F32.PACK_AB R4, R46, R35 ;  /* 0x000000232e04723e */ /* 0x020fe400000000ff */
[----:B------:R-:W-:Y:S01]  /*0e40*/  STS [R23+0xc800], R10 ;  /* 0x00c8000a17007388 */ /* 0x000fe20000000800 */
[----:B------:R-:W-:Y:S01]  /*0e50*/  FMUL.FTZ R25, R25, UR5 ;  /* 0x0000000519197c20 */ /* 0x000fe20008410000 */
[----:B-1----:R-:W-:-:S02]  /*0e60*/  LOP3.LUT R8, R5, 0x18, RZ, 0xc0, !PT ;  /* 0x0000001805087812 */ /* 0x002fc400078ec0ff */
[----:B------:R1:W-:Y:S01]  /*0e70*/  STS [R23+0xc900], R11 ;  /* 0x00c9000b17007388 */ /* 0x0003e20000000800 */
[----:B------:R-:W-:Y:S01]  /*0e80*/  FMUL.FTZ R40, R40, UR5 ;  /* 0x0000000528287c20 */ /* 0x000fe20008410000 */
[----:B------:R-:W-:Y:S01]  /*0e90*/  IMAD.MOV.U32 R9, RZ, RZ, RZ ;  /* 0x000000ffff097224 */ /* 0x000fe200078e00ff */
[----:B------:R-:W-:Y:S01]  /*0ea0*/  F2FP.F16.F32.PACK_AB R18, R21, R18 ;  /* 0x000000121512723e */ /* 0x000fe200000000ff */
[----:B------:R-:W-:Y:S01]  /*0eb0*/  FMUL.FTZ R26, R26, UR5 ;  /* 0x000000051a1a7c20 */ /* 0x000fe20008410000 */
[----:B------:R-:W-:Y:S01]  /*0ec0*/  STS [R23+0xd000], R12 ;  /* 0x00d0000c17007388 */ /* 0x000fe20000000800 */
[----:B------:R-:W-:Y:S01]  /*0ed0*/  F2FP.F16.F32.PACK_AB R25, R40, R25 ;  /* 0x000000192819723e */ /* 0x000fe200000000ff */
[----:B0-----:R-:W-:Y:S02]  /*0ee0*/  FMUL.FTZ R39, R39, UR5 ;  /* 0x0000000527277c20 */ /* 0x001fe40008410000 */
[----:B------:R-:W-:Y:S01]  /*0ef0*/  STS [R23+0xd100], R13 ;  /* 0x00d1000d17007388 */ /* 0x000fe20000000800 */
[----:B-1----:R-:W-:-:S04]  /*0f00*/  IMAD.WIDE.U32 R10, R6, UR8, R8 ;  /* 0x00000008060a7c25 */ /* 0x002fc8000f8e0008 */
[----:B--2---:R-:W-:Y:S01]  /*0f10*/  FMUL.FTZ R37, R37, UR5 ;  /* 0x0000000525257c20 */ /* 0x004fe20008410000 */
[----:B------:R-:W-:Y:S01]  /*0f20*/  F2FP.F16.F32.PACK_AB R26, R39, R26 ;  /* 0x0000001a271a723e */ /* 0x000fe200000000ff */
[----:B------:R-:W-:Y:S01]  /*0f30*/  IMAD R11, R7, UR8, R11 ;  /* 0x00000008070b7c24 */ /* 0x000fe2000f8e020b */
[----:B------:R-:W-:Y:S01]  /*0f40*/  STS [R23+0xd800], R14 ;  /* 0x00d8000e17007388 */ /* 0x000fe20000000800 */
[----:B---3--:R-:W-:Y:S01]  /*0f50*/  FMUL.FTZ R42, R42, UR5 ;  /* 0x000000052a2a7c20 */ /* 0x008fe20008410000 */
[----:B------:R-:W-:Y:S02]  /*0f60*/  IMAD.WIDE.U32 R10, R0, UR10, R10 ;  /* 0x0000000a000a7c25 */ /* 0x000fe4000f8e000a */
[----:B------:R0:W-:Y:S02]  /*0f70*/  STS [R23+0xd900], R24 ;  /* 0x00d9001817007388 */ /* 0x0001e40000000800 */
[----:B----4-:R-:W-:Y:S01]  /*0f80*/  FMUL.FTZ R38, R38, UR5 ;  /* 0x0000000526267c20 */ /* 0x010fe20008410000 */
[----:B------:R-:W-:Y:S01]  /*0f90*/  F2FP.F16.F32.PACK_AB R37, R42, R37 ;  /* 0x000000252a25723e */ /* 0x000fe200000000ff */
[----:B------:R-:W-:Y:S01]  /*0fa0*/  IMAD R21, R0, UR11, R11 ;  /* 0x0000000b00157c24 */ /* 0x000fe2000f8e020b */
[----:B------:R-:W-:Y:S01]  /*0fb0*/  STS [R23+0xe000], R41 ;  /* 0x00e0002917007388 */ /* 0x000fe20000000800 */
[----:B------:R-:W-:Y:S01]  /*0fc0*/  FMUL.FTZ R43, R43, UR5 ;  /* 0x000000052b2b7c20 */ /* 0x000fe20008410000 */
[----:B------:R-:W-:Y:S01]  /*0fd0*/  UIADD3 UR5, UPT, UPT, UR4, 0xc000, URZ ;  /* 0x0000c00004057890 */ /* 0x000fe2000fffe0ff */
[----:B------:R-:W-:Y:S01]  /*0fe0*/  LOP3.LUT R0, R8, 0x20, RZ, 0xfc, !PT ;  /* 0x0000002008007812 */ /* 0x000fe200078efcff */
[----:B------:R-:W-:Y:S02]  /*0ff0*/  STS [R23+0xe100], R44 ;  /* 0x00e1002c17007388 */ /* 0x000fe40000000800 */
[----:B------:R-:W-:-:S02]  /*1000*/  F2FP.F16.F32.PACK_AB R38, R43, R38 ;  /* 0x000000262b26723e */ /* 0x000fc400000000ff */
[----:B------:R-:W-:Y:S01]  /*1010*/  STS [R23+0xf000], R29 ;  /* 0x00f0001d17007388 */ /* 0x000fe20000000800 */
[----:B0-----:R-:W-:-:S03]  /*1020*/  LOP3.LUT R24, R8, 0x40, RZ, 0xfc, !PT ;  /* 0x0000004008187812 */ /* 0x001fc600078efcff */
[----:B------:R-:W-:Y:S04]  /*1030*/  STS [R23+0xf100], R28 ;  /* 0x00f1001c17007388 */ /* 0x000fe80000000800 */
[----:B------:R-:W-:Y:S04]  /*1040*/  STS [R23+0xe800], R4 ;  /* 0x00e8000417007388 */ /* 0x000fe80000000800 */
[----:B------:R-:W-:Y:S04]  /*1050*/  STS [R23+0xe900], R27 ;  /* 0x00e9001b17007388 */ /* 0x000fe80000000800 */
[----:B------:R-:W-:Y:S04]  /*1060*/  STS [R23+0xf800], R30 ;  /* 0x00f8001e17007388 */ /* 0x000fe80000000800 */
[----:B------:R-:W-:Y:S04]  /*1070*/  STS [R23+0xf900], R19 ;  /* 0x00f9001317007388 */ /* 0x000fe80000000800 */
[----:B------:R-:W-:Y:S04]  /*1080*/  STS [R23+0x10000], R16 ;  /* 0x0100001017007388 */ /* 0x000fe80000000800 */
[----:B------:R-:W-:Y:S04]  /*1090*/  STS [R23+0x10100], R15 ;  /* 0x0101000f17007388 */ /* 0x000fe80000000800 */
[----:B------:R0:W-:Y:S04]  /*10a0*/  STS [R23+0x11000], R25 ;  /* 0x0110001917007388 */ /* 0x0001e80000000800 */
[----:B------:R1:W-:Y:S04]  /*10b0*/  STS [R23+0x11100], R26 ;  /* 0x0111001a17007388 */ /* 0x0003e80000000800 */
[----:B------:R2:W-:Y:S01]  /*10c0*/  STS [R23+0x10800], R18 ;  /* 0x0108001217007388 */ /* 0x0005e20000000800 */
[----:B0-----:R-:W-:-:S03]  /*10d0*/  LEA R25, R3, UR5, 0x1 ;  /* 0x0000000503197c11 */ /* 0x001fc6000f8e08ff */
[----:B------:R2:W-:Y:S01]  /*10e0*/  STS [R23+0x10900], R17 ;  /* 0x0109001117007388 */ /* 0x0005e20000000800 */
[----:B-1----:R-:W-:-:S03]  /*10f0*/  LEA R26, R3, UR4, 0x1 ;  /* 0x00000004031a7c11 */ /* 0x002fc6000f8e08ff */
[----:B------:R2:W-:Y:S04]  /*1100*/  STS [R23+0x11800], R37 ;  /* 0x0118002517007388 */ /* 0x0005e80000000800 */
[----:B------:R2:W-:Y:S01]  /*1110*/  STS [R23+0x11900], R38 ;  /* 0x0119002617007388 */ /* 0x0005e20000000800 */
[----:B------:R-:W-:Y:S06]  /*1120*/  BAR.SYNC.DEFER_BLOCKING 0x0 ;  /* 0x0000000000007b1d */ /* 0x000fec0000010000 */
[----:B------:R-:W-:Y:S05]  /*1130*/  @P1 BRA `(.L_x_61) ;  /* 0x00000000004c1947 */ /* 0x000fea0003800000 */
[----:B------:R-:W0:Y:S01]  /*1140*/  LDCU UR4, c[0x0][0x3b4] ;  /* 0x00007680ff0477ac */ /* 0x000e220008000800 */
[----:B------:R-:W1:Y:S01]  /*1150*/  LDS.128 R12, [R25+0x2000] ;  /* 0x00200000190c7984 */ /* 0x000e620000000c00 */
[----:B------:R-:W-:Y:S01]  /*1160*/  IMAD.MOV.U32 R20, RZ, RZ, R10 ;  /* 0x000000ffff147224 */ /* 0x000fe200078e000a */
[----:B------:R-:W3:Y:S02]  /*1170*/  LDCU.64 UR8, c[0x0][0x3c0] ;  /* 0x00007800ff0877ac */ /* 0x000ee40008000a00 */
[----:B--2---:R-:W2:Y:S01]  /*1180*/  LDS.128 R16, [R25+0x4000] ;  /* 0x0040000019107984 */ /* 0x004ea20000000c00 */
[----:B------:R-:W4:Y:S01]  /*1190*/  LDCU.64 UR10, c[0x0][0x3a8] ;  /* 0x00007500ff0a77ac */ /* 0x000f220008000a00 */
[----:B0-----:R-:W-:Y:S02]  /*11a0*/  ISETP.GE.AND P1, PT, R8, UR4, PT ;  /* 0x0000000408007c0c */ /* 0x001fe4000bf26270 */
[----:B------:R-:W-:Y:S01]  /*11b0*/  ISETP.GE.AND P2, PT, R0, UR4, PT ;  /* 0x0000000400007c0c */ /* 0x000fe2000bf46270 */
[----:B---3--:R-:W-:Y:S01]  /*11c0*/  IMAD R23, R53, UR8, RZ ;  /* 0x0000000835177c24 */ /* 0x008fe2000f8e02ff */
[----:B------:R-:W-:Y:S01]  /*11d0*/  ISETP.GE.AND P3, PT, R24, UR4, PT ;  /* 0x0000000418007c0c */ /* 0x000fe2000bf66270 */
[----:B------:R-:W-:-:S04]  /*11e0*/  IMAD.WIDE.U32 R2, R52, UR8, R20 ;  /* 0x0000000834027c25 */ /* 0x000fc8000f8e0014 */
[----:B------:R-:W-:Y:S01]  /*11f0*/  IMAD R23, R52, UR9, R23 ;  /* 0x0000000934177c24 */ /* 0x000fe2000f8e0217 */
[----:B----4-:R-:W-:-:S03]  /*1200*/  LEA R22, P4, R2, UR10, 0x1 ;  /* 0x0000000a02167c11 */ /* 0x010fc6000f8808ff */
[----:B------:R-:W0:Y:S01]  /*1210*/  @!P1 LDS.128 R4, [R25] ;  /* 0x0000000019049984 */ /* 0x000e220000000c00 */
[----:B------:R-:W-:-:S04]  /*1220*/  IADD3 R3, PT, PT, R3, R23, RZ ;  /* 0x0000001703037210 */ /* 0x000fc80007ffe0ff */
[----:B------:R-:W-:-:S05]  /*1230*/  LEA.HI.X R23, R2, UR11, R3, 0x1, P4 ;  /* 0x0000000b02177c11 */ /* 0x000fca000a0f0c03 */
[----:B-1----:R1:W-:Y:S04]  /*1240*/  @!P2 STG.E.128 desc[UR6][R22.64+0x40], R12 ;  /* 0x0000400c1600a986 */ /* 0x0023e8000c101d06 */
[----:B--2---:R1:W-:Y:S04]  /*1250*/  @!P3 STG.E.128 desc[UR6][R22.64+0x80], R16 ;  /* 0x000080101600b986 */ /* 0x0043e8000c101d06 */
[----:B0-----:R1:W-:Y:S02]  /*1260*/  @!P1 STG.E.128 desc[UR6][R22.64], R4 ;  /* 0x0000000416009986 */ /* 0x0013e4000c101d06 */
.L_x_61:
[----:B------:R-:W-:Y:S05]  /*1270*/  BSYNC.RECONVERGENT B0 ;  /* 0x0000000000007941 */ /* 0x000fea0003800200 */
.L_x_60:
[----:B-1----:R0:W1:Y:S04]  /*1280*/  LDS.128 R12, [R26+0xc800] ;  /* 0x00c800001a0c7984 */ /* 0x0020680000000c00 */
[----:B------:R0:W3:Y:S01]  /*1290*/  LDS.128 R4, [R26+0xe800] ;  /* 0x00e800001a047984 */ /* 0x0000e20000000c00 */
[----:B------:R-:W-:Y:S05]  /*12a0*/  @P0 EXIT ;  /* 0x000000000000094d */ /* 0x000fea0003800000 */
[----:B------:R-:W4:Y:S01]  /*12b0*/  LDCU.64 UR8, c[0x0][0x3c0] ;  /* 0x00007800ff0877ac */ /* 0x000f220008000a00 */
[----:B--2---:R2:W0:Y:S01]  /*12c0*/  LDS.128 R16, [R26+0x10800] ;  /* 0x010800001a107984 */ /* 0x0044220000000c00 */
[----:B------:R-:W-:Y:S01]  /*12d0*/  IADD3 R9, P0, PT, R52, 0x40, RZ ;  /* 0x0000004034097810 */ /* 0x000fe20007f1e0ff */
[----:B------:R-:W-:Y:S01]  /*12e0*/  IMAD.MOV.U32 R2, RZ, RZ, R10 ;  /* 0x000000ffff027224 */ /* 0x000fe200078e000a */
[----:B------:R-:W5:Y:S01]  /*12f0*/  LDCU UR4, c[0x0][0x3b4] ;  /* 0x00007680ff0477ac */ /* 0x000f620008000800 */
[----:B------:R-:W-:Y:S02]  /*1300*/  MOV R3, R21 ;  /* 0x0000001500037202 */ /* 0x000fe40000000f00 */
[----:B------:R-:W-:Y:S01]  /*1310*/  IMAD.X R52, RZ, RZ, R53, P0 ;  /* 0x000000ffff347224 */ /* 0x000fe200000e0635 */
[----:B------:R-:W2:Y:S03]  /*1320*/  LDCU.64 UR10, c[0x0][0x3a8] ;  /* 0x00007500ff0a77ac */ /* 0x000ea60008000a00 */
[----:B----4-:R-:W-:-:S02]  /*1330*/  IMAD R52, R52, UR8, RZ ;  /* 0x0000000834347c24 */ /* 0x010fc4000f8e02ff */
[----:B------:R-:W-:Y:S01]  /*1340*/  IMAD.WIDE.U32 R2, R9, UR8, R2 ;  /* 0x0000000809027c25 */ /* 0x000fe2000f8e0002 */
[----:B-----5:R-:W-:-:S03]  /*1350*/  ISETP.GE.AND P1, PT, R8, UR4, PT ;  /* 0x0000000408007c0c */ /* 0x020fc6000bf26270 */
[----:B------:R-:W-:Y:S01]  /*1360*/  IMAD R9, R9, UR9, R52 ;  /* 0x0000000909097c24 */ /* 0x000fe2000f8e0234 */
[----:B------:R-:W-:Y:S02]  /*1370*/  ISETP.GE.AND P2, PT, R0, UR4, PT ;  /* 0x0000000400007c0c */ /* 0x000fe4000bf46270 */
[----:B------:R-:W-:Y:S01]  /*1380*/  ISETP.GE.AND P3, PT, R24, UR4, PT ;  /* 0x0000000418007c0c */ /* 0x000fe2000bf66270 */
[----:B------:R-:W-:Y:S01]  /*1390*/  IMAD.IADD R3, R3, 0x1, R9 ;  /* 0x0000000103037824 */ /* 0x000fe200078e0209 */
[----:B--2---:R-:W-:-:S04]  /*13a0*/  LEA R8, P0, R2, UR10, 0x1 ;  /* 0x0000000a02087c11 */ /* 0x004fc8000f8008ff */
[----:B------:R-:W-:-:S05]  /*13b0*/  LEA.HI.X R9, R2, UR11, R3, 0x1, P0 ;  /* 0x0000000b02097c11 */ /* 0x000fca00080f0c03 */
[----:B-1----:R1:W-:Y:S04]  /*13c0*/  @!P1 STG.E.128 desc[UR6][R8.64], R12 ;  /* 0x0000000c08009986 */ /* 0x0023e8000c101d06 */
[----:B---3--:R1:W-:Y:S01]  /*13d0*/  @!P2 STG.E.128 desc[UR6][R8.64+0x40], R4 ;  /* 0x000040040800a986 */ /* 0x0083e2000c101d06 */
[----:B0-----:R-:W-:Y:S05]  /*13e0*/  @P3 EXIT ;  /* 0x000000000000394d */ /* 0x001fea0003800000 */
[----:B------:R-:W-:Y:S01]  /*13f0*/  STG.E.128 desc[UR6][R8.64+0x80], R16 ;  /* 0x0000801008007986 */ /* 0x000fe2000c101d06 */
[----:B------:R-:W-:Y:S05]  /*1400*/  EXIT ;  /* 0x000000000000794d */ /* 0x000fea0003800000 */
.L_x_62:
        /* <DEDUP_REMOVED lines=15> */
.L_x_130:


//--------------------- .text._ZN7cutlass13device_kernelIN5flash32FlashAttnBwdPostprocessConvertdQIN4cute5tupleIJNS3_1CILi64EEENS5_ILi96EEEEEENS_6half_tEfNS_4arch4Sm80ELi256ENS3_8TiledMMAINS3_8MMA_AtomIJNS3_28SM80_16x8x16_F32F16F16F32_TNEEEENS3_6LayoutINS4_IJNS5_ILi2EEENS5_ILi4EEENS5_ILi1EEEEEENS4_IJSJ_SH_NS5_ILi0EEEEEEEENS4_IJNS5_ILi32EEESO_NS5_ILi16EEEEEEEELb0EEEEEvNT_6ParamsE --------------------------
	.section	.text._ZN7cutlass13device_kernelIN5flash32FlashAttnBwdPostprocessConvertdQIN4cute5tupleIJNS3_1CILi64EEENS5_ILi96EEEEEENS_6half_tEfNS_4arch4Sm80ELi256ENS3_8TiledMMAINS3_8MMA_AtomIJNS3_28SM80_16x8x16_F32F16F16F32_TNEEEENS3_6LayoutINS4_IJNS5_ILi2EEENS5_ILi4EEENS5_ILi1EEEEEENS4_IJSJ_SH_NS5_ILi0EEEEEEEENS4_IJNS5_ILi32EEESO_NS5_ILi16EEEEEEEELb0EEEEEvNT_6ParamsE,"ax",@progbits
	.align	128
.text._ZN7cutlass13device_kernelIN5flash32FlashAttnBwdPostprocessConvertdQIN4cute5tupleIJNS3_1CILi64EEENS5_ILi96EEEEEENS_6half_tEfNS_4arch4Sm80ELi256ENS3_8TiledMMAINS3_8MMA_AtomIJNS3_28SM80_16x8x16_F32F16F16F32_TNEEEENS3_6LayoutINS4_IJNS5_ILi2EEENS5_ILi4EEENS5_ILi1EEEEEENS4_IJSJ_SH_NS5_ILi0EEEEEEEENS4_IJNS5_ILi32EEESO_NS5_ILi16EEEEEEEELb0EEEEEvNT_6ParamsE:
        .type           _ZN7cutlass13device_kernelIN5flash32FlashAttnBwdPostprocessConvertdQIN4cute5tupleIJNS3_1CILi64EEENS5_ILi96EEEEEENS_6half_tEfNS_4arch4Sm80ELi256ENS3_8TiledMMAINS3_8MMA_AtomIJNS3_28SM80_16x8x16_F32F16F16F32_TNEEEENS3_6LayoutINS4_IJNS5_ILi2EEENS5_ILi4EEENS5_ILi1EEEEEENS4_IJSJ_SH_NS5_ILi0EEEEEEEENS4_IJNS5_ILi32EEESO_NS5_ILi16EEEEEEEELb0EEEEEvNT_6ParamsE,@function
        .size           _ZN7cutlass13device_kernelIN5flash32FlashAttnBwdPostprocessConvertdQIN4cute5tupleIJNS3_1CILi64EEENS5_ILi96EEEEEENS_6half_tEfNS_4arch4Sm80ELi256ENS3_8TiledMMAINS3_8MMA_AtomIJNS3_28SM80_16x8x16_F32F16F16F32_TNEEEENS3_6LayoutINS4_IJNS5_ILi2EEENS5_ILi4EEENS5_ILi1EEEEEENS4_IJSJ_SH_NS5_ILi0EEEEEEEENS4_IJNS5_ILi32EEESO_NS5_ILi16EEEEEEEELb0EEEEEvNT_6ParamsE,(.L_x_131 - _ZN7cutlass13device_kernelIN5flash32FlashAttnBwdPostprocessConvertdQIN4cute5tupleIJNS3_1CILi64EEENS5_ILi96EEEEEENS_6half_tEfNS_4arch4Sm80ELi256ENS3_8TiledMMAINS3_8MMA_AtomIJNS3_28SM80_16x8x16_F32F16F16F32_TNEEEENS3_6LayoutINS4_IJNS5_ILi2EEENS5_ILi4EEENS5_ILi1EEEEEENS4_IJSJ_SH_NS5_ILi0EEEEEEEENS4_IJNS5_ILi32EEESO_NS5_ILi16EEEEEEEELb0EEEEEvNT_6ParamsE)
        .other          _ZN7cutlass13device_kernelIN5flash32FlashAttnBwdPostprocessConvertdQIN4cute5tupleIJNS3_1CILi64EEENS5_ILi96EEEEEENS_6half_tEfNS_4arch4Sm80ELi256ENS3_8TiledMMAINS3_8MMA_AtomIJNS3_28SM80_16x8x16_F32F16F16F32_TNEEEENS3_6LayoutINS4_IJNS5_ILi2EEENS5_ILi4EEENS5_ILi1EEEEEENS4_IJSJ_SH_NS5_ILi0EEEEEEEENS4_IJNS5_ILi32EEESO_NS5_ILi16EEEEEEEELb0EEEEEvNT_6ParamsE,@"STO_CUDA_ENTRY STV_DEFAULT"
_ZN7cutlass13device_kernelIN5flash32FlashAttnBwdPostprocessConvertdQIN4cute5tupleIJNS3_1CILi64EEENS5_ILi96EEEEEENS_6half_tEfNS_4arch4Sm80ELi256ENS3_8TiledMMAINS3_8MMA_AtomIJNS3_28SM80_16x8x16_F32F16F16F32_TNEEEENS3_6LayoutINS4_IJNS5_ILi2EEENS5_ILi4EEENS5_ILi1EEEEEENS4_IJSJ_SH_NS5_ILi0EEEEEEEENS4_IJNS5_ILi32EEESO_NS5_ILi16EEEEEEEELb0EEEEEvNT_6ParamsE:
        /* <DEDUP_REMOVED lines=17> */
.L_x_63:
        /* <DEDUP_REMOVED lines=8> */
[----:B------:R-:W-:Y:S02]  /*0190*/  LEA.HI R4, R4, R3, RZ, 0x6 ;  /* 0x0000000304047211 */ /* 0x000fe400078f30ff */
[----:B------:R-:W-:Y:S02]  /*01a0*/  SHF.R.S32.HI R3, RZ, 0x1f, R2 ;  /* 0x0000001fff037819 */ /* 0x000fe40000011402 */
[----:B------:R-:W-:-:S05]  /*01b0*/  SHF.R.U32.HI R4, RZ, 0x6, R4 ;  /* 0x00000006ff047819 */ /* 0x000fca0000011604 */
[----:B------:R-:W-:-:S05]  /*01c0*/  IMAD R4, R4, 0x1800, RZ ;  /* 0x0000180004047824 */ /* 0x000fca00078e02ff */
[----:B------:R-:W-:Y:S01]  /*01d0*/  SHF.R.S32.HI R5, RZ, 0x1f, R4 ;  /* 0x0000001fff057819 */ /* 0x000fe20000011404 */
[----:B------:R-:W-:Y:S06]  /*01e0*/  BRA.U !UP0, `(.L_x_66) ;  /* 0x0000000108107547 */ /* 0x000fec000b800000 */
.L_x_65:
[----:B------:R-:W0:Y:S02]  /*01f0*/  LDC.64 R6, c[0x0][0x3e8] ;  /* 0x0000fa00ff067b82 */ /* 0x000e240000000a00 */
[----:B0-----:R-:W-:-:S05]  /*0200*/  IMAD.WIDE.U32 R6, R9, 0x4, R6 ;  /* 0x0000000409067825 */ /* 0x001fca00078e0006 */
[----:B------:R0:W5:Y:S01]  /*0210*/  LDG.E R29, desc[UR6][R6.64] ;  /* 0x00000006061d7981 */ /* 0x000162000c1e1900 */
[----:B------:R-:W-:Y:S05]  /*0220*/  BRA `(.L_x_64) ;  /* 0x0000000000087947 */ /* 0x000fea0003800000 */
.L_x_66:
[----:B------:R-:W2:Y:S02]  /*0230*/  LDG.E R7, desc[UR6][R6.64+0x4] ;  /* 0x0000040606077981 */ /* 0x000ea4000c1e1900 */
[----:B--2---:R-:W-:-:S07]  /*0240*/  IMAD.IADD R29, R7, 0x1, -R2 ;  /* 0x00000001071d7824 */ /* 0x004fce00078e0a02 */
.L_x_64:
[----:B------:R-:W-:Y:S01]  /*0250*/  IMAD.SHL.U32 R32, R0, 0x40, RZ ;  /* 0x0000004000207824 */ /* 0x000fe200078e00ff */
[----:B------:R-:W-:-:S04]  /*0260*/  ISETP.NE.AND.EX P0, PT, R11, RZ, PT, P0 ;  /* 0x000000ff0b00720c */ /* 0x000fc80003f05300 */
[----:B-----5:R-:W-:-:S13]  /*0270*/  ISETP.GT.AND P2, PT, R29, R32, PT ;  /* 0x000000201d00720c */ /* 0x020fda0003f44270 */
[----:B------:R-:W-:Y:S05]  /*0280*/  @!P2 EXIT P0 ;  /* 0x000000000000a94d */ /* 0x000fea0000000000 */
[----:B------:R-:W1:Y:S01]  /*0290*/  S2R R30, SR_TID.X ;  /* 0x00000000001e7919 */ /* 0x000e620000002100 */
[----:B------:R-:W2:Y:S01]  /*02a0*/  S2UR UR8, SR_CTAID.Y ;  /* 0x00000000000879c3 */ /* 0x000ea20000002600 */
[----:B------:R-:W3:Y:S01]  /*02b0*/  LDCU.64 UR4, c[0x0][0x3a0] ;  /* 0x00007400ff0477ac */ /* 0x000ee20008000a00 */
[----:B------:R-:W-:Y:S01]  /*02c0*/  SEL R28, R9, RZ, !P1 ;  /* 0x000000ff091c7207 */ /* 0x000fe20004800000 */
[----:B------:R-:W4:Y:S05]  /*02d0*/  LDCU.64 UR10, c[0x0][0x380] ;  /* 0x00007000ff0a77ac */ /* 0x000f2a0008000a00 */
[----:B------:R-:W2:Y:S01]  /*02e0*/  LDC.64 R10, c[0x0][0x398] ;  /* 0x0000e600ff0a7b82 */ /* 0x000ea20000000a00 */
[----:B-1----:R-:W-:-:S04]  /*02f0*/  IMAD.SHL.U32 R31, R30, 0x4, RZ ;  /* 0x000000041e1f7824 */ /* 0x002fc800078e00ff */
[----:B0-----:R-:W-:-:S05]  /*0300*/  IMAD R7, R0, 0x1800, R31 ;  /* 0x0000180000077824 */ /* 0x001fca00078e021f */
[----:B------:R-:W-:-:S05]  /*0310*/  IADD3 R4, P0, PT, R7, R4, RZ ;  /* 0x0000000407047210 */ /* 0x000fca0007f1e0ff */
[----:B------:R-:W-:Y:S02]  /*0320*/  IMAD.X R5, RZ, RZ, R5, P0 ;  /* 0x000000ffff057224 */ /* 0x000fe400000e0605 */
[----:B--2---:R-:W-:-:S04]  /*0330*/  IMAD.WIDE.U32 R4, R10, UR8, R4 ;  /* 0x000000080a047c25 */ /* 0x004fc8000f8e0004 */
[----:B------:R-:W-:Y:S02]  /*0340*/  IMAD R5, R11, UR8, R5 ;  /* 0x000000080b057c24 */ /* 0x000fe4000f8e0205 */
[----:B---3--:R-:W-:-:S04]  /*0350*/  IMAD.WIDE.U32 R4, R28, UR4, R4 ;  /* 0x000000041c047c25 */ /* 0x008fc8000f8e0004 */
[----:B------:R-:W-:Y:S01]  /*0360*/  IMAD R5, R28, UR5, R5 ;  /* 0x000000051c057c24 */ /* 0x000fe2000f8e0205 */
[----:B----4-:R-:W-:-:S04]  /*0370*/  LEA R34, P0, R4, UR10, 0x2 ;  /* 0x0000000a04227c11 */ /* 0x010fc8000f8010ff */
[----:B------:R-:W-:-:S05]  /*0380*/  LEA.HI.X R35, R4, UR11, R5, 0x2, P0 ;  /* 0x0000000b04237c11 */ /* 0x000fca00080f1405 */
[----:B------:R-:W2:Y:S04]  /*0390*/  LDG.E.128 R4, desc[UR6][R34.64] ;  /* 0x0000000622047981 */ /* 0x000ea8000c1e1d00 */
[----:B------:R-:W3:Y:S04]  /*03a0*/  LDG.E.128 R8, desc[UR6][R34.64+0x1000] ;  /* 0x0010000622087981 */ /* 0x000ee8000c1e1d00 */
[----:B------:R-:W4:Y:S04]  /*03b0*/  LDG.E.128 R12, desc[UR6][R34.64+0x2000] ;  /* 0x00200006220c7981 */ /* 0x000f28000c1e1d00 */
[----:B------:R-:W5:Y:S04]  /*03c0*/  LDG.E.128 R16, desc[UR6][R34.64+0x3000] ;  /* 0x0030000622107981 */ /* 0x000f68000c1e1d00 */
[----:B------:R-:W5:Y:S04]  /*03d0*/  LDG.E.128 R20, desc[UR6][R34.64+0x4000] ;  /* 0x0040000622147981 */ /* 0x000f68000c1e1d00 */
[----:B------:R-:W5:Y:S01]  /*03e0*/  LDG.E.128 R24, desc[UR6][R34.64+0x5000] ;  /* 0x0050000622187981 */ /* 0x000f62000c1e1d00 */
[----:B------:R-:W0:Y:S01]  /*03f0*/  S2UR UR5, SR_CgaCtaId ;  /* 0x00000000000579c3 */ /* 0x000e220000008800 */
[----:B------:R-:W-:Y:S01]  /*0400*/  UMOV UR4, 0x400 ;  /* 0x0000040000047882 */ /* 0x000fe20000000000 */
[----:B------:R-:W-:-:S02]  /*0410*/  VIADDMNMX R32, R29, -R32, 0x40, PT ;  /* 0x000000401d207446 */ /* 0x000fc40003800920 */
[----:B------:R-:W-:Y:S02]  /*0420*/  SHF.R.U32.HI R29, RZ, 0x2, R30 ;  /* 0x00000002ff1d7819 */ /* 0x000fe4000001161e */
[----:B------:R-:W-:Y:S02]  /*0430*/  LOP3.LUT R36, R31, 0x40, RZ, 0xc0, !PT ;  /* 0x000000401f247812 */ /* 0x000fe400078ec0ff */
[----:B------:R-:W-:Y:S01]  /*0440*/  ISETP.GE.AND P0, PT, R29, R32, PT ;  /* 0x000000201d00720c */ /* 0x000fe20003f06270 */
[----:B0-----:R-:W-:Y:S01]  /*0450*/  ULEA UR4, UR5, UR4, 0x18 ;  /* 0x0000000405047291 */ /* 0x001fe2000f8ec0ff */
[----:B------:R-:W0:Y:S05]  /*0460*/  LDCU UR5, c[0x0][0x3d8] ;  /* 0x00007b00ff0577ac */ /* 0x000e2a0008000800 */
[----:B------:R-:W-:-:S05]  /*0470*/  LEA R37, R30, UR4, 0x4 ;  /* 0x000000041e257c11 */ /* 0x000fca000f8e20ff */
[C---:B------:R-:W-:Y:S01]  /*0480*/  IMAD R32, R30.reuse, -0xc, R37 ;  /* 0xfffffff41e207824 */ /* 0x040fe200078e0225 */
[----:B--2---:R1:W-:Y:S04]  /*0490*/  STS.128 [R37], R4 ;  /* 0x0000000425007388 */ /* 0x0043e80000000c00 */
[----:B---3--:R2:W-:Y:S04]  /*04a0*/  STS.128 [R37+0x1000], R8 ;  /* 0x0010000825007388 */ /* 0x0085e80000000c00 */
[----:B----4-:R-:W-:Y:S04]  /*04b0*/  STS.128 [R37+0x2000], R12 ;  /* 0x0020000c25007388 */ /* 0x010fe80000000c00 */
[----:B-----5:R3:W-:Y:S04]  /*04c0*/  STS.128 [R37+0x3000], R16 ;  /* 0x0030001025007388 */ /* 0x0207e80000000c00 */
[----:B------:R4:W-:Y:S01]  /*04d0*/  STS.128 [R37+0x4000], R20 ;  /* 0x0040001425007388 */ /* 0x0009e20000000c00 */
[----:B-1----:R-:W-:Y:S01]  /*04e0*/  IMAD.SHL.U32 R4, R30, 0x8, RZ ;  /* 0x000000081e047824 */ /* 0x002fe200078e00ff */
[----:B------:R-:W-:-:S02]  /*04f0*/  SHF.R.U32.HI R7, RZ, 0x3, R30 ;  /* 0x00000003ff077819 */ /* 0x000fc4000001161e */
[----:B------:R1:W-:Y:S01]  /*0500*/  STS.128 [R37+0x5000], R24 ;  /* 0x0050001825007388 */ /* 0x0003e20000000c00 */
[----:B--2---:R-:W-:Y:S01]  /*0510*/  IMAD.SHL.U32 R8, R30, 0x2, RZ ;  /* 0x000000021e087824 */ /* 0x004fe200078e00ff */
[----:B------:R-:W-:Y:S04]  /*0520*/  BAR.SYNC.DEFER_BLOCKING 0x0 ;  /* 0x0000000000007b1d */ /* 0x000fe80000010000 */
[----:B---3--:R-:W-:Y:S02]  /*0530*/  LOP3.LUT R19, R8, 0x6, RZ, 0xc0, !PT ;  /* 0x0000000608137812 */ /* 0x008fe400078ec0ff */
[----:B------:R-:W-:Y:S02]  /*0540*/  LOP3.LUT R18, R36, 0x8, R7, 0xf8, !PT ;  /* 0x0000000824127812 */ /* 0x000fe400078ef807 */
[----:B----4-:R-:W-:-:S02]  /*0550*/  LOP3.LUT R21, R19, 0x1c00, R4, 0xf8, !PT ;  /* 0x00001c0013157812 */ /* 0x010fc400078ef804 */
[----:B------:R-:W-:Y:S01]  /*0560*/  SHF.R.U32.HI R19, RZ, 0x1, R30 ;  /* 0x00000001ff137819 */ /* 0x000fe2000001161e */
[----:B------:R-:W-:Y:S01]  /*0570*/  IMAD.SHL.U32 R30, R30, 0x200, RZ ;  /* 0x000002001e1e7824 */ /* 0x000fe200078e00ff */
[----:B-1----:R-:W-:Y:S02]  /*0580*/  LOP3.LUT R24, R21, 0x100, R4, 0xf8, !PT ;  /* 0x0000010015187812 */ /* 0x002fe400078ef804 */
[----:B------:R-:W-:Y:S02]  /*0590*/  LOP3.LUT R19, R19, 0x8, RZ, 0xc0, !PT ;  /* 0x0000000813137812 */ /* 0x000fe400078ec0ff */
[----:B------:R-:W-:Y:S02]  /*05a0*/  LOP3.LUT R24, R24, 0x30, R31, 0xf8, !PT ;  /* 0x0000003018187812 */ /* 0x000fe400078ef81f */
[----:B------:R-:W-:Y:S02]  /*05b0*/  LOP3.LUT R36, R4, 0x8, RZ, 0xc0, !PT ;  /* 0x0000000804247812 */ /* 0x000fe400078ec0ff */
[----:B------:R-:W-:-:S02]  /*05c0*/  LOP3.LUT R18, R24, R18, R19, 0xf6, !PT ;  /* 0x0000001218127212 */ /* 0x000fc400078ef613 */
[----:B------:R-:W-:Y:S01]  /*05d0*/  LOP3.LUT R36, R36, 0x40, R31, 0xf8, !PT ;  /* 0x0000004024247812 */ /* 0x000fe200078ef81f */
[----:B------:R-:W0:Y:S01]  /*05e0*/  LDS R15, [R32+0x2400] ;  /* 0x00240000200f7984 */ /* 0x000e220000000800 */
[----:B------:R-:W-:Y:S02]  /*05f0*/  LOP3.LUT R31, R31, 0xfb0, RZ, 0xc0, !PT ;  /* 0x00000fb01f1f7812 */ /* 0x000fe400078ec0ff */
[----:B------:R-:W-:Y:S01]  /*0600*/  LOP3.LUT R30, R30, 0x400, RZ, 0xc0, !PT ;  /* 0x000004001e1e7812 */ /* 0x000fe200078ec0ff */
[----:B------:R-:W1:Y:S01]  /*0610*/  LDS R14, [R32+0x2c00] ;  /* 0x002c0000200e7984 */ /* 0x000e620000000800 */
[----:B------:R-:W-:-:S03]  /*0620*/  LOP3.LUT R36, R36, R19, RZ, 0x3c, !PT ;  /* 0x0000001324247212 */ /* 0x000fc600078e3cff */
[----:B------:R-:W2:Y:S01]  /*0630*/  LDS R9, [R32+0x3000] ;  /* 0x0030000020097984 */ /* 0x000ea20000000800 */
[----:B------:R-:W-:-:S03]  /*0640*/  IADD3 R30, PT, PT, R36, R31, R30 ;  /* 0x0000001f241e7210 */ /* 0x000fc60007ffe01e */
[----:B------:R-:W3:Y:S04]  /*0650*/  LDS R13, [R32+0x3400] ;  /* 0x00340000200d7984 */ /* 0x000ee80000000800 */
[----:B------:R-:W4:Y:S04]  /*0660*/  LDS R10, [R32+0x2800] ;  /* 0x00280000200a7984 */ /* 0x000f280000000800 */
[----:B------:R-:W5:Y:S04]  /*0670*/  LDS R8, [R32+0x3800] ;  /* 0x0038000020087984 */ /* 0x000f680000000800 */
[----:B------:R-:W5:Y:S04]  /*0680*/  LDS R12, [R32+0x3c00] ;  /* 0x003c0000200c7984 */ /* 0x000f680000000800 */
[----:B------:R-:W5:Y:S04]  /*0690*/  LDS R35, [R32] ;  /* 0x0000000020237984 */ /* 0x000f680000000800 */
[----:B------:R-:W5:Y:S04]  /*06a0*/  LDS R34, [R32+0x400] ;  /* 0x0004000020227984 */ /* 0x000f680000000800 */
[----:B------:R-:W5:Y:S04]  /*06b0*/  LDS R6, [R32+0x800] ;  /* 0x0008000020067984 */ /* 0x000f680000000800 */
[----:B------:R-:W5:Y:S01]  /*06c0*/  LDS R33, [R32+0xc00] ;  /* 0x000c000020217984 */ /* 0x000f620000000800 */
[----:B0-----:R-:W-:-:S03]  /*06d0*/  FMUL.FTZ R24, R15, UR5 ;  /* 0x000000050f187c20 */ /* 0x001fc60008410000 */
[----:B------:R-:W0:Y:S01]  /*06e0*/  LDS R5, [R32+0x1000] ;  /* 0x0010000020057984 */ /* 0x000e220000000800 */
[----:B-1----:R-:W-:-:S03]  /*06f0*/  FMUL.FTZ R15, R14, UR5 ;  /* 0x000000050e0f7c20 */ /* 0x002fc60008410000 */
[----:B------:R-:W-:Y:S01]  /*0700*/  LDS R17, [R32+0x1400] ;  /* 0x0014000020117984 */ /* 0x000fe20000000800 */
[----:B--2---:R-:W-:-:S03]  /*0710*/  FMUL.FTZ R9, R9, UR5 ;  /* 0x0000000509097c20 */ /* 0x004fc60008410000 */
[----:B------:R-:W1:Y:S01]  /*0720*/  LDS R11, [R32+0x1800] ;  /* 0x00180000200b7984 */ /* 0x000e620000000800 */
[----:B---3--:R-:W-:-:S03]  /*0730*/  FMUL.FTZ R14, R13, UR5 ;  /* 0x000000050d0e7c20 */ /* 0x008fc60008410000 */
[----:B------:R-:W2:Y:S01]  /*0740*/  LDS R16, [R32+0x1c00] ;  /* 0x001c000020107984 */ /* 0x000ea20000000800 */
[----:B----4-:R-:W-:Y:S01]  /*0750*/  FMUL.FTZ R10, R10, UR5 ;  /* 0x000000050a0a7c20 */ /* 0x010fe20008410000 */
[----:B------:R-:W-:Y:S02]  /*0760*/  F2FP.F16.F32.PACK_AB R9, R14, R9 ;  /* 0x000000090e09723e */ /* 0x000fe400000000ff */
[----:B------:R-:W3:Y:S01]  /*0770*/  LDS R7, [R32+0x2000] ;  /* 0x0020000020077984 */ /* 0x000ee20000000800 */
[----:B-----5:R-:W-:Y:S01]  /*0780*/  FMUL.FTZ R13, R8, UR5 ;  /* 0x00000005080d7c20 */ /* 0x020fe20008410000 */
[----:B------:R-:W-:Y:S02]  /*0790*/  F2FP.F16.F32.PACK_AB R8, R15, R10 ;  /* 0x0000000a0f08723e */ /* 0x000fe400000000ff */
[----:B------:R-:W4:Y:S01]  /*07a0*/  LDS R23, [R32+0x4000] ;  /* 0x0040000020177984 */ /* 0x000f220000000800 */
[----:B------:R-:W-:Y:S01]  /*07b0*/  FMUL.FTZ R12, R12, UR5 ;  /* 0x000000050c0c7c20 */ /* 0x000fe20008410000 */
[----:B------:R-:W-:Y:S01]  /*07c0*/  LEA R15, R18, UR4, 0x1 ;  /* 0x00000004120f7c11 */ /* 0x000fe2000f8e08ff */
[----:B------:R-:W-:Y:S01]  /*07d0*/  UIADD3 UR4, UPT, UPT, UR4, 0x6000, URZ ;  /* 0x0000600004047890 */ /* 0x000fe2000fffe0ff */
[----:B------:R-:W5:Y:S01]  /*07e0*/  LDS R27, [R32+0x4400] ;  /* 0x00440000201b7984 */ /* 0x000f620000000800 */
[----:B------:R-:W-:Y:S01]  /*07f0*/  FMUL.FTZ R35, R35, UR5 ;  /* 0x0000000523237c20 */ /* 0x000fe20008410000 */
[----:B------:R-:W-:-:S02]  /*0800*/  F2FP.F16.F32.PACK_AB R14, R12, R13 ;  /* 0x0000000d0c0e723e */ /* 0x000fc400000000ff */
[----:B------:R-:W5:Y:S01]  /*0810*/  LDS R20, [R32+0x4800] ;  /* 0x0048000020147984 */ /* 0x000f620000000800 */
[----:B------:R-:W-:Y:S01]  /*0820*/  FMUL.FTZ R34, R34, UR5 ;  /* 0x0000000522227c20 */ /* 0x000fe20008410000 */
[----:B------:R-:W-:Y:S02]  /*0830*/  LEA R30, R30, UR4, 0x1 ;  /* 0x000000041e1e7c11 */ /* 0x000fe4000f8e08ff */
[----:B------:R-:W5:Y:S01]  /*0840*/  LDS R26, [R32+0x4c00] ;  /* 0x004c0000201a7984 */ /* 0x000f620000000800 */
[----:B------:R-:W-:Y:S01]  /*0850*/  FMUL.FTZ R6, R6, UR5 ;  /* 0x0000000506067c20 */ /* 0x000fe20008410000 */
[----:B------:R-:W-:Y:S02]  /*0860*/  F2FP.F16.F32.PACK_AB R34, R34, R35 ;  /* 0x000000232222723e */ /* 0x000fe400000000ff */
[----:B------:R-:W5:Y:S01]  /*0870*/  LDS R22, [R32+0x5000] ;  /* 0x0050000020167984 */ /* 0x000f620000000800 */
[----:B------:R-:W-:-:S03]  /*0880*/  FMUL.FTZ R33, R33, UR5 ;  /* 0x0000000521217c20 */ /* 0x000fc60008410000 */
[----:B------:R-:W5:Y:S01]  /*0890*/  LDS R25, [R32+0x5400] ;  /* 0x0054000020197984 */ /* 0x000f620000000800 */
[----:B0-----:R-:W-:Y:S01]  /*08a0*/  FMUL.FTZ R5, R5, UR5 ;  /* 0x0000000505057c20 */ /* 0x001fe20008410000 */
[----:B------:R-:W-:Y:S02]  /*08b0*/  F2FP.F16.F32.PACK_AB R6, R33, R6 ;  /* 0x000000062106723e */ /* 0x000fe400000000ff */
[----:B------:R-:W0:Y:S04]  /*08c0*/  LDS R21, [R32+0x5800] ;  /* 0x0058000020157984 */ /* 0x000e280000000800 */
[----:B------:R3:W0:Y:S01]  /*08d0*/  LDS R37, [R32+0x5c00] ;  /* 0x005c000020257984 */ /* 0x0006220000000800 */
[----:B-1----:R-:W-:Y:S01]  /*08e0*/  FMUL.FTZ R11, R11, UR5 ;  /* 0x000000050b0b7c20 */ /* 0x002fe20008410000 */
[----:B--2---:R-:W-:-:S02]  /*08f0*/  FMUL.FTZ R16, R16, UR5 ;  /* 0x0000000510107c20 */ /* 0x004fc40008410000 */
[----:B------:R1:W-:Y:S01]  /*0900*/  STS [R15+0x6000], R34 ;  /* 0x006000220f007388 */ /* 0x0003e20000000800 */
[----:B---3--:R-:W-:Y:S01]  /*0910*/  FMUL.FTZ R32, R17, UR5 ;  /* 0x0000000511207c20 */ /* 0x008fe20008410000 */
[----:B------:R-:W-:Y:S01]  /*0920*/  FMUL.FTZ R7, R7, UR5 ;  /* 0x0000000507077c20 */ /* 0x000fe20008410000 */
[----:B------:R-:W-:Y:S01]  /*0930*/  F2FP.F16.F32.PACK_AB R11, R16, R11 ;  /* 0x0000000b100b723e */ /* 0x000fe200000000ff */
[----:B------:R1:W-:Y:S01]  /*0940*/  STS [R15+0x6100], R6 ;  /* 0x006100060f007388 */ /* 0x0003e20000000800 */
[----:B----4-:R-:W-:Y:S01]  /*0950*/  FMUL.FTZ R23, R23, UR5 ;  /* 0x0000000517177c20 */ /* 0x010fe20008410000 */
[----:B------:R-:W-:Y:S02]  /*0960*/  F2FP.F16.F32.PACK_AB R5, R32, R5 ;  /* 0x000000052005723e */ /* 0x000fe400000000ff */
[----:B------:R-:W-:Y:S01]  /*0970*/  F2FP.F16.F32.PACK_AB R7, R24, R7 ;  /* 0x000000071807723e */ /* 0x000fe200000000ff */
[----:B-----5:R-:W-:Y:S01]  /*0980*/  FMUL.FTZ R10, R27, UR5 ;  /* 0x000000051b0a7c20 */ /* 0x020fe20008410000 */
[----:B------:R1:W-:Y:S01]  /*0990*/  STS [R15+0x6500], R11 ;  /* 0x0065000b0f007388 */ /* 0x0003e20000000800 */
[----:B------:R-:W-:-:S03]  /*09a0*/  FMUL.FTZ R20, R20, UR5 ;  /* 0x0000000514147c20 */ /* 0x000fc60008410000 */
[----:B------:R-:W-:Y:S01]  /*09b0*/  F2FP.F16.F32.PACK_AB R10, R10, R23 ;  /* 0x000000170a0a723e */ /* 0x000fe200000000ff */
[----:B------:R1:W-:Y:S01]  /*09c0*/  STS [R15+0x6400], R5 ;  /* 0x006400050f007388 */ /* 0x0003e20000000800 */
[----:B------:R-:W-:-:S03]  /*09d0*/  FMUL.FTZ R13, R26, UR5 ;  /* 0x000000051a0d7c20 */ /* 0x000fc60008410000 */
[----:B------:R1:W-:Y:S01]  /*09e0*/  STS [R15+0x7000], R7 ;  /* 0x007000070f007388 */ /* 0x0003e20000000800 */
[----:B------:R-:W-:Y:S01]  /*09f0*/  FMUL.FTZ R22, R22, UR5 ;  /* 0x0000000516167c20 */ /* 0x000fe20008410000 */
[----:B------:R-:W-:Y:S02]  /*0a00*/  F2FP.F16.F32.PACK_AB R13, R13, R20 ;  /* 0x000000140d0d723e */ /* 0x000fe400000000ff */
[----:B------:R1:W-:Y:S01]  /*0a10*/  STS [R15+0x7100], R8 ;  /* 0x007100080f007388 */ /* 0x0003e20000000800 */
[----:B------:R-:W-:-:S03]  /*0a20*/  FMUL.FTZ R25, R25, UR5 ;  /* 0x0000000519197c20 */ /* 0x000fc60008410000 */
[----:B------:R1:W-:Y:S01]  /*0a30*/  STS [R15+0x7400], R9 ;  /* 0x007400090f007388 */ /* 0x0003e20000000800 */
[----:B0-----:R-:W-:Y:S01]  /*0a40*/  FMUL.FTZ R21, R21, UR5 ;  /* 0x0000000515157c20 */ /* 0x001fe20008410000 */
[----:B------:R-:W-:Y:S02]  /*0a50*/  F2FP.F16.F32.PACK_AB R22, R25, R22 ;  /* 0x000000161916723e */ /* 0x000fe400000000ff */
[----:B------:R1:W-:Y:S01]  /*0a60*/  STS [R15+0x7500], R14 ;  /* 0x0075000e0f007388 */ /* 0x0003e20000000800 */
[----:B------:R-:W-:-:S03]  /*0a70*/  FMUL.FTZ R12, R37, UR5 ;  /* 0x00000005250c7c20 */ /* 0x000fc60008410000 */
[----:B------:R1:W-:Y:S02]  /*0a80*/  STS [R15+0x8000], R10 ;  /* 0x0080000a0f007388 */ /* 0x0003e40000000800 */
[----:B------:R-:W-:Y:S02]  /*0a90*/  F2FP.F16.F32.PACK_AB R12, R12, R21 ;  /* 0x000000150c0c723e */ /* 0x000fe400000000ff */
[----:B------:R1:W-:Y:S04]  /*0aa0*/  STS [R15+0x8100], R13 ;  /* 0x0081000d0f007388 */ /* 0x0003e80000000800 */
[----:B------:R1:W-:Y:S04]  /*0ab0*/  STS [R15+0x8400], R22 ;  /* 0x008400160f007388 */ /* 0x0003e80000000800 */
[----:B------:R1:W-:Y:S01]  /*0ac0*/  STS [R15+0x8500], R12 ;  /* 0x0085000c0f007388 */ /* 0x0003e20000000800 */
[----:B------:R-:W-:Y:S06]  /*0ad0*/  BAR.SYNC.DEFER_BLOCKING 0x0 ;  /* 0x0000000000007b1d */ /* 0x000fec0000010000 */
[----:B------:R-:W-:Y:S05]  /*0ae0*/  @P0 EXIT ;  /* 0x000000000000094d */ /* 0x000fea0003800000 */
[----:B------:R-:W0:Y:S01]  /*0af0*/  LDCU UR4, c[0x0][0x3b4] ;  /* 0x00007680ff0477ac */ /* 0x000e220008000800 */
[----:B------:R-:W2:Y:S01]  /*0b00*/  LDC.64 R18, c[0x0][0x3c8] ;  /* 0x0000f200ff127b82 */ /* 0x000ea20000000a00 */
[----:B-1----:R-:W-:Y:S01]  /*0b10*/  LOP3.LUT R12, R4, 0x18, RZ, 0xc0, !PT ;  /* 0x00000018040c7812 */ /* 0x002fe200078ec0ff */
[----:B------:R-:W-:Y:S01]  /*0b20*/  IMAD.MOV.U32 R13, RZ, RZ, RZ ;  /* 0x000000ffff0d7224 */ /* 0x000fe200078e00ff */
[----:B------:R-:W1:Y:S01]  /*0b30*/  LDCU.64 UR10, c[0x0][0x3d0] ;  /* 0x00007a00ff0a77ac */ /* 0x000e620008000a00 */
[----:B------:R-:W3:Y:S01]  /*0b40*/  LDS.128 R4, [R30+0x1000] ;  /* 0x001000001e047984 */ /* 0x000ee20000000c00 */
[----:B------:R-:W-:Y:S01]  /*0b50*/  IADD3 R2, P1, PT, R29, R2, RZ ;  /* 0x000000021d027210 */ /* 0x000fe20007f3e0ff */
[----:B------:R-:W4:Y:S02]  /*0b60*/  LDCU.64 UR12, c[0x0][0x3a8] ;  /* 0x00007500ff0c77ac */ /* 0x000f240008000a00 */
[----:B------:R-:W5:Y:S02]  /*0b70*/  LDC.64 R14, c[0x0][0x3c0] ;  /* 0x0000f000ff0e7b82 */ /* 0x000f640000000a00 */
[----:B------:R-:W-:-:S02]  /*0b80*/  IMAD.X R3, RZ, RZ, R3, P1 ;  /* 0x000000ffff037224 */ /* 0x000fc400008e0603 */
[----:B------:R-:W-:Y:S01]  /*0b90*/  IMAD.WIDE.U32 R2, R0, 0x40, R2 ;  /* 0x0000004000027825 */ /* 0x000fe200078e0002 */
[----:B0-----:R-:W-:-:S03]  /*0ba0*/  ISETP.GE.AND P0, PT, R12, UR4, PT ;  /* 0x000000040c007c0c */ /* 0x001fc6000bf06270 */
[----:B--2---:R-:W-:-:S04]  /*0bb0*/  IMAD.WIDE.U32 R16, R18, UR8, R12 ;  /* 0x0000000812107c25 */ /* 0x004fc8000f8e000c */
[----:B------:R-:W-:-:S06]  /*0bc0*/  IMAD R17, R19, UR8, R17 ;  /* 0x0000000813117c24 */ /* 0x000fcc000f8e0211 */
[----:B------:R-:W0:Y:S01]  /*0bd0*/  @!P0 LDS.128 R8, [R30] ;  /* 0x000000001e088984 */ /* 0x000e220000000c00 */
[----:B-1----:R-:W-:-:S04]  /*0be0*/  IMAD.WIDE.U32 R16, R28, UR10, R16 ;  /* 0x0000000a1c107c25 */ /* 0x002fc8000f8e0010 */
[-C--:B-----5:R-:W-:Y:S02]  /*0bf0*/  IMAD R0, R3, R14.reuse, RZ ;  /* 0x0000000e03007224 */ /* 0x0a0fe400078e02ff */
[----:B------:R-:W-:Y:S02]  /*0c00*/  IMAD R17, R28, UR11, R17 ;  /* 0x0000000b1c117c24 */ /* 0x000fe4000f8e0211 */
[----:B------:R-:W-:Y:S01]  /*0c10*/  IMAD R15, R2, R15, R0 ;  /* 0x0000000f020f7224 */ /* 0x000fe200078e0200 */
[----:B------:R-:W-:Y:S01]  /*0c20*/  LOP3.LUT R0, R12, 0x20, RZ, 0xfc, !PT ;  /* 0x000000200c007812 */ /* 0x000fe200078efcff */
[----:B------:R-:W-:Y:S01]  /*0c30*/  IMAD.WIDE.U32 R2, R2, R14, R16 ;  /* 0x0000000e02027225 */ /* 0x000fe200078e0010 */
[----:B------:R-:W-:Y:S02]  /*0c40*/  LOP3.LUT R12, R12, 0x40, RZ, 0xfc, !PT ;  /* 0x000000400c0c7812 */ /* 0x000fe400078efcff */
[----:B------:R-:W-:Y:S01]  /*0c50*/  ISETP.GE.AND P1, PT, R0, UR4, PT ;  /* 0x0000000400007c0c */ /* 0x000fe2000bf26270 */
[----:B------:R-:W-:Y:S01]  /*0c60*/  IMAD.IADD R3, R3, 0x1, R15 ;  /* 0x0000000103037824 */ /* 0x000fe200078e020f */
[----:B----4-:R-:W-:-:S04]  /*0c70*/  LEA R14, P2, R2, UR12, 0x1 ;  /* 0x0000000c020e7c11 */ /* 0x010fc8000f8408ff */
[----:B------:R-:W-:Y:S02]  /*0c80*/  LEA.HI.X R15, R2, UR13, R3, 0x1, P2 ;  /* 0x0000000d020f7c11 */ /* 0x000fe400090f0c03 */
[----:B------:R-:W-:-:S05]  /*0c90*/  ISETP.GE.AND P2, PT, R12, UR4, PT ;  /* 0x000000040c007c0c */ /* 0x000fca000bf46270 */
[----:B---3--:R1:W-:Y:S04]  /*0ca0*/  @!P1 STG.E.128 desc[UR6][R14.64+0x40], R4 ;  /* 0x000040040e009986 */ /* 0x0083e8000c101d06 */
[----:B0-----:R1:W-:Y:S04]  /*0cb0*/  @!P0 STG.E.128 desc[UR6][R14.64], R8 ;  /* 0x000000080e008986 */ /* 0x0013e8000c101d06 */
[----:B------:R-:W-:Y:S05]  /*0cc0*/  @P2 EXIT ;  /* 0x000000000000294d */ /* 0x000fea0003800000 */
[----:B------:R-:W0:Y:S04]  /*0cd0*/  LDS.128 R28, [R30+0x2000] ;  /* 0x002000001e1c7984 */ /* 0x000e280000000c00 */
[----:B0-----:R-:W-:Y:S01]  /*0ce0*/  STG.E.128 desc[UR6][R14.64+0x80], R28 ;  /* 0x0000801c0e007986 */ /* 0x001fe2000c101d06 */
[----:B------:R-:W-:Y:S05]  /*0cf0*/  EXIT ;  /* 0x000000000000794d */ /* 0x000fea0003800000 */
.L_x_67:
        /* <DEDUP_REMOVED lines=16> */
.L_x_131:


//--------------------- .text._ZN7cutlass13device_kernelIN5flash19enable_sm80_to_sm89INS1_16FlashAttnBwdSm80INS1_25CollectiveMainloopBwdSm80ILi2ELi2EN4cute5tupleIJNS5_1CILi64EEENS7_ILi128EEENS7_ILi96EEEEEENS_6half_tEfNS_4arch4Sm80ELb1ELb0ELb1ELb1ELb1ELb0ELb0ELb0ELi2ELi2ELi4ELi2ELb0EEENS1_24CollectiveEpilogueBwdGQAISB_fSE_Li256ELb1ELb1EEENS1_25SingleTileBwdLPTSchedulerILb1ELi128ELb1EEEEEEEEEvNT_6ParamsE --------------------------
	.section	.text._ZN7cutlass13device_kernelIN5flash19enable_sm80_to_sm89INS1_16FlashAttnBwdSm80INS1_25CollectiveMainloopBwdSm80ILi2ELi2EN4cute5tupleIJNS5_1CILi64EEENS7_ILi128EEENS7_ILi96EEEEEENS_6half_tEfNS_4arch4Sm80ELb1ELb0ELb1ELb1ELb1ELb0ELb0ELb0ELi2ELi2ELi4ELi2ELb0EEENS1_24CollectiveEpilogueBwdGQAISB_fSE_Li256ELb1ELb1EEENS1_25SingleTileBwdLPTSchedulerILb1ELi128ELb1EEEEEEEEEvNT_6ParamsE,"ax",@progbits
	.align	128
.text._ZN7cutlass13device_kernelIN5flash19enable_sm80_to_sm89INS1_16FlashAttnBwdSm80INS1_25CollectiveMainloopBwdSm80ILi2ELi2EN4cute5tupleIJNS5_1CILi64EEENS7_ILi128EEENS7_ILi96EEEEEENS_6half_tEfNS_4arch4Sm80ELb1ELb0ELb1ELb1ELb1ELb0ELb0ELb0ELi2ELi2ELi4ELi2ELb0EEENS1_24CollectiveEpilogueBwdGQAISB_fSE_Li256ELb1ELb1EEENS1_25SingleTileBwdLPTSchedulerILb1ELi128ELb1EEEEEEEEEvNT_6ParamsE:
        .type           _ZN7cutlass13device_kernelIN5flash19enable_sm80_to_sm89INS1_16FlashAttnBwdSm80INS1_25CollectiveMainloopBwdSm80ILi2ELi2EN4cute5tupleIJNS5_1CILi64EEENS7_ILi128EEENS7_ILi96EEEEEENS_6half_tEfNS_4arch4Sm80ELb1ELb0ELb1ELb1ELb1ELb0ELb0ELb0ELi2ELi2ELi4ELi2ELb0EEENS1_24CollectiveEpilogueBwdGQAISB_fSE_Li256ELb1ELb1EEENS1_25SingleTileBwdLPTSchedulerILb1ELi128ELb1EEEEEEEEEvNT_6ParamsE,@function
        .size           _ZN7cutlass13device_kernelIN5flash19enable_sm80_to_sm89INS1_16FlashAttnBwdSm80INS1_25CollectiveMainloopBwdSm80ILi2ELi2EN4cute5tupleIJNS5_1CILi64EEENS7_ILi128EEENS7_ILi96EEEEEENS_6half_tEfNS_4arch4Sm80ELb1ELb0ELb1ELb1ELb1ELb0ELb0ELb0ELi2ELi2ELi4ELi2ELb0EEENS1_24CollectiveEpilogueBwdGQAISB_fSE_Li256ELb1ELb1EEENS1_25SingleTileBwdLPTSchedulerILb1ELi128ELb1EEEEEEEEEvNT_6ParamsE,(.L_x_132 - _ZN7cutlass13device_kernelIN5flash19enable_sm80_to_sm89INS1_16FlashAttnBwdSm80INS1_25CollectiveMainloopBwdSm80ILi2ELi2EN4cute5tupleIJNS5_1CILi64EEENS7_ILi128EEENS7_ILi96EEEEEENS_6half_tEfNS_4arch4Sm80ELb1ELb0ELb1ELb1ELb1ELb0ELb0ELb0ELi2ELi2ELi4ELi2ELb0EEENS1_24CollectiveEpilogueBwdGQAISB_fSE_Li256ELb1ELb1EEENS1_25SingleTileBwdLPTSchedulerILb1ELi128ELb1EEEEEEEEEvNT_6ParamsE)
        .other          _ZN7cutlass13device_kernelIN5flash19enable_sm80_to_sm89INS1_16FlashAttnBwdSm80INS1_25CollectiveMainloopBwdSm80ILi2ELi2EN4cute5tupleIJNS5_1CILi64EEENS7_ILi128EEENS7_ILi96EEEEEENS_6half_tEfNS_4arch4Sm80ELb1ELb0ELb1ELb1ELb1ELb0ELb0ELb0ELi2ELi2ELi4ELi2ELb0EEENS1_24CollectiveEpilogueBwdGQAISB_fSE_Li256ELb1ELb1EEENS1_25SingleTileBwdLPTSchedulerILb1ELi128ELb1EEEEEEEEEvNT_6ParamsE,@"STO_CUDA_ENTRY STV_DEFAULT"
_ZN7cutlass13device_kernelIN5flash19enable_sm80_to_sm89INS1_16FlashAttnBwdSm80INS1_25CollectiveMainloopBwdSm80ILi2ELi2EN4cute5tupleIJNS5_1CILi64EEENS7_ILi128EEENS7_ILi96EEEEEENS_6half_tEfNS_4arch4Sm80ELb1ELb0ELb1ELb1ELb1ELb0ELb0ELb0ELi2ELi2ELi4ELi2ELb0EEENS1_24CollectiveEpilogueBwdGQAISB_fSE_Li256ELb1ELb1EEENS1_25SingleTileBwdLPTSchedulerILb1ELi128ELb1EEEEEEEEEvNT_6ParamsE:
[----:B------:R-:W-:Y:S01]  /*0000*/  LDC R1, c[0x0][0x37c] ;  /* 0x0000df00ff017b82 */ /* 0x000fe20000000800 */
[----:B------:R-:W-:Y:S05]  /*0010*/  EXIT ;  /* 0x000000000000794d */ /* 0x000fea0003800000 */
.L_x_68:
        /* <DEDUP_REMOVED lines=14> */
.L_x_132:


//--------------------- .text._ZN7cutlass13device_kernelIN5flash22FlashAttnBwdPreprocessIN4cute5tupleIJNS3_1CILi64EEENS5_ILi96EEEEEENS_6half_tEfNS_4arch4Sm80ELb1ELb1EEEEEvNT_6ParamsE --------------------------
	.section	.text._ZN7cutlass13device_kernelIN5flash22FlashAttnBwdPreprocessIN4cute5tupleIJNS3_1CILi64EEENS5_ILi96EEEEEENS_6half_tEfNS_4arch4Sm80ELb1ELb1EEEEEvNT_6ParamsE,"ax",@progbits
	.align	128
.text._ZN7cutlass13device_kernelIN5flash22FlashAttnBwdPreprocessIN4cute5tupleIJNS3_1CILi64EEENS5_ILi96EEEEEENS_6half_tEfNS_4arch4Sm80ELb1ELb1EEEEEvNT_6ParamsE:
        .type           _ZN7cutlass13device_kernelIN5flash22FlashAttnBwdPreprocessIN4cute5tupleIJNS3_1CILi64EEENS5_ILi96EEEEEENS_6half_tEfNS_4arch4Sm80ELb1ELb1EEEEEvNT_6ParamsE,@function
        .size           _ZN7cutlass13device_kernelIN5flash22FlashAttnBwdPreprocessIN4cute5tupleIJNS3_1CILi64EEENS5_ILi96EEEEEENS_6half_tEfNS_4arch4Sm80ELb1ELb1EEEEEvNT_6ParamsE,(.L_x_133 - _ZN7cutlass13device_kernelIN5flash22FlashAttnBwdPreprocessIN4cute5tupleIJNS3_1CILi64EEENS5_ILi96EEEEEENS_6half_tEfNS_4arch4Sm80ELb1ELb1EEEEEvNT_6ParamsE)
        .other          _ZN7cutlass13device_kernelIN5flash22FlashAttnBwdPreprocessIN4cute5tupleIJNS3_1CILi64EEENS5_ILi96EEEEEENS_6half_tEfNS_4arch4Sm80ELb1ELb1EEEEEvNT_6ParamsE,@"STO_CUDA_ENTRY STV_DEFAULT"
_ZN7cutlass13device_kernelIN5flash22FlashAttnBwdPreprocessIN4cute5tupleIJNS3_1CILi64EEENS5_ILi96EEEEEENS_6half_tEfNS_4arch4Sm80ELb1ELb1EEEEEvNT_6ParamsE:
[----:B------:R-:W-:Y:S08]  /*0000*/  LDC R1, c[0x0][0x37c] ;  /* 0x0000df00ff017b82 */ /* 0x000ff00000000800 */
[----:B------:R-:W0:Y:S01]  /*0010*/  LDC.64 R8, c[0x0][0x460] ;  /* 0x00011800ff087b82 */ /* 0x000e220000000a00 */
[----:B------:R-:W1:Y:S01]  /*0020*/  S2R R0, SR_CTAID.X ;  /* 0x0000000000007919 */ /* 0x000e620000002500 */
[----:B------:R-:W2:Y:S01]  /*0030*/  LDCU.64 UR4, c[0x0][0x358] ;  /* 0x00006b00ff0477ac */ /* 0x000ea20008000a00 */
[----:B------:R-:W3:Y:S05]  /*0040*/  S2R R3, SR_CTAID.Z ;  /* 0x0000000000037919 */ /* 0x000eea0000002700 */
[----:B------:R-:W4:Y:S01]  /*0050*/  S2UR UR6, SR_CTAID.Y ;  /* 0x00000000000679c3 */ /* 0x000f220000002600 */
[----:B0-----:R-:W-:-:S04]  /*0060*/  ISETP.NE.U32.AND P0, PT, R8, RZ, PT ;  /* 0x000000ff0800720c */ /* 0x001fc80003f05070 */
[----:B------:R-:W-:-:S13]  /*0070*/  ISETP.NE.AND.EX P1, PT, R9, RZ, PT, P0 ;  /* 0x000000ff0900720c */ /* 0x000fda0003f25300 */
[----:B-1234-:R-:W-:Y:S05]  /*0080*/  @P1 BRA `(.L_x_69) ;  /* 0x0000000000241947 */ /* 0x01efea0003800000 */
[----:B------:R-:W0:Y:S01]  /*0090*/  LDCU.64 UR8, c[0x0][0x468] ;  /* 0x00008d00ff0877ac */ /* 0x000e220008000a00 */
[----:B------:R-:W-:Y:S01]  /*00a0*/  HFMA2 R2, -RZ, RZ, 0, 0 ;  /* 0x00000000ff027431 */ /* 0x000fe200000001ff */
[----:B------:R-:W-:Y:S01]  /*00b0*/  CS2R R34, SRZ ;  /* 0x0000000000227805 */ /* 0x000fe2000001ff00 */
[----:B------:R-:W1:Y:S01]  /*00c0*/  LDCU UR7, c[0x0][0x388] ;  /* 0x00007100ff0777ac */ /* 0x000e620008000800 */
[----:B0-----:R-:W-:-:S04]  /*00d0*/  UISETP.NE.U32.AND UP0, UPT, UR8, URZ, UPT ;  /* 0x000000ff0800728c */ /* 0x001fc8000bf05070 */
[----:B------:R-:W-:Y:S01]  /*00e0*/  UISETP.NE.AND.EX UP0, UPT, UR9, URZ, UPT, UP0 ;  /* 0x000000ff0900728c */ /* 0x000fe2000bf05300 */
[----:B-1----:R-:W-:-:S08]  /*00f0*/  MOV R4, UR7 ;  /* 0x0000000700047c02 */ /* 0x002fd00008000f00 */
[----:B------:R-:W-:Y:S05]  /*0100*/  BRA.U !UP0, `(.L_x_70) ;  /* 0x00000001084c7547 */ /* 0x000fea000b800000 */
[----:B------:R-:W-:Y:S05]  /*0110*/  BRA `(.L_x_71) ;  /* 0x0000000000307947 */ /* 0x000fea0003800000 */
.L_x_69:
[----:B------:R-:W0:Y:S01]  /*0120*/  LDC.64 R6, c[0x0][0x460] ;  /* 0x00011800ff067b82 */ /* 0x000e220000000a00 */
[----:B------:R-:W1:Y:S01]  /*0130*/  LDCU.64 UR8, c[0x0][0x468] ;  /* 0x00008d00ff0877ac */ /* 0x000e620008000a00 */
[----:B0-----:R-:W-:-:S05]  /*0140*/  IMAD.WIDE.U32 R6, R3, 0x4, R6 ;  /* 0x0000000403067825 */ /* 0x001fca00078e0006 */
[----:B------:R-:W2:Y:S01]  /*0150*/  LDG.E R34, desc[UR4][R6.64] ;  /* 0x0000000406227981 */ /* 0x000ea2000c1e1900 */
[----:B-1----:R-:W-:-:S04]  /*0160*/  UISETP.NE.U32.AND UP0, UPT, UR8, URZ, UPT ;  /* 0x000000ff0800728c */ /* 0x002fc8000bf05070 */
[----:B------:R-:W-:Y:S01]  /*0170*/  UISETP.NE.AND.EX UP0, UPT, UR9, URZ, UPT, UP0 ;  /* 0x000000ff0900728c */ /* 0x000fe2000bf05300 */
[----:B--2---:R-:W-:Y:S02]  /*0180*/  LEA R2, R3, R34, 0x6 ;  /* 0x0000002203027211 */ /* 0x004fe400078e30ff */
[----:B------:R-:W-:Y:S02]  /*0190*/  SHF.R.S32.HI R35, RZ, 0x1f, R34 ;  /* 0x0000001fff237819 */ /* 0x000fe40000011422 */
[----:B------:R-:W-:-:S04]  /*01a0*/  SHF.R.S32.HI R5, RZ, 0x1f, R2 ;  /* 0x0000001fff057819 */ /* 0x000fc80000011402 */
[----:B------:R-:W-:-:S04]  /*01b0*/  LEA.HI R2, R5, R2, RZ, 0x6 ;  /* 0x0000000205027211 */ /* 0x000fc800078f30ff */
[----:B------:R-:W-:Y:S01]  /*01c0*/  LOP3.LUT R2, R2, 0xffffffc0, RZ, 0xc0, !PT ;  /* 0xffffffc002027812 */ /* 0x000fe200078ec0ff */
[----:B------:R-:W-:Y:S06]  /*01d0*/  BRA.U !UP0, `(.L_x_72) ;  /* 0x0000000108107547 */ /* 0x000fec000b800000 */
.L_x_71:
[----:B------:R-:W0:Y:S02]  /*01e0*/  LDC.64 R4, c[0x0][0x468] ;  /* 0x00011a00ff047b82 */ /* 0x000e240000000a00 */
[----:B0-----:R-:W-:-:S06]  /*01f0*/  IMAD.WIDE.U32 R4, R3, 0x4, R4 ;  /* 0x0000000403047825 */ /* 0x001fcc00078e0004 */
[----:B------:R0:W5:Y:S01]  /*0200*/  LDG.E R4, desc[UR4][R4.64] ;  /* 0x0000000404047981 */ /* 0x000162000c1e1900 */
[----:B------:R-:W-:Y:S05]  /*0210*/  BRA `(.L_x_70) ;  /* 0x0000000000087947 */ /* 0x000fea0003800000 */
.L_x_72:
[----:B------:R-:W2:Y:S02]  /*0220*/  LDG.E R7, desc[UR4][R6.64+0x4] ;  /* 0x0000040406077981 */ /* 0x000ea4000c1e1900 */
[----:B--2---:R-:W-:-:S07]  /*0230*/  IADD3 R4, PT, PT, -R34, R7, RZ ;  /* 0x0000000722047210 */ /* 0x004fce0007ffe1ff */
.L_x_70:
[----:B0-----:R-:W0:Y:S01]  /*0240*/  S2R R5, SR_TID.X ;  /* 0x0000000000057919 */ /* 0x001e220000002100 */
[----:B------:R-:W-:Y:S02]  /*0250*/  SHF.L.U32 R6, R0, 0x6, RZ ;  /* 0x0000000600067819 */ /* 0x000fe400000006ff */
[----:B------:R-:W-:Y:S02]  /*0260*/  ISETP.NE.AND.EX P0, PT, R9, RZ, PT, P0 ;  /* 0x000000ff0900720c */ /* 0x000fe40003f05300 */
[----:B-----5:R-:W-:-:S13]  /*0270*/  ISETP.GT.AND P2, PT, R4, R6, PT ;  /* 0x000000060400720c */ /* 0x020fda0003f44270 */
[----:B------:R-:W-:Y:S05]  /*0280*/  @!P2 EXIT P0 ;  /* 0x000000000000a94d */ /* 0x000fea0000000000 */
[----:B------:R-:W-:Y:S01]  /*0290*/  IADD3 R32, PT, PT, -R6, R4, RZ ;  /* 0x0000000406207210 */ /* 0x000fe20007ffe1ff */
[----:B------:R-:W1:Y:S01]  /*02a0*/  LDC.64 R10, c[0x0][0x400] ;  /* 0x00010000ff0a7b82 */ /* 0x000e620000000a00 */
[----:B------:R-:W-:Y:S02]  /*02b0*/  SEL R7, R3, RZ, !P1 ;  /* 0x000000ff03077207 */ /* 0x000fe40004800000 */
[C---:B0-----:R-:W-:Y:S02]  /*02c0*/  ISETP.GE.AND P0, PT, R5.reuse, R32, PT ;  /* 0x000000200500720c */ /* 0x041fe40003f06270 */
[----:B------:R-:W-:Y:S02]  /*02d0*/  MOV R33, 0x7f800000 ;  /* 0x7f80000000217802 */ /* 0x000fe40000000f00 */
[----:B------:R-:W-:Y:S01]  /*02e0*/  ISETP.GT.U32.OR P0, PT, R5, 0x3f, P0 ;  /* 0x0000003f0500780c */ /* 0x000fe20000704470 */
[----:B------:R-:W0:-:S12]  /*02f0*/  LDC.64 R12, c[0x0][0x408] ;  /* 0x00010200ff0c7b82 */ /* 0x000e180000000a00 */
[----:B------:R-:W-:Y:S01]  /*0300*/  @!P0 IADD3 R9, PT, PT, R6, R5, RZ ;  /* 0x0000000506098210 */ /* 0x000fe20007ffe0ff */
[----:B------:R-:W2:Y:S03]  /*0310*/  @!P0 LDC.64 R16, c[0x0][0x3f8] ;  /* 0x0000fe00ff108b82 */ /* 0x000ea60000000a00 */
[----:B------:R-:W-:-:S04]  /*0320*/  @!P0 IADD3 R8, P2, PT, R9, R34, RZ ;  /* 0x0000002209088210 */ /* 0x000fc80007f5e0ff */
[----:B------:R-:W-:-:S03]  /*0330*/  @!P0 IADD3.X R9, PT, PT, RZ, R35, RZ, P2, !PT ;  /* 0x00000023ff098210 */ /* 0x000fc600017fe4ff */
[----:B-1----:R-:W-:-:S04]  /*0340*/  @!P0 IMAD.WIDE.U32 R8, R10, UR6, R8 ;  /* 0x000000060a088c25 */ /* 0x002fc8000f8e0008 */
[----:B------:R-:W-:Y:S02]  /*0350*/  @!P0 IMAD R9, R11, UR6, R9 ;  /* 0x000000060b098c24 */ /* 0x000fe4000f8e0209 */
[----:B0-----:R-:W-:-:S04]  /*0360*/  @!P0 IMAD.WIDE.U32 R8, R7, R12, R8 ;  /* 0x0000000c07088225 */ /* 0x001fc800078e0008 */
[----:B------:R-:W-:Y:S01]  /*0370*/  @!P0 IMAD R9, R7, R13, R9 ;  /* 0x0000000d07098224 */ /* 0x000fe200078e0209 */
[C---:B--2---:R-:W-:Y:S02]  /*0380*/  @!P0 LEA R16, P1, R8.reuse, R16, 0x2 ;  /* 0x0000001008108211 */ /* 0x044fe400078210ff */
[----:B------:R-:W-:Y:S02]  /*0390*/  SHF.R.U32.HI R45, RZ, 0x2, R5 ;  /* 0x00000002ff2d7819 */ /* 0x000fe40000011605 */
[----:B------:R-:W-:-:S05]  /*03a0*/  @!P0 LEA.HI.X R17, R8, R17, R9, 0x2, P1 ;  /* 0x0000001108118211 */ /* 0x000fca00008f1409 */
[----:B------:R0:W5:Y:S01]  /*03b0*/  @!P0 LDG.E R33, desc[UR4][R16.64] ;  /* 0x0000000410218981 */ /* 0x000162000c1e1900 */
[----:B------:R-:W-:Y:S01]  /*03c0*/  ISETP.GE.AND P0, PT, R45, R32, PT ;  /* 0x000000202d00720c */ /* 0x000fe20003f06270 */
[----:B------:R-:W-:Y:S01]  /*03d0*/  BSSY.RECONVERGENT B0, `(.L_x_73) ;  /* 0x000002b000007945 */ /* 0x000fe20003800200 */
[----:B------:R-:W-:Y:S02]  /*03e0*/  SHF.L.U32 R36, R5, 0x3, RZ ;  /* 0x0000000305247819 */ /* 0x000fe400000006ff */
[----:B------:R-:W-:Y:S02]  /*03f0*/  CS2R R8, SRZ ;  /* 0x0000000000087805 */ /* 0x000fe4000001ff00 */
[----:B------:R-:W-:Y:S02]  /*0400*/  CS2R R10, SRZ ;  /* 0x00000000000a7805 */ /* 0x000fe4000001ff00 */
[----:B------:R-:W-:Y:S02]  /*0410*/  CS2R R12, SRZ ;  /* 0x00000000000c7805 */ /* 0x000fe4000001ff00 */
[----:B------:R-:W-:-:S02]  /*0420*/  LOP3.LUT R36, R36, 0x18, RZ, 0xc0, !PT ;  /* 0x0000001824247812 */ /* 0x000fc400078ec0ff */
        /* <DEDUP_REMOVED lines=13> */
[----:B------:R-:W-:Y:S01]  /*0500*/  HFMA2 R37, -RZ, RZ, 0, 0 ;  /* 0x00000000ff257431 */ /* 0x000fe200000001ff */
[----:B------:R-:W1:Y:S01]  /*0510*/  LDCU.64 UR8, c[0x0][0x398] ;  /* 0x00007300ff0877ac */ /* 0x000e620008000a00 */
[----:B------:R-:W2:Y:S05]  /*0520*/  LDCU UR7, c[0x0][0x38c] ;  /* 0x00007180ff0777ac */ /* 0x000eaa0008000800 */
[----:B------:R-:W3:Y:S01]  /*0530*/  LDC.64 R40, c[0x0][0x3a8] ;  /* 0x0000ea00ff287b82 */ /* 0x000ee20000000a00 */
[----:B------:R-:W4:Y:S01]  /*0540*/  LDCU.64 UR10, c[0x0][0x380] ;  /* 0x00007000ff0a77ac */ /* 0x000f220008000a00 */
[----:B0-----:R-:W-:Y:S01]  /*0550*/  IMAD.WIDE.U32 R42, R38, UR6, R36 ;  /* 0x00000006262a7c25 */ /* 0x001fe2000f8e0024 */
[----:B------:R-:W-:-:S02]  /*0560*/  IADD3 R38, P1, PT, R45, R34, RZ ;  /* 0x000000222d267210 */ /* 0x000fc40007f3e0ff */
[----:B--2---:R-:W-:Y:S01]  /*0570*/  ISETP.GE.AND P2, PT, R44, UR7, PT ;  /* 0x000000072c007c0c */ /* 0x004fe2000bf46270 */
[----:B------:R-:W-:Y:S01]  /*0580*/  IMAD R43, R39, UR6, R43 ;  /* 0x00000006272b7c24 */ /* 0x000fe2000f8e022b */
[----:B------:R-:W-:Y:S02]  /*0590*/  IADD3.X R39, PT, PT, RZ, R35, RZ, P1, !PT ;  /* 0x00000023ff277210 */ /* 0x000fe40000ffe4ff */
[----:B------:R-:W-:Y:S01]  /*05a0*/  ISETP.GE.AND P1, PT, R36, UR7, PT ;  /* 0x0000000724007c0c */ /* 0x000fe2000bf26270 */
[----:B---3--:R-:W-:Y:S01]  /*05b0*/  IMAD.WIDE.U32 R42, R7, R40, R42 ;  /* 0x00000028072a7225 */ /* 0x008fe200078e002a */
[----:B------:R-:W-:-:S03]  /*05c0*/  ISETP.GE.AND P3, PT, R46, UR7, PT ;  /* 0x000000072e007c0c */ /* 0x000fc6000bf66270 */
[----:B------:R-:W-:-:S04]  /*05d0*/  IMAD.WIDE.U32 R38, R0, 0x40, R38 ;  /* 0x0000004000267825 */ /* 0x000fc800078e0026 */
[----:B------:R-:W-:Y:S02]  /*05e0*/  IMAD R43, R7, R41, R43 ;  /* 0x00000029072b7224 */ /* 0x000fe400078e022b */
        /* <DEDUP_REMOVED lines=9> */
.L_x_74:
[----:B------:R-:W-:Y:S05]  /*0680*/  BSYNC.RECONVERGENT B0 ;  /* 0x0000000000007941 */ /* 0x000fea0003800200 */
.L_x_73:
[----:B------:R-:W-:Y:S04]  /*0690*/  BSSY.RECONVERGENT B0, `(.L_x_75) ;  /* 0x000001b000007945 */ /* 0x000fe80003800200 */
[----:B------:R-:W-:Y:S05]  /*06a0*/  @P0 BRA `(.L_x_76) ;  /* 0x0000000000640947 */ /* 0x000fea0003800000 */
[----:B0-----:R-:W0:Y:S01]  /*06b0*/  LDC.64 R38, c[0x0][0x3c0] ;  /* 0x0000f000ff267b82 */ /* 0x001e220000000a00 */
[----:B------:R-:W1:Y:S01]  /*06c0*/  LDCU.128 UR8, c[0x0][0x3b0] ;  /* 0x00007600ff0877ac */ /* 0x000e620008000c00 */
[----:B------:R-:W-:Y:S01]  /*06d0*/  MOV R42, R36 ;  /* 0x00000024002a7202 */ /* 0x000fe20000000f00 */
[----:B------:R-:W-:Y:S01]  /*06e0*/  HFMA2 R43, -RZ, RZ, 0, 0 ;  /* 0x00000000ff2b7431 */ /* 0x000fe200000001ff */
[----:B------:R-:W-:Y:S01]  /*06f0*/  IADD3 R34, P0, PT, R45, R34, RZ ;  /* 0x000000222d227210 */ /* 0x000fe20007f1e0ff */
[----:B------:R-:W2:Y:S03]  /*0700*/  LDCU UR7, c[0x0][0x38c] ;  /* 0x00007180ff0777ac */ /* 0x000ea60008000800 */
[----:B------:R-:W3:Y:S01]  /*0710*/  LDC.64 R40, c[0x0][0x3c8] ;  /* 0x0000f200ff287b82 */ /* 0x000ee20000000a00 */
[----:B------:R-:W-:-:S03]  /*0720*/  IADD3.X R35, PT, PT, RZ, R35, RZ, P0, !PT ;  /* 0x00000023ff237210 */ /* 0x000fc600007fe4ff */
[----:B------:R-:W-:-:S04]  /*0730*/  IMAD.WIDE.U32 R34, R0, 0x40, R34 ;  /* 0x0000004000227825 */ /* 0x000fc800078e0022 */
[----:B-1----:R-:W-:-:S04]  /*0740*/  IMAD R35, R35, UR10, RZ ;  /* 0x0000000a23237c24 */ /* 0x002fc8000f8e02ff */
[----:B------:R-:W-:Y:S01]  /*0750*/  IMAD R35, R34, UR11, R35 ;  /* 0x0000000b22237c24 */ /* 0x000fe2000f8e0223 */
[----:B--2---:R-:W-:Y:S01]  /*0760*/  ISETP.GE.AND P2, PT, R44, UR7, PT ;  /* 0x000000072c007c0c */ /* 0x004fe2000bf46270 */
[----:B0-----:R-:W-:Y:S01]  /*0770*/  IMAD.WIDE.U32 R42, R38, UR6, R42 ;  /* 0x00000006262a7c25 */ /* 0x001fe2000f8e002a */
[----:B------:R-:W-:Y:S02]  /*0780*/  ISETP.GE.AND P1, PT, R36, UR7, PT ;  /* 0x0000000724007c0c */ /* 0x000fe4000bf26270 */
[----:B------:R-:W-:Y:S01]  /*0790*/  ISETP.GE.AND P3, PT, R46, UR7, PT ;  /* 0x000000072e007c0c */ /* 0x000fe2000bf66270 */
[----:B------:R-:W-:Y:S02]  /*07a0*/  IMAD R43, R39, UR6, R43 ;  /* 0x00000006272b7c24 */ /* 0x000fe4000f8e022b */
[----:B---3--:R-:W-:-:S04]  /*07b0*/  IMAD.WIDE.U32 R42, R7, R40, R42 ;  /* 0x00000028072a7225 */ /* 0x008fc800078e002a */
[----:B------:R-:W-:Y:S02]  /*07c0*/  IMAD R43, R7, R41, R43 ;  /* 0x00000029072b7224 */ /* 0x000fe400078e022b */
[----:B------:R-:W-:-:S03]  /*07d0*/  IMAD.WIDE.U32 R42, R34, UR10, R42 ;  /* 0x0000000a222a7c25 */ /* 0x000fc6000f8e002a */
[----:B------:R-:W-:Y:S02]  /*07e0*/  LEA R34, P0, R42, UR8, 0x1 ;  /* 0x000000082a227c11 */ /* 0x000fe4000f8008ff */
[----:B------:R-:W-:-:S04]  /*07f0*/  IADD3 R35, PT, PT, R43, R35, RZ ;  /* 0x000000232b237210 */ /* 0x000fc80007ffe0ff */
[----:B------:R-:W-:-:S05]  /*0800*/  LEA.HI.X R35, R42, UR9, R35, 0x1, P0 ;  /* 0x000000092a237c11 */ /* 0x000fca00080f0c23 */
[----:B------:R1:W5:Y:S04]  /*0810*/  @!P1 LDG.E.128 R20, desc[UR4][R34.64] ;  /* 0x0000000422149981 */ /* 0x000368000c1e1d00 */
[----:B------:R1:W5:Y:S04]  /*0820*/  @!P2 LDG.E.128 R24, desc[UR4][R34.64+0x40] ;  /* 0x000040042218a981 */ /* 0x000368000c1e1d00 */
[----:B------:R1:W5:Y:S02]  /*0830*/  @!P3 LDG.E.128 R28, desc[UR4][R34.64+0x80] ;  /* 0x00008004221cb981 */ /* 0x000364000c1e1d00 */
.L_x_76:
[----:B------:R-:W-:Y:S05]  /*0840*/  BSYNC.RECONVERGENT B0 ;  /* 0x0000000000007941 */ /* 0x000fea0003800200 */
.L_x_75:
[----:B-1---5:R-:W-:Y:S01]  /*0850*/  HADD2.F32 R34, -RZ, R8.H1_H1 ;  /* 0x30000008ff227230 */ /* 0x022fe20000004100 */
[----:B------:R-:W-:Y:S01]  /*0860*/  ISETP.NE.AND P1, PT, R36, RZ, PT ;  /* 0x000000ff2400720c */ /* 0x000fe20003f25270 */
[----:B------:R-:W-:Y:S01]  /*0870*/  HADD2.F32 R37, -RZ, R20.H1_H1 ;  /* 0x30000014ff257230 */ /* 0x000fe20000004100 */
        /* <DEDUP_REMOVED lines=25> */
[----:B------:R-:W-:Y:S01]  /*0a10*/  HADD2.F32 R12, -RZ, R12.H1_H1 ;  /* 0x3000000cff0c7230 */ /* 0x000fe20000004100 */
[----:B------:R-:W-:Y:S01]  /*0a20*/  SHF.R.S32.HI R20, RZ, 0x1f, R2 ;  /* 0x0000001fff147819 */ /* 0x000fe20000011402 */
        /* <DEDUP_REMOVED lines=30> */
[----:B------:R-:W-:Y:S01]  /*0c10*/  IADD3 R15, PT, PT, R4, 0x3f, RZ ;  /* 0x0000003f040f7810 */ /* 0x000fe20007ffe0ff */
        /* <DEDUP_REMOVED lines=14> */
[----:B------:R-:W-:-:S03]  /*0d00*/  IMAD R14, R2, 0x60, RZ ;  /* 0x00000060020e7824 */ /* 0x000fc600078e02ff */
[----:B------:R-:W-:Y:S01]  /*0d10*/  FFMA.FTZ R19, R19, R10, R8 ;  /* 0x0000000a13137223 */ /* 0x000fe20000010008 */
[----:B------:R-:W-:-:S04]  /*0d20*/  SHF.R.S32.HI R10, RZ, 0x1f, R15 ;  /* 0x0000001fff0a7819 */ /* 0x000fc8000001140f */
[----:B------:R-:W0:Y:S01]  /*0d30*/  SHFL.BFLY PT, R8, R19, 0x2, 0x1f ;  /* 0x0c401f0013087f89 */ /* 0x000e2200000e0000 */
[----:B------:R-:W-:-:S04]  /*0d40*/  LEA.HI R10, R10, R15, RZ, 0x6 ;  /* 0x0000000f0a0a7211 */ /* 0x000fc800078f30ff */
[----:B------:R-:W-:-:S04]  /*0d50*/  LOP3.LUT R10, R10, 0xffffffc0, RZ, 0xc0, !PT ;  /* 0xffffffc00a0a7812 */ /* 0x000fc800078ec0ff */
[----:B------:R-:W-:Y:S02]  /*0d60*/  IADD3 R12, PT, PT, R6, R15, -R10 ;  /* 0x0000000f060c7210 */ /* 0x000fe40007ffe80a */
[----:B------:R-:W1:Y:S02]  /*0d70*/  LDC.64 R10, c[0x0][0x440] ;  /* 0x00011000ff0a7b82 */ /* 0x000e640000000a00 */
[----:B------:R-:W-:Y:S01]  /*0d80*/  IADD3 R12, PT, PT, R15, -R12, RZ ;  /* 0x8000000c0f0c7210 */ /* 0x000fe20007ffe0ff */
[----:B------:R-:W-:-:S03]  /*0d90*/  IMAD R15, R0, 0x600, R5 ;  /* 0x00000600000f7824 */ /* 0x000fc600078e0205 */
[----:B------:R-:W-:Y:S02]  /*0da0*/  ISETP.GE.AND P0, PT, R5, R12, PT ;  /* 0x0000000c0500720c */ /* 0x000fe40003f06270 */
[----:B------:R-:W-:Y:S02]  /*0db0*/  LEA R12, P2, R15, R14, 0x2 ;  /* 0x0000000e0f0c7211 */ /* 0x000fe400078410ff */
[----:B------:R-:W-:Y:S01]  /*0dc0*/  ISETP.GT.U32.OR P0, PT, R5, 0x3f, P0 ;  /* 0x0000003f0500780c */ /* 0x000fe20000704470 */
[----:B0-----:R-:W-:Y:S02]  /*0dd0*/  FADD.FTZ R4, R19, R8 ;  /* 0x0000000813047221 */ /* 0x001fe40000010000 */
[----:B------:R-:W0:Y:S03]  /*0de0*/  LDC.64 R8, c[0x0][0x448] ;  /* 0x00011200ff087b82 */ /* 0x000e260000000a00 */
[----:B------:R-:W2:Y:S02]  /*0df0*/  SHFL.BFLY PT, R13, R4, 0x1, 0x1f ;  /* 0x0c201f00040d7f89 */ /* 0x000ea400000e0000 */
[----:B--2---:R-:W-:Y:S01]  /*0e00*/  FADD.FTZ R4, R4, R13 ;  /* 0x0000000d04047221 */ /* 0x004fe20000010000 */
[----:B------:R-:W-:Y:S01]  /*0e10*/  LEA.HI.X.SX32 R13, R14, RZ, 0x1, P2 ;  /* 0x000000ff0e0d7211 */ /* 0x000fe200010f0eff */
[----:B------:R-:W-:Y:S06]  /*0e20*/  @P1 BRA `(.L_x_78) ;  /* 0x00000000003c1947 */ /* 0x000fec0003800000 */
[----:B------:R-:W2:Y:S01]  /*0e30*/  LDC.64 R16, c[0x0][0x3e8] ;  /* 0x0000fa00ff107b82 */ /* 0x000ea20000000a00 */
[----:B------:R-:W-:Y:S01]  /*0e40*/  IADD3 R15, PT, PT, R6, R45, RZ ;  /* 0x0000002d060f7210 */ /* 0x000fe20007ffe0ff */
[----:B------:R-:W3:Y:S03]  /*0e50*/  LDCU.64 UR8, c[0x0][0x3f0] ;  /* 0x00007e00ff0877ac */ /* 0x000ee60008000a00 */
[----:B------:R-:W-:Y:S01]  /*0e60*/  IADD3 R14, P1, PT, R15, R2, RZ ;  /* 0x000000020f0e7210 */ /* 0x000fe20007f3e0ff */
[----:B------:R-:W4:Y:S03]  /*0e70*/  LDCU.64 UR10, c[0x0][0x3d0] ;  /* 0x00007a00ff0a77ac */ /* 0x000f260008000a00 */
[----:B------:R-:W-:Y:S02]  /*0e80*/  IADD3.X R15, PT, PT, RZ, R20, RZ, P1, !PT ;  /* 0x00000014ff0f7210 */ /* 0x000fe40000ffe4ff */
[----:B------:R-:W-:Y:S01]  /*0e90*/  ISETP.GE.AND P1, PT, R45, R32, PT ;  /* 0x000000202d00720c */ /* 0x000fe20003f26270 */
[----:B--2---:R-:W-:-:S04]  /*0ea0*/  IMAD.WIDE.U32 R14, R16, UR6, R14 ;  /* 0x00000006100e7c25 */ /* 0x004fc8000f8e000e */
[----:B------:R-:W-:Y:S02]  /*0eb0*/  IMAD R15, R17, UR6, R15 ;  /* 0x00000006110f7c24 */ /* 0x000fe4000f8e020f */
[----:B---3--:R-:W-:-:S04]  /*0ec0*/  IMAD.WIDE.U32 R14, R7, UR8, R14 ;  /* 0x00000008070e7c25 */ /* 0x008fc8000f8e000e */
[----:B------:R-:W-:Y:S01]  /*0ed0*/  IMAD R15, R7, UR9, R15 ;  /* 0x00000009070f7c24 */ /* 0x000fe2000f8e020f */
[----:B----4-:R-:W-:-:S04]  /*0ee0*/  LEA R16, P2, R14, UR10, 0x2 ;  /* 0x0000000a0e107c11 */ /* 0x010fc8000f8410ff */
[----:B------:R-:W-:Y:S02]  /*0ef0*/  LEA.HI.X R17, R14, UR11, R15, 0x2, P2 ;  /* 0x0000000b0e117c11 */ /* 0x000fe400090f140f */
[----:B------:R-:W-:-:S05]  /*0f00*/  FSEL R15, R4, RZ, !P1 ;  /* 0x000000ff040f7208 */ /* 0x000fca0004800000 */
[----:B------:R2:W-:Y:S02]  /*0f10*/  STG.E desc[UR4][R16.64], R15 ;  /* 0x0000000f10007986 */ /* 0x0005e4000c101904 */
.L_x_78:
[----:B------:R-:W-:Y:S05]  /*0f20*/  BSYNC.RECONVERGENT B0 ;  /* 0x0000000000007941 */ /* 0x000fea0003800200 */
.L_x_77:
[----:B------:R-:W-:Y:S04]  /*0f30*/  BSSY.RECONVERGENT B0, `(.L_x_79) ;  /* 0x0000012000007945 */ /* 0x000fe80003800200 */
[----:B------:R-:W-:Y:S05]  /*0f40*/  @P0 BRA `(.L_x_80) ;  /* 0x0000000000400947 */ /* 0x000fea0003800000 */
[----:B--2---:R-:W2:Y:S01]  /*0f50*/  LDC.64 R16, c[0x0][0x418] ;  /* 0x00010600ff107b82 */ /* 0x004ea20000000a00 */
[----:B------:R-:W-:Y:S01]  /*0f60*/  IADD3 R15, PT, PT, R6, R5, RZ ;  /* 0x00000005060f7210 */ /* 0x000fe20007ffe0ff */
[----:B------:R-:W3:Y:S03]  /*0f70*/  LDCU.64 UR8, c[0x0][0x420] ;  /* 0x00008400ff0877ac */ /* 0x000ee60008000a00 */
[----:B------:R-:W-:Y:S01]  /*0f80*/  IADD3 R14, P0, PT, R15, R2, RZ ;  /* 0x000000020f0e7210 */ /* 0x000fe20007f1e0ff */
[C---:B------:R-:W-:Y:S02]  /*0f90*/  FMUL.FTZ R2, R33.reuse, 1.4426950216293334961 ;  /* 0x3fb8aa3b21027820 */ /* 0x040fe40000410000 */
[----:B------:R-:W4:Y:S01]  /*0fa0*/  LDC.64 R18, c[0x0][0x410] ;  /* 0x00010400ff127b82 */ /* 0x000f220000000a00 */
[----:B------:R-:W-:Y:S02]  /*0fb0*/  IADD3.X R15, PT, PT, RZ, R20, RZ, P0, !PT ;  /* 0x00000014ff0f7210 */ /* 0x000fe400007fe4ff */
[----:B------:R-:W-:Y:S01]  /*0fc0*/  FSETP.NEU.FTZ.AND P0, PT, R33, -INF , PT ;  /* 0xff8000002100780b */ /* 0x000fe20003f1d000 */
[----:B--2---:R-:W-:-:S04]  /*0fd0*/  IMAD.WIDE.U32 R14, R16, UR6, R14 ;  /* 0x00000006100e7c25 */ /* 0x004fc8000f8e000e */
[----:B------:R-:W-:Y:S02]  /*0fe0*/  IMAD R15, R17, UR6, R15 ;  /* 0x00000006110f7c24 */ /* 0x000fe4000f8e020f */
[----:B---3--:R-:W-:-:S04]  /*0ff0*/  IMAD.WIDE.U32 R14, R7, UR8, R14 ;  /* 0x00000008070e7c25 */ /* 0x008fc8000f8e000e */
[----:B------:R-:W-:Y:S01]  /*1000*/  IMAD R4, R7, UR9, R15 ;  /* 0x0000000907047c24 */ /* 0x000fe2000f8e020f */
[----:B----4-:R-:W-:Y:S02]  /*1010*/  LEA R16, P1, R14, R18, 0x2 ;  /* 0x000000120e107211 */ /* 0x010fe400078210ff */
[----:B------:R-:W-:Y:S02]  /*1020*/  FSEL R15, R2, RZ, P0 ;  /* 0x000000ff020f7208 */ /* 0x000fe40000000000 */
[----:B------:R-:W-:-:S05]  /*1030*/  LEA.HI.X R17, R14, R19, R4, 0x2, P1 ;  /* 0x000000130e117211 */ /* 0x000fca00008f1404 */
[----:B------:R3:W-:Y:S04]  /*1040*/  STG.E desc[UR4][R16.64], R15 ;  /* 0x0000000f10007986 */ /* 0x0007e8000c101904 */
.L_x_80:
[----:B------:R-:W-:Y:S05]  /*1050*/  BSYNC.RECONVERGENT B0 ;  /* 0x0000000000007941 */ /* 0x000fea0003800200 */
.L_x_79:
[----:B------:R-:W4:Y:S01]  /*1060*/  LDCU.64 UR10, c[0x0][0x458] ;  /* 0x00008b00ff0a77ac */ /* 0x000f220008000a00 */
[----:B-1----:R-:W-:Y:S01]  /*1070*/  IMAD.WIDE.U32 R12, R10, UR6, R12 ;  /* 0x000000060a0c7c25 */ /* 0x002fe2000f8e000c */
[----:B------:R-:W1:Y:S03]  /*1080*/  LDCU.64 UR8, c[0x0][0x428] ;  /* 0x00008500ff0877ac */ /* 0x000e660008000a00 */
[----:B------:R-:W-:Y:S02]  /*1090*/  IMAD R13, R11, UR6, R13 ;  /* 0x000000060b0d7c24 */ /* 0x000fe4000f8e020d */
[----:B0-----:R-:W-:-:S04]  /*10a0*/  IMAD.WIDE.U32 R10, R7, R8, R12 ;  /* 0x00000008070a7225 */ /* 0x001fc800078e000c */
[----:B------:R-:W-:Y:S01]  /*10b0*/  IMAD R9, R7, R9, R11 ;  /* 0x0000000907097224 */ /* 0x000fe200078e020b */
[----:B----4-:R-:W-:-:S04]  /*10c0*/  ISETP.NE.U32.AND P0, PT, RZ, UR10, PT ;  /* 0x0000000aff007c0c */ /* 0x010fc8000bf05070 */
[----:B------:R-:W-:Y:S02]  /*10d0*/  ISETP.NE.AND.EX P0, PT, RZ, UR11, PT, P0 ;  /* 0x0000000bff007c0c */ /* 0x000fe4000bf05300 */
[C---:B-1----:R-:W-:Y:S02]  /*10e0*/  LEA R6, P1, R10.reuse, UR8, 0x2 ;  /* 0x000000080a067c11 */ /* 0x042fe4000f8210ff */
        /* <DEDUP_REMOVED lines=9> */
[----:B0-----:R-:W0:Y:S01]  /*1180*/  LDC R7, c[0x0][0x390] ;  /* 0x0000e400ff077b82 */ /* 0x001e220000000800 */
[----:B------:R-:W1:Y:S07]  /*1190*/  LDCU UR7, c[0x0][0x450] ;  /* 0x00008a00ff0777ac */ /* 0x000e6e0008000800 */
[----:B------:R-:W4:Y:S01]  /*11a0*/  LDC.64 R4, c[0x0][0x458] ;  /* 0x00011600ff047b82 */ /* 0x000f220000000a00 */
[----:B-1----:R-:W-:-:S04]  /*11b0*/  IMAD R0, R0, UR7, R3 ;  /* 0x0000000700007c24 */ /* 0x002fc8000f8e0203 */
[----:B0-----:R-:W-:-:S04]  /*11c0*/  IMAD R3, R0, R7, UR6 ;  /* 0x0000000600037e24 */ /* 0x001fc8000f8e0207 */
[----:B----4-:R-:W-:-:S05]  /*11d0*/  IMAD.WIDE R2, R3, 0x4, R4 ;  /* 0x0000000403027825 */ /* 0x010fca00078e0204 */
[----:B------:R-:W-:Y:S01]  /*11e0*/  STG.E desc[UR4][R2.64], RZ ;  /* 0x000000ff02007986 */ /* 0x000fe2000c101904 */
[----:B------:R-:W-:Y:S05]  /*11f0*/  EXIT ;  /* 0x000000000000794d */ /* 0x000fea0003800000 */
.L_x_81:
        /* <DEDUP_REMOVED lines=16> */
.L_x_133:


//--------------------- .nv.shared._ZN7cutlass13device_kernelIN5flash19enable_sm80_to_sm89INS1_16FlashAttnBwdSm80INS1_25CollectiveMainloopBwdSm80ILi2ELi1EN4cute5tupleIJNS5_1CILi64EEENS7_ILi128EEENS7_ILi96EEEEEENS_6half_tEfNS_4arch4Sm80ELb0ELb0ELb1ELb0ELb0ELb0ELb0ELb0ELi2ELi2ELi4ELi2ELb1EEENS1_21CollectiveEpilogueBwdISB_SC_SE_Li256ELb0ELb0ELi2EEENS1_19SingleTileSchedulerILb0ELb0ELb0ELi128EEEEEEEEEvNT_6ParamsE --------------------------
	.section	.nv.shared._ZN7cutlass13device_kernelIN5flash19enable_sm80_to_sm89INS1_16FlashAttnBwdSm80INS1_25CollectiveMainloopBwdSm80ILi2ELi1EN4cute5tupleIJNS5_1CILi64EEENS7_ILi128EEENS7_ILi96EEEEEENS_6half_tEfNS_4arch4Sm80ELb0ELb0ELb1ELb0ELb0ELb0ELb0ELb0ELi2ELi2ELi4ELi2ELb1EEENS1_21CollectiveEpilogueBwdISB_SC_SE_Li256ELb0ELb0ELi2EEENS1_19SingleTileSchedulerILb0ELb0ELb0ELi128EEEEEEEEEvNT_6ParamsE,"aw",@nobits
	.sectionflags	@""
	.align	16
	.zero		1024


//--------------------- .nv.shared.reserved.0     --------------------------
	.section	.nv.shared.reserved.0,"aw",@nobits
	.weak		__nv_reservedSMEM_offset_0_alias
	.size		__nv_reservedSMEM_offset_0_alias, 0, 64
	.other		__nv_reservedSMEM_offset_0_alias,@"STO_CUDA_RESERVED_SHARED STV_DEFAULT"
__nv_reservedSMEM_offset_0_alias:
	.zero		0
	.zero		64


//--------------------- .nv.global                --------------------------
	.section	.nv.global,"aw",@nobits
.nv.global:
	.type		_ZN73_INTERNAL_bcde5d4e_37_flash_bwd_hdim96_fp16_softcap_sm80_cu_f3e6f9ee_29124cute1_E,@object
	.size		_ZN73_INTERNAL_bcde5d4e_37_flash_bwd_hdim96_fp16_softcap_sm80_cu_f3e6f9ee_29124cute1_E,(_ZN73_INTERNAL_bcde5d4e_37_flash_bwd_hdim96_fp16_softcap_sm80_cu_f3e6f9ee_29124cuda3std3__45__cpo6cbeginE - _ZN73_INTERNAL_bcde5d4e_37_flash_bwd_hdim96_fp16_softcap_sm80_cu_f3e6f9ee_29124cute1_E)
_ZN73_INTERNAL_bcde5d4e_37_flash_bwd_hdim96_fp16_softcap_sm80_cu_f3e6f9ee_29124cute1_E:
	.zero		1
	.type		_ZN73_INTERNAL_bcde5d4e_37_flash_bwd_hdim96_fp16_softcap_sm80_cu_f3e6f9ee_29124cuda3std3__45__cpo6cbeginE,@object
	.size		_ZN73_INTERNAL_bcde5d4e_37_flash_bwd_hdim96_fp16_softcap_sm80_cu_f3e6f9ee_29124cuda3std3__45__cpo6cbeginE,(_ZN73_INTERNAL_bcde5d4e_37_flash_bwd_hdim96_fp16_softcap_sm80_cu_f3e6f9ee_29124cuda3std3__48in_placeE - _ZN73_INTERNAL_bcde5d4e_37_flash_bwd_hdim96_fp16_softcap_sm80_cu_f3e6f9ee_29124cuda3std3__45__cpo6cbeginE)
_ZN73_INTERNAL_bcde5d4e_37_flash_bwd_hdim96_fp16_softcap_sm80_cu_f3e6f9ee_29124cuda3std3__45__cpo6cbeginE:
	.zero		1
	.type		_ZN73_INTERNAL_bcde5d4e_37_flash_bwd_hdim96_fp16_softcap_sm80_cu_f3e6f9ee_29124cuda3std3__48in_placeE,@object
	.size		_ZN73_INTERNAL_bcde5d4e_37_flash_bwd_hdim96_fp16_softcap_sm80_cu_f3e6f9ee_29124cuda3std3__48in_placeE,(_ZN73_INTERNAL_bcde5d4e_37_flash_bwd_hdim96_fp16_softcap_sm80_cu_f3e6f9ee_29124cuda3std6ranges3__45__cpo9iter_moveE - _ZN73_INTERNAL_bcde5d4e_37_flash_bwd_hdim96_fp16_softcap_sm80_cu_f3e6f9ee_29124cuda3std3__48in_placeE)
_ZN73_INTERNAL_bcde5d4e_37_flash_bwd_hdim96_fp16_softcap_sm80_cu_f3e6f9ee_29124cuda3std3__48in_placeE:
	.zero		1
	.type		_ZN73_INTERNAL_bcde5d4e_37_flash_bwd_hdim96_fp16_softcap_sm80_cu_f3e6f9ee_29124cuda3std6ranges3__45__cpo9iter_moveE,@object
	.size		_ZN73_INTERNAL_bcde5d4e_37_flash_bwd_hdim96_fp16_softcap_sm80_cu_f3e6f9ee_29124cuda3std6ranges3__45__cpo9iter_moveE,(_ZN73_INTERNAL_bcde5d4e_37_flash_bwd_hdim96_fp16_softcap_sm80_cu_f3e6f9ee_29124cuda3std3__45__cpo5beginE - _ZN73_INTERNAL_bcde5d4e_37_flash_bwd_hdim96_fp16_softcap_sm80_cu_f3e6f9ee_29124cuda3std6ranges3__45__cpo9iter_moveE)
_ZN73_INTERNAL_bcde5d4e_37_flash_bwd_hdim96_fp16_softcap_sm80_cu_f3e6f9ee_29124cuda3std6ranges3__45__cpo9iter_moveE:
	.zero		1
	.type		_ZN73_INTERNAL_bcde5d4e_37_flash_bwd_hdim96_fp16_softcap_sm80_cu_f3e6f9ee_29124cuda3std3__45__cpo5beginE,@object
	.size		_ZN73_INTERNAL_bcde5d4e_37_flash_bwd_hdim96_fp16_softcap_sm80_cu_f3e6f9ee_29124cuda3std3__45__cpo5beginE,(_ZN73_INTERNAL_bcde5d4e_37_flash_bwd_hdim96_fp16_softcap_sm80_cu_f3e6f9ee_29124cuda3std3__475_GLOBAL__N__bcde5d4e_37_flash_bwd_hdim96_fp16_softcap_sm80_cu_f3e6f9ee_29126ignoreE - _ZN73_INTERNAL_bcde5d4e_37_flash_bwd_hdim96_fp16_softcap_sm80_cu_f3e6f9ee_29124cuda3std3__45__cpo5beginE)
_ZN73_INTERNAL_bcde5d4e_37_flash_bwd_hdim96_fp16_softcap_sm80_cu_f3e6f9ee_29124cuda3std3__45__cpo5beginE:
	.zero		1
	.type		_ZN73_INTERNAL_bcde5d4e_37_flash_bwd_hdim96_fp16_softcap_sm80_cu_f3e6f9ee_29124cuda3std3__475_GLOBAL__N__bcde5d4e_37_flash_bwd_hdim96_fp16_softcap_sm80_cu_f3e6f9ee_29126ignoreE,@object
	.size		_ZN73_INTERNAL_bcde5d4e_37_flash_bwd_hdim96_fp16_softcap_sm80_cu_f3e6f9ee_29124cuda3std3__475_GLOBAL__N__bcde5d4e_37_flash_bwd_hdim96_fp16_softcap_sm80_cu_f3e6f9ee_29126ignoreE,(_ZN73_INTERNAL_bcde5d4e_37_flash_bwd_hdim96_fp16_softcap_sm80_cu_f3e6f9ee_29124cute7productE - _ZN73_INTERNAL_bcde5d4e_37_flash_bwd_hdim96_fp16_softcap_sm80_cu_f3e6f9ee_29124cuda3std3__475_GLOBAL__N__bcde5d4e_37_flash_bwd_hdim96_fp16_softcap_sm80_cu_f3e6f9ee_29126ignoreE)
_ZN73_INTERNAL_bcde5d4e_37_flash_bwd_hdim96_fp16_softcap_sm80_cu_f3e6f9ee_29124cuda3std3__475_GLOBAL__N__bcde5d4e_37_flash_bwd_hdim96_fp16_softcap_sm80_cu_f3e6f9ee_29126ignoreE:
	.zero		1
	.type		_ZN73_INTERNAL_bcde5d4e_37_flash_bwd_hdim96_fp16_softcap_sm80_cu_f3e6f9ee_29124cute7productE,@object
	.size		_ZN73_INTERNAL_bcde5d4e_37_flash_bwd_hdim96_fp16_softcap_sm80_cu_f3e6f9ee_29124cute7productE,(_ZN73_INTERNAL_bcde5d4e_37_flash_bwd_hdim96_fp16_softcap_sm80_cu_f3e6f9ee_29124cuda3std3__45__cpo3endE - _ZN73_INTERNAL_bcde5d4e_37_flash_bwd_hdim96_fp16_softcap_sm80_cu_f3e6f9ee_29124cute7productE)
_ZN73_INTERNAL_bcde5d4e_37_flash_bwd_hdim96_fp16_softcap_sm80_cu_f3e6f9ee_29124cute7productE:
	.zero		1
	.type		_ZN73_INTERNAL_bcde5d4e_37_flash_bwd_hdim96_fp16_softcap_sm80_cu_f3e6f9ee_29124cuda3std3__45__cpo3endE,@object
	.size		_ZN73_INTERNAL_bcde5d4e_37_flash_bwd_hdim96_fp16_softcap_sm80_cu_f3e6f9ee_29124cuda3std3__45__cpo3endE,(_ZN73_INTERNAL_bcde5d4e_37_flash_bwd_hdim96_fp16_softcap_sm80_cu_f3e6f9ee_29124cuda3std3__419piecewise_constructE - _ZN73_INTERNAL_bcde5d4e_37_flash_bwd_hdim96_fp16_softcap_sm80_cu_f3e6f9ee_29124cuda3std3__45__cpo3endE)
_ZN73_INTERNAL_bcde5d4e_37_flash_bwd_hdim96_fp16_softcap_sm80_cu_f3e6f9ee_29124cuda3std3__45__cpo3endE:
	.zero		1
	.type		_ZN73_INTERNAL_bcde5d4e_37_flash_bwd_hdim96_fp16_softcap_sm80_cu_f3e6f9ee_29124cuda3std3__419piecewise_constructE,@object
	.size		_ZN73_INTERNAL_bcde5d4e_37_flash_bwd_hdim96_fp16_softcap_sm80_cu_f3e6f9ee_29124cuda3std3__419piecewise_constructE,(_ZN73_INTERNAL_bcde5d4e_37_flash_bwd_hdim96_fp16_softcap_sm80_cu_f3e6f9ee_29124cuda3std3__45__cpo4cendE - _ZN73_INTERNAL_bcde5d4e_37_flash_bwd_hdim96_fp16_softcap_sm80_cu_f3e6f9ee_29124cuda3std3__419piecewise_constructE)
_ZN73_INTERNAL_bcde5d4e_37_flash_bwd_hdim96_fp16_softcap_sm80_cu_f3e6f9ee_29124cuda3std3__419piecewise_constructE:
	.zero		1
	.type		_ZN73_INTERNAL_bcde5d4e_37_flash_bwd_hdim96_fp16_softcap_sm80_cu_f3e6f9ee_29124cuda3std3__45__cpo4cendE,@object
	.size		_ZN73_INTERNAL_bcde5d4e_37_flash_bwd_hdim96_fp16_softcap_sm80_cu_f3e6f9ee_29124cuda3std3__45__cpo4cendE,(_ZN73_INTERNAL_bcde5d4e_37_flash_bwd_hdim96_fp16_softcap_sm80_cu_f3e6f9ee_29124cuda3std6ranges3__45__cpo4swapE - _ZN73_INTERNAL_bcde5d4e_37_flash_bwd_hdim96_fp16_softcap_sm80_cu_f3e6f9ee_29124cuda3std3__45__cpo4cendE)
_ZN73_INTERNAL_bcde5d4e_37_flash_bwd_hdim96_fp16_softcap_sm80_cu_f3e6f9ee_29124cuda3std3__45__cpo4cendE:
	.zero		1
	.type		_ZN73_INTERNAL_bcde5d4e_37_flash_bwd_hdim96_fp16_softcap_sm80_cu_f3e6f9ee_29124cuda3std6ranges3__45__cpo4swapE,@object
	.size		_ZN73_INTERNAL_bcde5d4e_37_flash_bwd_hdim96_fp16_softcap_sm80_cu_f3e6f9ee_29124cuda3std6ranges3__45__cpo4swapE,(.L_7 - _ZN73_INTERNAL_bcde5d4e_37_flash_bwd_hdim96_fp16_softcap_sm80_cu_f3e6f9ee_29124cuda3std6ranges3__45__cpo4swapE)
_ZN73_INTERNAL_bcde5d4e_37_flash_bwd_hdim96_fp16_softcap_sm80_cu_f3e6f9ee_29124cuda3std6ranges3__45__cpo4swapE:
	.zero		1
.L_7:


//--------------------- .nv.shared._ZN7cutlass13device_kernelIN5flash19enable_sm80_to_sm89INS1_16FlashAttnBwdSm80INS1_25CollectiveMainloopBwdSm80ILi2ELi1EN4cute5tupleIJNS5_1CILi64EEENS7_ILi128EEENS7_ILi96EEEEEENS_6half_tEfNS_4arch4Sm80ELb0ELb0ELb1ELb0ELb1ELb0ELb0ELb0ELi2ELi2ELi4ELi2ELb1EEENS1_21CollectiveEpilogueBwdISB_SC_SE_Li256ELb0ELb0ELi2EEENS1_19SingleTileSchedulerILb0ELb0ELb0ELi128EEEEEEEEEvNT_6ParamsE --------------------------
	.section	.nv.shared._ZN7cutlass13device_kernelIN5flash19enable_sm80_to_sm89INS1_16FlashAttnBwdSm80INS1_25CollectiveMainloopBwdSm80ILi2ELi1EN4cute5tupleIJNS5_1CILi64EEENS7_ILi128EEENS7_ILi96EEEEEENS_6half_tEfNS_4arch4Sm80ELb0ELb0ELb1ELb0ELb1ELb0ELb0ELb0ELi2ELi2ELi4ELi2ELb1EEENS1_21CollectiveEpilogueBwdISB_SC_SE_Li256ELb0ELb0ELi2EEENS1_19SingleTileSchedulerILb0ELb0ELb0ELi128EEEEEEEEEvNT_6ParamsE,"aw",@nobits
	.sectionflags	@""
	.align	16
	.zero		1024


//--------------------- .nv.shared._ZN7cutlass13device_kernelIN5flash19enable_sm80_to_sm89INS1_16FlashAttnBwdSm80INS1_25CollectiveMainloopBwdSm80ILi2ELi1EN4cute5tupleIJNS5_1CILi64EEENS7_ILi128EEENS7_ILi96EEEEEENS_6half_tEfNS_4arch4Sm80ELb0ELb0ELb1ELb0ELb0ELb0ELb0ELb0ELi2ELi2ELi4ELi2ELb1EEENS1_24CollectiveEpilogueBwdGQAISB_fSE_Li256ELb0ELb0EEENS1_19SingleTileSchedulerILb0ELb0ELb0ELi128EEEEEEEEEvNT_6ParamsE --------------------------
	.section	.nv.shared._ZN7cutlass13device_kernelIN5flash19enable_sm80_to_sm89INS1_16FlashAttnBwdSm80INS1_25CollectiveMainloopBwdSm80ILi2ELi1EN4cute5tupleIJNS5_1CILi64EEENS7_ILi128EEENS7_ILi96EEEEEENS_6half_tEfNS_4arch4Sm80ELb0ELb0ELb1ELb0ELb0ELb0ELb0ELb0ELi2ELi2ELi4ELi2ELb1EEENS1_24CollectiveEpilogueBwdGQAISB_fSE_Li256ELb0ELb0EEENS1_19SingleTileSchedulerILb0ELb0ELb0ELi128EEEEEEEEEvNT_6ParamsE,"aw",@nobits
	.sectionflags	@""
	.align	16
	.zero		1024


//--------------------- .nv.shared._ZN7cutlass13device_kernelIN5flash19enable_sm80_to_sm89INS1_16FlashAttnBwdSm80INS1_25CollectiveMainloopBwdSm80ILi2ELi1EN4cute5tupleIJNS5_1CILi64EEENS7_ILi128EEENS7_ILi96EEEEEENS_6half_tEfNS_4arch4Sm80ELb0ELb0ELb1ELb0ELb1ELb0ELb0ELb0ELi2ELi2ELi4ELi2ELb1EEENS1_24CollectiveEpilogueBwdGQAISB_fSE_Li256ELb0ELb1EEENS1_19SingleTileSchedulerILb0ELb0ELb0ELi128EEEEEEEEEvNT_6ParamsE --------------------------
	.section	.nv.shared._ZN7cutlass13device_kernelIN5flash19enable_sm80_to_sm89INS1_16FlashAttnBwdSm80INS1_25CollectiveMainloopBwdSm80ILi2ELi1EN4cute5tupleIJNS5_1CILi64EEENS7_ILi128EEENS7_ILi96EEEEEENS_6half_tEfNS_4arch4Sm80ELb0ELb0ELb1ELb0ELb1ELb0ELb0ELb0ELi2ELi2ELi4ELi2ELb1EEENS1_24CollectiveEpilogueBwdGQAISB_fSE_Li256ELb0ELb1EEENS1_19SingleTileSchedulerILb0ELb0ELb0ELi128EEEEEEEEEvNT_6ParamsE,"aw",@nobits
	.sectionflags	@""
	.align	16
	.zero		1024


//--------------------- .nv.shared._ZN7cutlass13device_kernelIN5flash19enable_sm80_to_sm89INS1_16FlashAttnBwdSm80INS1_25CollectiveMainloopBwdSm80ILi2ELi1EN4cute5tupleIJNS5_1CILi64EEENS7_ILi128EEENS7_ILi96EEEEEENS_6half_tEfNS_4arch4Sm80ELb0ELb0ELb1ELb1ELb0ELb0ELb0ELb0ELi2ELi2ELi4ELi2ELb1EEENS1_21CollectiveEpilogueBwdISB_SC_SE_Li256ELb1ELb0ELi2EEENS1_19SingleTileSchedulerILb1ELb0ELb0ELi128EEEEEEEEEvNT_6ParamsE --------------------------
	.section	.nv.shared._ZN7cutlass13device_kernelIN5flash19enable_sm80_to_sm89INS1_16FlashAttnBwdSm80INS1_25CollectiveMainloopBwdSm80ILi2ELi1EN4cute5tupleIJNS5_1CILi64EEENS7_ILi128EEENS7_ILi96EEEEEENS_6half_tEfNS_4arch4Sm80ELb0ELb0ELb1ELb1ELb0ELb0ELb0ELb0ELi2ELi2ELi4ELi2ELb1EEENS1_21CollectiveEpilogueBwdISB_SC_SE_Li256ELb1ELb0ELi2EEENS1_19SingleTileSchedulerILb1ELb0ELb0ELi128EEEEEEEEEvNT_6ParamsE,"aw",@nobits
	.sectionflags	@""
	.align	16
	.zero		1024


//--------------------- .nv.shared._ZN7cutlass13device_kernelIN5flash19enable_sm80_to_sm89INS1_16FlashAttnBwdSm80INS1_25CollectiveMainloopBwdSm80ILi2ELi1EN4cute5tupleIJNS5_1CILi64EEENS7_ILi128EEENS7_ILi96EEEEEENS_6half_tEfNS_4arch4Sm80ELb0ELb0ELb1ELb1ELb1ELb0ELb0ELb0ELi2ELi2ELi4ELi2ELb1EEENS1_21CollectiveEpilogueBwdISB_SC_SE_Li256ELb1ELb0ELi2EEENS1_19SingleTileSchedulerILb1ELb0ELb0ELi128EEEEEEEEEvNT_6ParamsE --------------------------
	.section	.nv.shared._ZN7cutlass13device_kernelIN5flash19enable_sm80_to_sm89INS1_16FlashAttnBwdSm80INS1_25CollectiveMainloopBwdSm80ILi2ELi1EN4cute5tupleIJNS5_1CILi64EEENS7_ILi128EEENS7_ILi96EEEEEENS_6half_tEfNS_4arch4Sm80ELb0ELb0ELb1ELb1ELb1ELb0ELb0ELb0ELi2ELi2ELi4ELi2ELb1EEENS1_21CollectiveEpilogueBwdISB_SC_SE_Li256ELb1ELb0ELi2EEENS1_19SingleTileSchedulerILb1ELb0ELb0ELi128EEEEEEEEEvNT_6ParamsE,"aw",@nobits
	.sectionflags	@""
	.align	16
	.zero		1024


//--------------------- .nv.shared._ZN7cutlass13device_kernelIN5flash19enable_sm80_to_sm89INS1_16FlashAttnBwdSm80INS1_25CollectiveMainloopBwdSm80ILi2ELi1EN4cute5tupleIJNS5_1CILi64EEENS7_ILi128EEENS7_ILi96EEEEEENS_6half_tEfNS_4arch4Sm80ELb0ELb0ELb1ELb1ELb0ELb0ELb0ELb0ELi2ELi2ELi4ELi2ELb1EEENS1_24CollectiveEpilogueBwdGQAISB_fSE_Li256ELb1ELb0EEENS1_19SingleTileSchedulerILb1ELb0ELb0ELi128EEEEEEEEEvNT_6ParamsE --------------------------
	.section	.nv.shared._ZN7cutlass13device_kernelIN5flash19enable_sm80_to_sm89INS1_16FlashAttnBwdSm80INS1_25CollectiveMainloopBwdSm80ILi2ELi1EN4cute5tupleIJNS5_1CILi64EEENS7_ILi128EEENS7_ILi96EEEEEENS_6half_tEfNS_4arch4Sm80ELb0ELb0ELb1ELb1ELb0ELb0ELb0ELb0ELi2ELi2ELi4ELi2ELb1EEENS1_24CollectiveEpilogueBwdGQAISB_fSE_Li256ELb1ELb0EEENS1_19SingleTileSchedulerILb1ELb0ELb0ELi128EEEEEEEEEvNT_6ParamsE,"aw",@nobits
	.sectionflags	@""
	.align	16
	.zero		1024


//--------------------- .nv.shared._ZN7cutlass13device_kernelIN5flash19enable_sm80_to_sm89INS1_16FlashAttnBwdSm80INS1_25CollectiveMainloopBwdSm80ILi2ELi1EN4cute5tupleIJNS5_1CILi64EEENS7_ILi128EEENS7_ILi96EEEEEENS_6half_tEfNS_4arch4Sm80ELb0ELb0ELb1ELb1ELb1ELb0ELb0ELb0ELi2ELi2ELi4ELi2ELb1EEENS1_24CollectiveEpilogueBwdGQAISB_fSE_Li256ELb1ELb1EEENS1_19SingleTileSchedulerILb1ELb0ELb0ELi128EEEEEEEEEvNT_6ParamsE --------------------------
	.section	.nv.shared._ZN7cutlass13device_kernelIN5flash19enable_sm80_to_sm89INS1_16FlashAttnBwdSm80INS1_25CollectiveMainloopBwdSm80ILi2ELi1EN4cute5tupleIJNS5_1CILi64EEENS7_ILi128EEENS7_ILi96EEEEEENS_6half_tEfNS_4arch4Sm80ELb0ELb0ELb1ELb1ELb1ELb0ELb0ELb0ELi2ELi2ELi4ELi2ELb1EEENS1_24CollectiveEpilogueBwdGQAISB_fSE_Li256ELb1ELb1EEENS1_19SingleTileSchedulerILb1ELb0ELb0ELi128EEEEEEEEEvNT_6ParamsE,"aw",@nobits
	.sectionflags	@""
	.align	16
	.zero		1024


//--------------------- .nv.shared._ZN7cutlass13device_kernelIN5flash19enable_sm80_to_sm89INS1_16FlashAttnBwdSm80INS1_25CollectiveMainloopBwdSm80ILi2ELi1EN4cute5tupleIJNS5_1CILi64EEENS7_ILi128EEENS7_ILi96EEEEEENS_6half_tEfNS_4arch4Sm80ELb0ELb1ELb1ELb0ELb0ELb0ELb0ELb0ELi2ELi2ELi4ELi2ELb1EEENS1_21CollectiveEpilogueBwdISB_SC_SE_Li256ELb0ELb0ELi2EEENS1_19SingleTileSchedulerILb0ELb0ELb0ELi128EEEEEEEEEvNT_6ParamsE --------------------------
	.section	.nv.shared._ZN7cutlass13device_kernelIN5flash19enable_sm80_to_sm89INS1_16FlashAttnBwdSm80INS1_25CollectiveMainloopBwdSm80ILi2ELi1EN4cute5tupleIJNS5_1CILi64EEENS7_ILi128EEENS7_ILi96EEEEEENS_6half_tEfNS_4arch4Sm80ELb0ELb1ELb1ELb0ELb0ELb0ELb0ELb0ELi2ELi2ELi4ELi2ELb1EEENS1_21CollectiveEpilogueBwdISB_SC_SE_Li256ELb0ELb0ELi2EEENS1_19SingleTileSchedulerILb0ELb0ELb0ELi128EEEEEEEEEvNT_6ParamsE,"aw",@nobits
	.sectionflags	@""
	.align	16
	.zero		1024


//--------------------- .nv.shared._ZN7cutlass13device_kernelIN5flash19enable_sm80_to_sm89INS1_16FlashAttnBwdSm80INS1_25CollectiveMainloopBwdSm80ILi2ELi1EN4cute5tupleIJNS5_1CILi64EEENS7_ILi128EEENS7_ILi96EEEEEENS_6half_tEfNS_4arch4Sm80ELb0ELb1ELb1ELb0ELb1ELb0ELb0ELb0ELi2ELi2ELi4ELi2ELb1EEENS1_21CollectiveEpilogueBwdISB_SC_SE_Li256ELb0ELb0ELi2EEENS1_19SingleTileSchedulerILb0ELb0ELb0ELi128EEEEEEEEEvNT_6ParamsE --------------------------
	.section	.nv.shared._ZN7cutlass13device_kernelIN5flash19enable_sm80_to_sm89INS1_16FlashAttnBwdSm80INS1_25CollectiveMainloopBwdSm80ILi2ELi1EN4cute5tupleIJNS5_1CILi64EEENS7_ILi128EEENS7_ILi96EEEEEENS_6half_tEfNS_4arch4Sm80ELb0ELb1ELb1ELb0ELb1ELb0ELb0ELb0ELi2ELi2ELi4ELi2ELb1EEENS1_21CollectiveEpilogueBwdISB_SC_SE_Li256ELb0ELb0ELi2EEENS1_19SingleTileSchedulerILb0ELb0ELb0ELi128EEEEEEEEEvNT_6ParamsE,"aw",@nobits
	.sectionflags	@""
	.align	16
	.zero		1024


//--------------------- .nv.shared._ZN7cutlass13device_kernelIN5flash19enable_sm80_to_sm89INS1_16FlashAttnBwdSm80INS1_25CollectiveMainloopBwdSm80ILi2ELi1EN4cute5tupleIJNS5_1CILi64EEENS7_ILi128EEENS7_ILi96EEEEEENS_6half_tEfNS_4arch4Sm80ELb0ELb1ELb1ELb0ELb0ELb0ELb0ELb0ELi2ELi2ELi4ELi2ELb1EEENS1_24CollectiveEpilogueBwdGQAISB_fSE_Li256ELb0ELb0EEENS1_19SingleTileSchedulerILb0ELb0ELb0ELi128EEEEEEEEEvNT_6ParamsE --------------------------
	.section	.nv.shared._ZN7cutlass13device_kernelIN5flash19enable_sm80_to_sm89INS1_16FlashAttnBwdSm80INS1_25CollectiveMainloopBwdSm80ILi2ELi1EN4cute5tupleIJNS5_1CILi64EEENS7_ILi128EEENS7_ILi96EEEEEENS_6half_tEfNS_4arch4Sm80ELb0ELb1ELb1ELb0ELb0ELb0ELb0ELb0ELi2ELi2ELi4ELi2ELb1EEENS1_24CollectiveEpilogueBwdGQAISB_fSE_Li256ELb0ELb0EEENS1_19SingleTileSchedulerILb0ELb0ELb0ELi128EEEEEEEEEvNT_6ParamsE,"aw",@nobits
	.sectionflags	@""
	.align	16
	.zero		1024


//--------------------- .nv.shared._ZN7cutlass13device_kernelIN5flash19enable_sm80_to_sm89INS1_16FlashAttnBwdSm80INS1_25CollectiveMainloopBwdSm80ILi2ELi1EN4cute5tupleIJNS5_1CILi64EEENS7_ILi128EEENS7_ILi96EEEEEENS_6half_tEfNS_4arch4Sm80ELb0ELb1ELb1ELb0ELb1ELb0ELb0ELb0ELi2ELi2ELi4ELi2ELb1EEENS1_24CollectiveEpilogueBwdGQAISB_fSE_Li256ELb0ELb1EEENS1_19SingleTileSchedulerILb0ELb0ELb0ELi128EEEEEEEEEvNT_6ParamsE --------------------------
	.section	.nv.shared._ZN7cutlass13device_kernelIN5flash19enable_sm80_to_sm89INS1_16FlashAttnBwdSm80INS1_25CollectiveMainloopBwdSm80ILi2ELi1EN4cute5tupleIJNS5_1CILi64EEENS7_ILi128EEENS7_ILi96EEEEEENS_6half_tEfNS_4arch4Sm80ELb0ELb1ELb1ELb0ELb1ELb0ELb0ELb0ELi2ELi2ELi4ELi2ELb1EEENS1_24CollectiveEpilogueBwdGQAISB_fSE_Li256ELb0ELb1EEENS1_19SingleTileSchedulerILb0ELb0ELb0ELi128EEEEEEEEEvNT_6ParamsE,"aw",@nobits
	.sectionflags	@""
	.align	16
	.zero		1024


//--------------------- .nv.shared._ZN7cutlass13device_kernelIN5flash19enable_sm80_to_sm89INS1_16FlashAttnBwdSm80INS1_25CollectiveMainloopBwdSm80ILi2ELi1EN4cute5tupleIJNS5_1CILi64EEENS7_ILi128EEENS7_ILi96EEEEEENS_6half_tEfNS_4arch4Sm80ELb0ELb1ELb1ELb1ELb0ELb0ELb0ELb0ELi2ELi2ELi4ELi2ELb1EEENS1_21CollectiveEpilogueBwdISB_SC_SE_Li256ELb1ELb0ELi2EEENS1_19SingleTileSchedulerILb1ELb0ELb0ELi128EEEEEEEEEvNT_6ParamsE --------------------------
	.section	.nv.shared._ZN7cutlass13device_kernelIN5flash19enable_sm80_to_sm89INS1_16FlashAttnBwdSm80INS1_25CollectiveMainloopBwdSm80ILi2ELi1EN4cute5tupleIJNS5_1CILi64EEENS7_ILi128EEENS7_ILi96EEEEEENS_6half_tEfNS_4arch4Sm80ELb0ELb1ELb1ELb1ELb0ELb0ELb0ELb0ELi2ELi2ELi4ELi2ELb1EEENS1_21CollectiveEpilogueBwdISB_SC_SE_Li256ELb1ELb0ELi2EEENS1_19SingleTileSchedulerILb1ELb0ELb0ELi128EEEEEEEEEvNT_6ParamsE,"aw",@nobits
	.sectionflags	@""
	.align	16
	.zero		1024


//--------------------- .nv.shared._ZN7cutlass13device_kernelIN5flash19enable_sm80_to_sm89INS1_16FlashAttnBwdSm80INS1_25CollectiveMainloopBwdSm80ILi2ELi1EN4cute5tupleIJNS5_1CILi64EEENS7_ILi128EEENS7_ILi96EEEEEENS_6half_tEfNS_4arch4Sm80ELb0ELb1ELb1ELb1ELb1ELb0ELb0ELb0ELi2ELi2ELi4ELi2ELb1EEENS1_21CollectiveEpilogueBwdISB_SC_SE_Li256ELb1ELb0ELi2EEENS1_19SingleTileSchedulerILb1ELb0ELb0ELi128EEEEEEEEEvNT_6ParamsE --------------------------
	.section	.nv.shared._ZN7cutlass13device_kernelIN5flash19enable_sm80_to_sm89INS1_16FlashAttnBwdSm80INS1_25CollectiveMainloopBwdSm80ILi2ELi1EN4cute5tupleIJNS5_1CILi64EEENS7_ILi128EEENS7_ILi96EEEEEENS_6half_tEfNS_4arch4Sm80ELb0ELb1ELb1ELb1ELb1ELb0ELb0ELb0ELi2ELi2ELi4ELi2ELb1EEENS1_21CollectiveEpilogueBwdISB_SC_SE_Li256ELb1ELb0ELi2EEENS1_19SingleTileSchedulerILb1ELb0ELb0ELi128EEEEEEEEEvNT_6ParamsE,"aw",@nobits
	.sectionflags	@""
	.align	16
	.zero		1024


//--------------------- .nv.shared._ZN7cutlass13device_kernelIN5flash19enable_sm80_to_sm89INS1_16FlashAttnBwdSm80INS1_25CollectiveMainloopBwdSm80ILi2ELi1EN4cute5tupleIJNS5_1CILi64EEENS7_ILi128EEENS7_ILi96EEEEEENS_6half_tEfNS_4arch4Sm80ELb0ELb1ELb1ELb1ELb0ELb0ELb0ELb0ELi2ELi2ELi4ELi2ELb1EEENS1_24CollectiveEpilogueBwdGQAISB_fSE_Li256ELb1ELb0EEENS1_19SingleTileSchedulerILb1ELb0ELb0ELi128EEEEEEEEEvNT_6ParamsE --------------------------
	.section	.nv.shared._ZN7cutlass13device_kernelIN5flash19enable_sm80_to_sm89INS1_16FlashAttnBwdSm80INS1_25CollectiveMainloopBwdSm80ILi2ELi1EN4cute5tupleIJNS5_1CILi64EEENS7_ILi128EEENS7_ILi96EEEEEENS_6half_tEfNS_4arch4Sm80ELb0ELb1ELb1ELb1ELb0ELb0ELb0ELb0ELi2ELi2ELi4ELi2ELb1EEENS1_24CollectiveEpilogueBwdGQAISB_fSE_Li256ELb1ELb0EEENS1_19SingleTileSchedulerILb1ELb0ELb0ELi128EEEEEEEEEvNT_6ParamsE,"aw",@nobits
	.sectionflags	@""
	.align	16
	.zero		1024


//--------------------- .nv.shared._ZN7cutlass13device_kernelIN5flash19enable_sm80_to_sm89INS1_16FlashAttnBwdSm80INS1_25CollectiveMainloopBwdSm80ILi2ELi1EN4cute5tupleIJNS5_1CILi64EEENS7_ILi128EEENS7_ILi96EEEEEENS_6half_tEfNS_4arch4Sm80ELb0ELb1ELb1ELb1ELb1ELb0ELb0ELb0ELi2ELi2ELi4ELi2ELb1EEENS1_24CollectiveEpilogueBwdGQAISB_fSE_Li256ELb1ELb1EEENS1_19SingleTileSchedulerILb1ELb0ELb0ELi128EEEEEEEEEvNT_6ParamsE --------------------------
	.section	.nv.shared._ZN7cutlass13device_kernelIN5flash19enable_sm80_to_sm89INS1_16FlashAttnBwdSm80INS1_25CollectiveMainloopBwdSm80ILi2ELi1EN4cute5tupleIJNS5_1CILi64EEENS7_ILi128EEENS7_ILi96EEEEEENS_6half_tEfNS_4arch4Sm80ELb0ELb1ELb1ELb1ELb1ELb0ELb0ELb0ELi2ELi2ELi4ELi2ELb1EEENS1_24CollectiveEpilogueBwdGQAISB_fSE_Li256ELb1ELb1EEENS1_19SingleTileSchedulerILb1ELb0ELb0ELi128EEEEEEEEEvNT_6ParamsE,"aw",@nobits
	.sectionflags	@""
	.align	16
	.zero		1024


//--------------------- .nv.shared._ZN7cutlass13device_kernelIN5flash19enable_sm80_to_sm89INS1_16FlashAttnBwdSm80INS1_25CollectiveMainloopBwdSm80ILi2ELi1EN4cute5tupleIJNS5_1CILi64EEENS7_ILi128EEENS7_ILi96EEEEEENS_6half_tEfNS_4arch4Sm80ELb1ELb0ELb1ELb0ELb0ELb0ELb0ELb0ELi2ELi2ELi4ELi2ELb1EEENS1_21CollectiveEpilogueBwdISB_SC_SE_Li256ELb0ELb0ELi2EEENS1_25SingleTileBwdLPTSchedulerILb0ELi128ELb0EEEEEEEEEvNT_6ParamsE --------------------------
	.section	.nv.shared._ZN7cutlass13device_kernelIN5flash19enable_sm80_to_sm89INS1_16FlashAttnBwdSm80INS1_25CollectiveMainloopBwdSm80ILi2ELi1EN4cute5tupleIJNS5_1CILi64EEENS7_ILi128EEENS7_ILi96EEEEEENS_6half_tEfNS_4arch4Sm80ELb1ELb0ELb1ELb0ELb0ELb0ELb0ELb0ELi2ELi2ELi4ELi2ELb1EEENS1_21CollectiveEpilogueBwdISB_SC_SE_Li256ELb0ELb0ELi2EEENS1_25SingleTileBwdLPTSchedulerILb0ELi128ELb0EEEEEEEEEvNT_6ParamsE,"aw",@nobits
	.sectionflags	@""
	.align	16
	.zero		1024


//--------------------- .nv.shared._ZN7cutlass13device_kernelIN5flash19enable_sm80_to_sm89INS1_16FlashAttnBwdSm80INS1_25CollectiveMainloopBwdSm80ILi2ELi1EN4cute5tupleIJNS5_1CILi64EEENS7_ILi128EEENS7_ILi96EEEEEENS_6half_tEfNS_4arch4Sm80ELb1ELb0ELb1ELb0ELb1ELb0ELb0ELb0ELi2ELi2ELi4ELi2ELb1EEENS1_21CollectiveEpilogueBwdISB_SC_SE_Li256ELb0ELb0ELi2EEENS1_25SingleTileBwdLPTSchedulerILb0ELi128ELb1EEEEEEEEEvNT_6ParamsE --------------------------
	.section	.nv.shared._ZN7cutlass13device_kernelIN5flash19enable_sm80_to_sm89INS1_16FlashAttnBwdSm80INS1_25CollectiveMainloopBwdSm80ILi2ELi1EN4cute5tupleIJNS5_1CILi64EEENS7_ILi128EEENS7_ILi96EEEEEENS_6half_tEfNS_4arch4Sm80ELb1ELb0ELb1ELb0ELb1ELb0ELb0ELb0ELi2ELi2ELi4ELi2ELb1EEENS1_21CollectiveEpilogueBwdISB_SC_SE_Li256ELb0ELb0ELi2EEENS1_25SingleTileBwdLPTSchedulerILb0ELi128ELb1EEEEEEEEEvNT_6ParamsE,"aw",@nobits
	.sectionflags	@""
	.align	16
	.zero		1024


//--------------------- .nv.shared._ZN7cutlass13device_kernelIN5flash19enable_sm80_to_sm89INS1_16FlashAttnBwdSm80INS1_25CollectiveMainloopBwdSm80ILi2ELi1EN4cute5tupleIJNS5_1CILi64EEENS7_ILi128EEENS7_ILi96EEEEEENS_6half_tEfNS_4arch4Sm80ELb1ELb0ELb1ELb0ELb0ELb0ELb0ELb0ELi2ELi2ELi4ELi2ELb1EEENS1_24CollectiveEpilogueBwdGQAISB_fSE_Li256ELb0ELb0EEENS1_25SingleTileBwdLPTSchedulerILb0ELi128ELb0EEEEEEEEEvNT_6ParamsE --------------------------
	.section	.nv.shared._ZN7cutlass13device_kernelIN5flash19enable_sm80_to_sm89INS1_16FlashAttnBwdSm80INS1_25CollectiveMainloopBwdSm80ILi2ELi1EN4cute5tupleIJNS5_1CILi64EEENS7_ILi128EEENS7_ILi96EEEEEENS_6half_tEfNS_4arch4Sm80ELb1ELb0ELb1ELb0ELb0ELb0ELb0ELb0ELi2ELi2ELi4ELi2ELb1EEENS1_24CollectiveEpilogueBwdGQAISB_fSE_Li256ELb0ELb0EEENS1_25SingleTileBwdLPTSchedulerILb0ELi128ELb0EEEEEEEEEvNT_6ParamsE,"aw",@nobits
	.sectionflags	@""
	.align	16
	.zero		1024


//--------------------- .nv.shared._ZN7cutlass13device_kernelIN5flash19enable_sm80_to_sm89INS1_16FlashAttnBwdSm80INS1_25CollectiveMainloopBwdSm80ILi2ELi1EN4cute5tupleIJNS5_1CILi64EEENS7_ILi128EEENS7_ILi96EEEEEENS_6half_tEfNS_4arch4Sm80ELb1ELb0ELb1ELb0ELb1ELb0ELb0ELb0ELi2ELi2ELi4ELi2ELb1EEENS1_24CollectiveEpilogueBwdGQAISB_fSE_Li256ELb0ELb1EEENS1_25SingleTileBwdLPTSchedulerILb0ELi128ELb1EEEEEEEEEvNT_6ParamsE --------------------------
	.section	.nv.shared._ZN7cutlass13device_kernelIN5flash19enable_sm80_to_sm89INS1_16FlashAttnBwdSm80INS1_25CollectiveMainloopBwdSm80ILi2ELi1EN4cute5tupleIJNS5_1CILi64EEENS7_ILi128EEENS7_ILi96EEEEEENS_6half_tEfNS_4arch4Sm80ELb1ELb0ELb1ELb0ELb1ELb0ELb0ELb0ELi2ELi2ELi4ELi2ELb1EEENS1_24CollectiveEpilogueBwdGQAISB_fSE_Li256ELb0ELb1EEENS1_25SingleTileBwdLPTSchedulerILb0ELi128ELb1EEEEEEEEEvNT_6ParamsE,"aw",@nobits
	.sectionflags	@""
	.align	16
	.zero		1024


//--------------------- .nv.shared._ZN7cutlass13device_kernelIN5flash19enable_sm80_to_sm89INS1_16FlashAttnBwdSm80INS1_25CollectiveMainloopBwdSm80ILi2ELi1EN4cute5tupleIJNS5_1CILi64EEENS7_ILi128EEENS7_ILi96EEEEEENS_6half_tEfNS_4arch4Sm80ELb1ELb0ELb1ELb1ELb0ELb0ELb0ELb0ELi2ELi2ELi4ELi2ELb1EEENS1_21CollectiveEpilogueBwdISB_SC_SE_Li256ELb1ELb0ELi2EEENS1_25SingleTileBwdLPTSchedulerILb1ELi128ELb0EEEEEEEEEvNT_6ParamsE --------------------------
	.section	.nv.shared._ZN7cutlass13device_kernelIN5flash19enable_sm80_to_sm89INS1_16FlashAttnBwdSm80INS1_25CollectiveMainloopBwdSm80ILi2ELi1EN4cute5tupleIJNS5_1CILi64EEENS7_ILi128EEENS7_ILi96EEEEEENS_6half_tEfNS_4arch4Sm80ELb1ELb0ELb1ELb1ELb0ELb0ELb0ELb0ELi2ELi2ELi4ELi2ELb1EEENS1_21CollectiveEpilogueBwdISB_SC_SE_Li256ELb1ELb0ELi2EEENS1_25SingleTileBwdLPTSchedulerILb1ELi128ELb0EEEEEEEEEvNT_6ParamsE,"aw",@nobits
	.sectionflags	@""
	.align	16
	.zero		1024


//--------------------- .nv.shared._ZN7cutlass13device_kernelIN5flash19enable_sm80_to_sm89INS1_16FlashAttnBwdSm80INS1_25CollectiveMainloopBwdSm80ILi2ELi1EN4cute5tupleIJNS5_1CILi64EEENS7_ILi128EEENS7_ILi96EEEEEENS_6half_tEfNS_4arch4Sm80ELb1ELb0ELb1ELb1ELb1ELb0ELb0ELb0ELi2ELi2ELi4ELi2ELb1EEENS1_21CollectiveEpilogueBwdISB_SC_SE_Li256ELb1ELb0ELi2EEENS1_25SingleTileBwdLPTSchedulerILb1ELi128ELb1EEEEEEEEEvNT_6ParamsE --------------------------
	.section	.nv.shared._ZN7cutlass13device_kernelIN5flash19enable_sm80_to_sm89INS1_16FlashAttnBwdSm80INS1_25CollectiveMainloopBwdSm80ILi2ELi1EN4cute5tupleIJNS5_1CILi64EEENS7_ILi128EEENS7_ILi96EEEEEENS_6half_tEfNS_4arch4Sm80ELb1ELb0ELb1ELb1ELb1ELb0ELb0ELb0ELi2ELi2ELi4ELi2ELb1EEENS1_21CollectiveEpilogueBwdISB_SC_SE_Li256ELb1ELb0ELi2EEENS1_25SingleTileBwdLPTSchedulerILb1ELi128ELb1EEEEEEEEEvNT_6ParamsE,"aw",@nobits
	.sectionflags	@""
	.align	16
	.zero		1024


//--------------------- .nv.shared._ZN7cutlass13device_kernelIN5flash19enable_sm80_to_sm89INS1_16FlashAttnBwdSm80INS1_25CollectiveMainloopBwdSm80ILi2ELi1EN4cute5tupleIJNS5_1CILi64EEENS7_ILi128EEENS7_ILi96EEEEEENS_6half_tEfNS_4arch4Sm80ELb1ELb0ELb1ELb1ELb0ELb0ELb0ELb0ELi2ELi2ELi4ELi2ELb1EEENS1_24CollectiveEpilogueBwdGQAISB_fSE_Li256ELb1ELb0EEENS1_25SingleTileBwdLPTSchedulerILb1ELi128ELb0EEEEEEEEEvNT_6ParamsE --------------------------
	.section	.nv.shared._ZN7cutlass13device_kernelIN5flash19enable_sm80_to_sm89INS1_16FlashAttnBwdSm80INS1_25CollectiveMainloopBwdSm80ILi2ELi1EN4cute5tupleIJNS5_1CILi64EEENS7_ILi128EEENS7_ILi96EEEEEENS_6half_tEfNS_4arch4Sm80ELb1ELb0ELb1ELb1ELb0ELb0ELb0ELb0ELi2ELi2ELi4ELi2ELb1EEENS1_24CollectiveEpilogueBwdGQAISB_fSE_Li256ELb1ELb0EEENS1_25SingleTileBwdLPTSchedulerILb1ELi128ELb0EEEEEEEEEvNT_6ParamsE,"aw",@nobits
	.sectionflags	@""
	.align	16
	.zero		1024


//--------------------- .nv.shared._ZN7cutlass13device_kernelIN5flash19enable_sm80_to_sm89INS1_16FlashAttnBwdSm80INS1_25CollectiveMainloopBwdSm80ILi2ELi1EN4cute5tupleIJNS5_1CILi64EEENS7_ILi128EEENS7_ILi96EEEEEENS_6half_tEfNS_4arch4Sm80ELb1ELb0ELb1ELb1ELb1ELb0ELb0ELb0ELi2ELi2ELi4ELi2ELb1EEENS1_24CollectiveEpilogueBwdGQAISB_fSE_Li256ELb1ELb1EEENS1_25SingleTileBwdLPTSchedulerILb1ELi128ELb1EEEEEEEEEvNT_6ParamsE --------------------------
	.section	.nv.shared._ZN7cutlass13device_kernelIN5flash19enable_sm80_to_sm89INS1_16FlashAttnBwdSm80INS1_25CollectiveMainloopBwdSm80ILi2ELi1EN4cute5tupleIJNS5_1CILi64EEENS7_ILi128EEENS7_ILi96EEEEEENS_6half_tEfNS_4arch4Sm80ELb1ELb0ELb1ELb1ELb1ELb0ELb0ELb0ELi2ELi2ELi4ELi2ELb1EEENS1_24CollectiveEpilogueBwdGQAISB_fSE_Li256ELb1ELb1EEENS1_25SingleTileBwdLPTSchedulerILb1ELi128ELb1EEEEEEEEEvNT_6ParamsE,"aw",@nobits
	.sectionflags	@""
	.align	16
	.zero		1024


//--------------------- .nv.shared._ZN7cutlass13device_kernelIN5flash19enable_sm80_to_sm89INS1_16FlashAttnBwdSm80INS1_25CollectiveMainloopBwdSm80ILi2ELi2EN4cute5tupleIJNS5_1CILi64EEENS7_ILi128EEENS7_ILi96EEEEEENS_6half_tEfNS_4arch4Sm80ELb0ELb0ELb1ELb0ELb0ELb0ELb0ELb0ELi2ELi2ELi4ELi2ELb0EEENS1_21CollectiveEpilogueBwdISB_SC_SE_Li256ELb0ELb0ELi2EEENS1_19SingleTileSchedulerILb0ELb0ELb0ELi128EEEEEEEEEvNT_6ParamsE --------------------------
	.section	.nv.shared._ZN7cutlass13device_kernelIN5flash19enable_sm80_to_sm89INS1_16FlashAttnBwdSm80INS1_25CollectiveMainloopBwdSm80ILi2ELi2EN4cute5tupleIJNS5_1CILi64EEENS7_ILi128EEENS7_ILi96EEEEEENS_6half_tEfNS_4arch4Sm80ELb0ELb0ELb1ELb0ELb0ELb0ELb0ELb0ELi2ELi2ELi4ELi2ELb0EEENS1_21CollectiveEpilogueBwdISB_SC_SE_Li256ELb0ELb0ELi2EEENS1_19SingleTileSchedulerILb0ELb0ELb0ELi128EEEEEEEEEvNT_6ParamsE,"aw",@nobits
	.sectionflags	@""
	.align	16
	.zero		1024


//--------------------- .nv.shared._ZN7cutlass13device_kernelIN5flash19enable_sm80_to_sm89INS1_16FlashAttnBwdSm80INS1_25CollectiveMainloopBwdSm80ILi2ELi2EN4cute5tupleIJNS5_1CILi64EEENS7_ILi128EEENS7_ILi96EEEEEENS_6half_tEfNS_4arch4Sm80ELb0ELb0ELb1ELb0ELb1ELb0ELb0ELb0ELi2ELi2ELi4ELi2ELb0EEENS1_21CollectiveEpilogueBwdISB_SC_SE_Li256ELb0ELb0ELi2EEENS1_19SingleTileSchedulerILb0ELb0ELb0ELi128EEEEEEEEEvNT_6ParamsE --------------------------
	.section	.nv.shared._ZN7cutlass13device_kernelIN5flash19enable_sm80_to_sm89INS1_16FlashAttnBwdSm80INS1_25CollectiveMainloopBwdSm80ILi2ELi2EN4cute5tupleIJNS5_1CILi64EEENS7_ILi128EEENS7_ILi96EEEEEENS_6half_tEfNS_4arch4Sm80ELb0ELb0ELb1ELb0ELb1ELb0ELb0ELb0ELi2ELi2ELi4ELi2ELb0EEENS1_21CollectiveEpilogueBwdISB_SC_SE_Li256ELb0ELb0ELi2EEENS1_19SingleTileSchedulerILb0ELb0ELb0ELi128EEEEEEEEEvNT_6ParamsE,"aw",@nobits
	.sectionflags	@""
	.align	16
	.zero		1024


//--------------------- .nv.shared._ZN7cutlass13device_kernelIN5flash19enable_sm80_to_sm89INS1_16FlashAttnBwdSm80INS1_25CollectiveMainloopBwdSm80ILi2ELi2EN4cute5tupleIJNS5_1CILi64EEENS7_ILi128EEENS7_ILi96EEEEEENS_6half_tEfNS_4arch4Sm80ELb0ELb0ELb1ELb0ELb0ELb0ELb0ELb0ELi2ELi2ELi4ELi2ELb0EEENS1_24CollectiveEpilogueBwdGQAISB_fSE_Li256ELb0ELb0EEENS1_19SingleTileSchedulerILb0ELb0ELb0ELi128EEEEEEEEEvNT_6ParamsE --------------------------
	.section	.nv.shared._ZN7cutlass13device_kernelIN5flash19enable_sm80_to_sm89INS1_16FlashAttnBwdSm80INS1_25CollectiveMainloopBwdSm80ILi2ELi2EN4cute5tupleIJNS5_1CILi64EEENS7_ILi128EEENS7_ILi96EEEEEENS_6half_tEfNS_4arch4Sm80ELb0ELb0ELb1ELb0ELb0ELb0ELb0ELb0ELi2ELi2ELi4ELi2ELb0EEENS1_24CollectiveEpilogueBwdGQAISB_fSE_Li256ELb0ELb0EEENS1_19SingleTileSchedulerILb0ELb0ELb0ELi128EEEEEEEEEvNT_6ParamsE,"aw",@nobits
	.sectionflags	@""
	.align	16
	.zero		1024


//--------------------- .nv.shared._ZN7cutlass13device_kernelIN5flash19enable_sm80_to_sm89INS1_16FlashAttnBwdSm80INS1_25CollectiveMainloopBwdSm80ILi2ELi2EN4cute5tupleIJNS5_1CILi64EEENS7_ILi128EEENS7_ILi96EEEEEENS_6half_tEfNS_4arch4Sm80ELb0ELb0ELb1ELb0ELb1ELb0ELb0ELb0ELi2ELi2ELi4ELi2ELb0EEENS1_24CollectiveEpilogueBwdGQAISB_fSE_Li256ELb0ELb1EEENS1_19SingleTileSchedulerILb0ELb0ELb0ELi128EEEEEEEEEvNT_6ParamsE --------------------------
	.section	.nv.shared._ZN7cutlass13device_kernelIN5flash19enable_sm80_to_sm89INS1_16FlashAttnBwdSm80INS1_25CollectiveMainloopBwdSm80ILi2ELi2EN4cute5tupleIJNS5_1CILi64EEENS7_ILi128EEENS7_ILi96EEEEEENS_6half_tEfNS_4arch4Sm80ELb0ELb0ELb1ELb0ELb1ELb0ELb0ELb0ELi2ELi2ELi4ELi2ELb0EEENS1_24CollectiveEpilogueBwdGQAISB_fSE_Li256ELb0ELb1EEENS1_19SingleTileSchedulerILb0ELb0ELb0ELi128EEEEEEEEEvNT_6ParamsE,"aw",@nobits
	.sectionflags	@""
	.align	16
	.zero		1024


//--------------------- .nv.shared._ZN7cutlass13device_kernelIN5flash19enable_sm80_to_sm89INS1_16FlashAttnBwdSm80INS1_25CollectiveMainloopBwdSm80ILi2ELi2EN4cute5tupleIJNS5_1CILi64EEENS7_ILi128EEENS7_ILi96EEEEEENS_6half_tEfNS_4arch4Sm80ELb0ELb0ELb1ELb1ELb0ELb0ELb0ELb0ELi2ELi2ELi4ELi2ELb0EEENS1_21CollectiveEpilogueBwdISB_SC_SE_Li256ELb1ELb0ELi2EEENS1_19SingleTileSchedulerILb1ELb0ELb0ELi128EEEEEEEEEvNT_6ParamsE --------------------------
	.section	.nv.shared._ZN7cutlass13device_kernelIN5flash19enable_sm80_to_sm89INS1_16FlashAttnBwdSm80INS1_25CollectiveMainloopBwdSm80ILi2ELi2EN4cute5tupleIJNS5_1CILi64EEENS7_ILi128EEENS7_ILi96EEEEEENS_6half_tEfNS_4arch4Sm80ELb0ELb0ELb1ELb1ELb0ELb0ELb0ELb0ELi2ELi2ELi4ELi2ELb0EEENS1_21CollectiveEpilogueBwdISB_SC_SE_Li256ELb1ELb0ELi2EEENS1_19SingleTileSchedulerILb1ELb0ELb0ELi128EEEEEEEEEvNT_6ParamsE,"aw",@nobits
	.sectionflags	@""
	.align	16
	.zero		1024


//--------------------- .nv.shared._ZN7cutlass13device_kernelIN5flash19enable_sm80_to_sm89INS1_16FlashAttnBwdSm80INS1_25CollectiveMainloopBwdSm80ILi2ELi2EN4cute5tupleIJNS5_1CILi64EEENS7_ILi128EEENS7_ILi96EEEEEENS_6half_tEfNS_4arch4Sm80ELb0ELb0ELb1ELb1ELb1ELb0ELb0ELb0ELi2ELi2ELi4ELi2ELb0EEENS1_21CollectiveEpilogueBwdISB_SC_SE_Li256ELb1ELb0ELi2EEENS1_19SingleTileSchedulerILb1ELb0ELb0ELi128EEEEEEEEEvNT_6ParamsE --------------------------
	.section	.nv.shared._ZN7cutlass13device_kernelIN5flash19enable_sm80_to_sm89INS1_16FlashAttnBwdSm80INS1_25CollectiveMainloopBwdSm80ILi2ELi2EN4cute5tupleIJNS5_1CILi64EEENS7_ILi128EEENS7_ILi96EEEEEENS_6half_tEfNS_4arch4Sm80ELb0ELb0ELb1ELb1ELb1ELb0ELb0ELb0ELi2ELi2ELi4ELi2ELb0EEENS1_21CollectiveEpilogueBwdISB_SC_SE_Li256ELb1ELb0ELi2EEENS1_19SingleTileSchedulerILb1ELb0ELb0ELi128EEEEEEEEEvNT_6ParamsE,"aw",@nobits
	.sectionflags	@""
	.align	16
	.zero		1024


//--------------------- .nv.shared._ZN7cutlass13device_kernelIN5flash19enable_sm80_to_sm89INS1_16FlashAttnBwdSm80INS1_25CollectiveMainloopBwdSm80ILi2ELi2EN4cute5tupleIJNS5_1CILi64EEENS7_ILi128EEENS7_ILi96EEEEEENS_6half_tEfNS_4arch4Sm80ELb0ELb0ELb1ELb1ELb0ELb0ELb0ELb0ELi2ELi2ELi4ELi2ELb0EEENS1_24CollectiveEpilogueBwdGQAISB_fSE_Li256ELb1ELb0EEENS1_19SingleTileSchedulerILb1ELb0ELb0ELi128EEEEEEEEEvNT_6ParamsE --------------------------
	.section	.nv.shared._ZN7cutlass13device_kernelIN5flash19enable_sm80_to_sm89INS1_16FlashAttnBwdSm80INS1_25CollectiveMainloopBwdSm80ILi2ELi2EN4cute5tupleIJNS5_1CILi64EEENS7_ILi128EEENS7_ILi96EEEEEENS_6half_tEfNS_4arch4Sm80ELb0ELb0ELb1ELb1ELb0ELb0ELb0ELb0ELi2ELi2ELi4ELi2ELb0EEENS1_24CollectiveEpilogueBwdGQAISB_fSE_Li256ELb1ELb0EEENS1_19SingleTileSchedulerILb1ELb0ELb0ELi128EEEEEEEEEvNT_6ParamsE,"aw",@nobits
	.sectionflags	@""
	.align	16
	.zero		1024


//--------------------- .nv.shared._ZN7cutlass13device_kernelIN5flash19enable_sm80_to_sm89INS1_16FlashAttnBwdSm80INS1_25CollectiveMainloopBwdSm80ILi2ELi2EN4cute5tupleIJNS5_1CILi64EEENS7_ILi128EEENS7_ILi96EEEEEENS_6half_tEfNS_4arch4Sm80ELb0ELb0ELb1ELb1ELb1ELb0ELb0ELb0ELi2ELi2ELi4ELi2ELb0EEENS1_24CollectiveEpilogueBwdGQAISB_fSE_Li256ELb1ELb1EEENS1_19SingleTileSchedulerILb1ELb0ELb0ELi128EEEEEEEEEvNT_6ParamsE --------------------------
	.section	.nv.shared._ZN7cutlass13device_kernelIN5flash19enable_sm80_to_sm89INS1_16FlashAttnBwdSm80INS1_25CollectiveMainloopBwdSm80ILi2ELi2EN4cute5tupleIJNS5_1CILi64EEENS7_ILi128EEENS7_ILi96EEEEEENS_6half_tEfNS_4arch4Sm80ELb0ELb0ELb1ELb1ELb1ELb0ELb0ELb0ELi2ELi2ELi4ELi2ELb0EEENS1_24CollectiveEpilogueBwdGQAISB_fSE_Li256ELb1ELb1EEENS1_19SingleTileSchedulerILb1ELb0ELb0ELi128EEEEEEEEEvNT_6ParamsE,"aw",@nobits
	.sectionflags	@""
	.align	16
	.zero		1024


//--------------------- .nv.shared._ZN7cutlass13device_kernelIN5flash19enable_sm80_to_sm89INS1_16FlashAttnBwdSm80INS1_25CollectiveMainloopBwdSm80ILi2ELi2EN4cute5tupleIJNS5_1CILi64EEENS7_ILi128EEENS7_ILi96EEEEEENS_6half_tEfNS_4arch4Sm80ELb0ELb1ELb1ELb0ELb0ELb0ELb0ELb0ELi2ELi2ELi4ELi2ELb0EEENS1_21CollectiveEpilogueBwdISB_SC_SE_Li256ELb0ELb0ELi2EEENS1_19SingleTileSchedulerILb0ELb0ELb0ELi128EEEEEEEEEvNT_6ParamsE --------------------------
	.section	.nv.shared._ZN7cutlass13device_kernelIN5flash19enable_sm80_to_sm89INS1_16FlashAttnBwdSm80INS1_25CollectiveMainloopBwdSm80ILi2ELi2EN4cute5tupleIJNS5_1CILi64EEENS7_ILi128EEENS7_ILi96EEEEEENS_6half_tEfNS_4arch4Sm80ELb0ELb1ELb1ELb0ELb0ELb0ELb0ELb0ELi2ELi2ELi4ELi2ELb0EEENS1_21CollectiveEpilogueBwdISB_SC_SE_Li256ELb0ELb0ELi2EEENS1_19SingleTileSchedulerILb0ELb0ELb0ELi128EEEEEEEEEvNT_6ParamsE,"aw",@nobits
	.sectionflags	@""
	.align	16
	.zero		1024


//--------------------- .nv.shared._ZN7cutlass13device_kernelIN5flash19enable_sm80_to_sm89INS1_16FlashAttnBwdSm80INS1_25CollectiveMainloopBwdSm80ILi2ELi2EN4cute5tupleIJNS5_1CILi64EEENS7_ILi128EEENS7_ILi96EEEEEENS_6half_tEfNS_4arch4Sm80ELb0ELb1ELb1ELb0ELb1ELb0ELb0ELb0ELi2ELi2ELi4ELi2ELb0EEENS1_21CollectiveEpilogueBwdISB_SC_SE_Li256ELb0ELb0ELi2EEENS1_19SingleTileSchedulerILb0ELb0ELb0ELi128EEEEEEEEEvNT_6ParamsE --------------------------
	.section	.nv.shared._ZN7cutlass13device_kernelIN5flash19enable_sm80_to_sm89INS1_16FlashAttnBwdSm80INS1_25CollectiveMainloopBwdSm80ILi2ELi2EN4cute5tupleIJNS5_1CILi64EEENS7_ILi128EEENS7_ILi96EEEEEENS_6half_tEfNS_4arch4Sm80ELb0ELb1ELb1ELb0ELb1ELb0ELb0ELb0ELi2ELi2ELi4ELi2ELb0EEENS1_21CollectiveEpilogueBwdISB_SC_SE_Li256ELb0ELb0ELi2EEENS1_19SingleTileSchedulerILb0ELb0ELb0ELi128EEEEEEEEEvNT_6ParamsE,"aw",@nobits
	.sectionflags	@""
	.align	16
	.zero		1024


//--------------------- .nv.shared._ZN7cutlass13device_kernelIN5flash19enable_sm80_to_sm89INS1_16FlashAttnBwdSm80INS1_25CollectiveMainloopBwdSm80ILi2ELi2EN4cute5tupleIJNS5_1CILi64EEENS7_ILi128EEENS7_ILi96EEEEEENS_6half_tEfNS_4arch4Sm80ELb0ELb1ELb1ELb0ELb0ELb0ELb0ELb0ELi2ELi2ELi4ELi2ELb0EEENS1_24CollectiveEpilogueBwdGQAISB_fSE_Li256ELb0ELb0EEENS1_19SingleTileSchedulerILb0ELb0ELb0ELi128EEEEEEEEEvNT_6ParamsE --------------------------
	.section	.nv.shared._ZN7cutlass13device_kernelIN5flash19enable_sm80_to_sm89INS1_16FlashAttnBwdSm80INS1_25CollectiveMainloopBwdSm80ILi2ELi2EN4cute5tupleIJNS5_1CILi64EEENS7_ILi128EEENS7_ILi96EEEEEENS_6half_tEfNS_4arch4Sm80ELb0ELb1ELb1ELb0ELb0ELb0ELb0ELb0ELi2ELi2ELi4ELi2ELb0EEENS1_24CollectiveEpilogueBwdGQAISB_fSE_Li256ELb0ELb0EEENS1_19SingleTileSchedulerILb0ELb0ELb0ELi128EEEEEEEEEvNT_6ParamsE,"aw",@nobits
	.sectionflags	@""
	.align	16
	.zero		1024


//--------------------- .nv.shared._ZN7cutlass13device_kernelIN5flash19enable_sm80_to_sm89INS1_16FlashAttnBwdSm80INS1_25CollectiveMainloopBwdSm80ILi2ELi2EN4cute5tupleIJNS5_1CILi64EEENS7_ILi128EEENS7_ILi96EEEEEENS_6half_tEfNS_4arch4Sm80ELb0ELb1ELb1ELb0ELb1ELb0ELb0ELb0ELi2ELi2ELi4ELi2ELb0EEENS1_24CollectiveEpilogueBwdGQAISB_fSE_Li256ELb0ELb1EEENS1_19SingleTileSchedulerILb0ELb0ELb0ELi128EEEEEEEEEvNT_6ParamsE --------------------------
	.section	.nv.shared._ZN7cutlass13device_kernelIN5flash19enable_sm80_to_sm89INS1_16FlashAttnBwdSm80INS1_25CollectiveMainloopBwdSm80ILi2ELi2EN4cute5tupleIJNS5_1CILi64EEENS7_ILi128EEENS7_ILi96EEEEEENS_6half_tEfNS_4arch4Sm80ELb0ELb1ELb1ELb0ELb1ELb0ELb0ELb0ELi2ELi2ELi4ELi2ELb0EEENS1_24CollectiveEpilogueBwdGQAISB_fSE_Li256ELb0ELb1EEENS1_19SingleTileSchedulerILb0ELb0ELb0ELi128EEEEEEEEEvNT_6ParamsE,"aw",@nobits
	.sectionflags	@""
	.align	16
	.zero		1024


//--------------------- .nv.shared._ZN7cutlass13device_kernelIN5flash19enable_sm80_to_sm89INS1_16FlashAttnBwdSm80INS1_25CollectiveMainloopBwdSm80ILi2ELi2EN4cute5tupleIJNS5_1CILi64EEENS7_ILi128EEENS7_ILi96EEEEEENS_6half_tEfNS_4arch4Sm80ELb0ELb1ELb1ELb1ELb0ELb0ELb0ELb0ELi2ELi2ELi4ELi2ELb0EEENS1_21CollectiveEpilogueBwdISB_SC_SE_Li256ELb1ELb0ELi2EEENS1_19SingleTileSchedulerILb1ELb0ELb0ELi128EEEEEEEEEvNT_6ParamsE --------------------------
	.section	.nv.shared._ZN7cutlass13device_kernelIN5flash19enable_sm80_to_sm89INS1_16FlashAttnBwdSm80INS1_25CollectiveMainloopBwdSm80ILi2ELi2EN4cute5tupleIJNS5_1CILi64EEENS7_ILi128EEENS7_ILi96EEEEEENS_6half_tEfNS_4arch4Sm80ELb0ELb1ELb1ELb1ELb0ELb0ELb0ELb0ELi2ELi2ELi4ELi2ELb0EEENS1_21CollectiveEpilogueBwdISB_SC_SE_Li256ELb1ELb0ELi2EEENS1_19SingleTileSchedulerILb1ELb0ELb0ELi128EEEEEEEEEvNT_6ParamsE,"aw",@nobits
	.sectionflags	@""
	.align	16
	.zero		1024


//--------------------- .nv.shared._ZN7cutlass13device_kernelIN5flash19enable_sm80_to_sm89INS1_16FlashAttnBwdSm80INS1_25CollectiveMainloopBwdSm80ILi2ELi2EN4cute5tupleIJNS5_1CILi64EEENS7_ILi128EEENS7_ILi96EEEEEENS_6half_tEfNS_4arch4Sm80ELb0ELb1ELb1ELb1ELb1ELb0ELb0ELb0ELi2ELi2ELi4ELi2ELb0EEENS1_21CollectiveEpilogueBwdISB_SC_SE_Li256ELb1ELb0ELi2EEENS1_19SingleTileSchedulerILb1ELb0ELb0ELi128EEEEEEEEEvNT_6ParamsE --------------------------
	.section	.nv.shared._ZN7cutlass13device_kernelIN5flash19enable_sm80_to_sm89INS1_16FlashAttnBwdSm80INS1_25CollectiveMainloopBwdSm80ILi2ELi2EN4cute5tupleIJNS5_1CILi64EEENS7_ILi128EEENS7_ILi96EEEEEENS_6half_tEfNS_4arch4Sm80ELb0ELb1ELb1ELb1ELb1ELb0ELb0ELb0ELi2ELi2ELi4ELi2ELb0EEENS1_21CollectiveEpilogueBwdISB_SC_SE_Li256ELb1ELb0ELi2EEENS1_19SingleTileSchedulerILb1ELb0ELb0ELi128EEEEEEEEEvNT_6ParamsE,"aw",@nobits
	.sectionflags	@""
	.align	16
	.zero		1024


//--------------------- .nv.shared._ZN7cutlass13device_kernelIN5flash19enable_sm80_to_sm89INS1_16FlashAttnBwdSm80INS1_25CollectiveMainloopBwdSm80ILi2ELi2EN4cute5tupleIJNS5_1CILi64EEENS7_ILi128EEENS7_ILi96EEEEEENS_6half_tEfNS_4arch4Sm80ELb0ELb1ELb1ELb1ELb0ELb0ELb0ELb0ELi2ELi2ELi4ELi2ELb0EEENS1_24CollectiveEpilogueBwdGQAISB_fSE_Li256ELb1ELb0EEENS1_19SingleTileSchedulerILb1ELb0ELb0ELi128EEEEEEEEEvNT_6ParamsE --------------------------
	.section	.nv.shared._ZN7cutlass13device_kernelIN5flash19enable_sm80_to_sm89INS1_16FlashAttnBwdSm80INS1_25CollectiveMainloopBwdSm80ILi2ELi2EN4cute5tupleIJNS5_1CILi64EEENS7_ILi128EEENS7_ILi96EEEEEENS_6half_tEfNS_4arch4Sm80ELb0ELb1ELb1ELb1ELb0ELb0ELb0ELb0ELi2ELi2ELi4ELi2ELb0EEENS1_24CollectiveEpilogueBwdGQAISB_fSE_Li256ELb1ELb0EEENS1_19SingleTileSchedulerILb1ELb0ELb0ELi128EEEEEEEEEvNT_6ParamsE,"aw",@nobits
	.sectionflags	@""
	.align	16
	.zero		1024


//--------------------- .nv.shared._ZN7cutlass13device_kernelIN5flash19enable_sm80_to_sm89INS1_16FlashAttnBwdSm80INS1_25CollectiveMainloopBwdSm80ILi2ELi2EN4cute5tupleIJNS5_1CILi64EEENS7_ILi128EEENS7_ILi96EEEEEENS_6half_tEfNS_4arch4Sm80ELb0ELb1ELb1ELb1ELb1ELb0ELb0ELb0ELi2ELi2ELi4ELi2ELb0EEENS1_24CollectiveEpilogueBwdGQAISB_fSE_Li256ELb1ELb1EEENS1_19SingleTileSchedulerILb1ELb0ELb0ELi128EEEEEEEEEvNT_6ParamsE --------------------------
	.section	.nv.shared._ZN7cutlass13device_kernelIN5flash19enable_sm80_to_sm89INS1_16FlashAttnBwdSm80INS1_25CollectiveMainloopBwdSm80ILi2ELi2EN4cute5tupleIJNS5_1CILi64EEENS7_ILi128EEENS7_ILi96EEEEEENS_6half_tEfNS_4arch4Sm80ELb0ELb1ELb1ELb1ELb1ELb0ELb0ELb0ELi2ELi2ELi4ELi2ELb0EEENS1_24CollectiveEpilogueBwdGQAISB_fSE_Li256ELb1ELb1EEENS1_19SingleTileSchedulerILb1ELb0ELb0ELi128EEEEEEEEEvNT_6ParamsE,"aw",@nobits
	.sectionflags	@""
	.align	16
	.zero		1024


//--------------------- .nv.shared._ZN7cutlass13device_kernelIN5flash19enable_sm80_to_sm89INS1_16FlashAttnBwdSm80INS1_25CollectiveMainloopBwdSm80ILi2ELi2EN4cute5tupleIJNS5_1CILi64EEENS7_ILi128EEENS7_ILi96EEEEEENS_6half_tEfNS_4arch4Sm80ELb1ELb0ELb1ELb0ELb0ELb0ELb0ELb0ELi2ELi2ELi4ELi2ELb0EEENS1_21CollectiveEpilogueBwdISB_SC_SE_Li256ELb0ELb0ELi2EEENS1_25SingleTileBwdLPTSchedulerILb0ELi128ELb0EEEEEEEEEvNT_6ParamsE --------------------------
	.section	.nv.shared._ZN7cutlass13device_kernelIN5flash19enable_sm80_to_sm89INS1_16FlashAttnBwdSm80INS1_25CollectiveMainloopBwdSm80ILi2ELi2EN4cute5tupleIJNS5_1CILi64EEENS7_ILi128EEENS7_ILi96EEEEEENS_6half_tEfNS_4arch4Sm80ELb1ELb0ELb1ELb0ELb0ELb0ELb0ELb0ELi2ELi2ELi4ELi2ELb0EEENS1_21CollectiveEpilogueBwdISB_SC_SE_Li256ELb0ELb0ELi2EEENS1_25SingleTileBwdLPTSchedulerILb0ELi128ELb0EEEEEEEEEvNT_6ParamsE,"aw",@nobits
	.sectionflags	@""
	.align	16
	.zero		1024


//--------------------- .nv.shared._ZN7cutlass13device_kernelIN5flash19enable_sm80_to_sm89INS1_16FlashAttnBwdSm80INS1_25CollectiveMainloopBwdSm80ILi2ELi2EN4cute5tupleIJNS5_1CILi64EEENS7_ILi128EEENS7_ILi96EEEEEENS_6half_tEfNS_4arch4Sm80ELb1ELb0ELb1ELb0ELb1ELb0ELb0ELb0ELi2ELi2ELi4ELi2ELb0EEENS1_21CollectiveEpilogueBwdISB_SC_SE_Li256ELb0ELb0ELi2EEENS1_25SingleTileBwdLPTSchedulerILb0ELi128ELb1EEEEEEEEEvNT_6ParamsE --------------------------
	.section	.nv.shared._ZN7cutlass13device_kernelIN5flash19enable_sm80_to_sm89INS1_16FlashAttnBwdSm80INS1_25CollectiveMainloopBwdSm80ILi2ELi2EN4cute5tupleIJNS5_1CILi64EEENS7_ILi128EEENS7_ILi96EEEEEENS_6half_tEfNS_4arch4Sm80ELb1ELb0ELb1ELb0ELb1ELb0ELb0ELb0ELi2ELi2ELi4ELi2ELb0EEENS1_21CollectiveEpilogueBwdISB_SC_SE_Li256ELb0ELb0ELi2EEENS1_25SingleTileBwdLPTSchedulerILb0ELi128ELb1EEEEEEEEEvNT_6ParamsE,"aw",@nobits
	.sectionflags	@""
	.align	16
	.zero		1024


//--------------------- .nv.shared._ZN7cutlass13device_kernelIN5flash19enable_sm80_to_sm89INS1_16FlashAttnBwdSm80INS1_25CollectiveMainloopBwdSm80ILi2ELi2EN4cute5tupleIJNS5_1CILi64EEENS7_ILi128EEENS7_ILi96EEEEEENS_6half_tEfNS_4arch4Sm80ELb1ELb0ELb1ELb0ELb0ELb0ELb0ELb0ELi2ELi2ELi4ELi2ELb0EEENS1_24CollectiveEpilogueBwdGQAISB_fSE_Li256ELb0ELb0EEENS1_25SingleTileBwdLPTSchedulerILb0ELi128ELb0EEEEEEEEEvNT_6ParamsE --------------------------
	.section	.nv.shared._ZN7cutlass13device_kernelIN5flash19enable_sm80_to_sm89INS1_16FlashAttnBwdSm80INS1_25CollectiveMainloopBwdSm80ILi2ELi2EN4cute5tupleIJNS5_1CILi64EEENS7_ILi128EEENS7_ILi96EEEEEENS_6half_tEfNS_4arch4Sm80ELb1ELb0ELb1ELb0ELb0ELb0ELb0ELb0ELi2ELi2ELi4ELi2ELb0EEENS1_24CollectiveEpilogueBwdGQAISB_fSE_Li256ELb0ELb0EEENS1_25SingleTileBwdLPTSchedulerILb0ELi128ELb0EEEEEEEEEvNT_6ParamsE,"aw",@nobits
	.sectionflags	@""
	.align	16
	.zero		1024


//--------------------- .nv.shared._ZN7cutlass13device_kernelIN5flash19enable_sm80_to_sm89INS1_16FlashAttnBwdSm80INS1_25CollectiveMainloopBwdSm80ILi2ELi2EN4cute5tupleIJNS5_1CILi64EEENS7_ILi128EEENS7_ILi96EEEEEENS_6half_tEfNS_4arch4Sm80ELb1ELb0ELb1ELb0ELb1ELb0ELb0ELb0ELi2ELi2ELi4ELi2ELb0EEENS1_24CollectiveEpilogueBwdGQAISB_fSE_Li256ELb0ELb1EEENS1_25SingleTileBwdLPTSchedulerILb0ELi128ELb1EEEEEEEEEvNT_6ParamsE --------------------------
	.section	.nv.shared._ZN7cutlass13device_kernelIN5flash19enable_sm80_to_sm89INS1_16FlashAttnBwdSm80INS1_25CollectiveMainloopBwdSm80ILi2ELi2EN4cute5tupleIJNS5_1CILi64EEENS7_ILi128EEENS7_ILi96EEEEEENS_6half_tEfNS_4arch4Sm80ELb1ELb0ELb1ELb0ELb1ELb0ELb0ELb0ELi2ELi2ELi4ELi2ELb0EEENS1_24CollectiveEpilogueBwdGQAISB_fSE_Li256ELb0ELb1EEENS1_25SingleTileBwdLPTSchedulerILb0ELi128ELb1EEEEEEEEEvNT_6ParamsE,"aw",@nobits
	.sectionflags	@""
	.align	16
	.zero		1024


//--------------------- .nv.shared._ZN7cutlass13device_kernelIN5flash22FlashAttnBwdPreprocessIN4cute5tupleIJNS3_1CILi64EEENS5_ILi96EEEEEENS_6half_tEfNS_4arch4Sm80ELb1ELb0EEEEEvNT_6ParamsE --------------------------
	.section	.nv.shared._ZN7cutlass13device_kernelIN5flash22FlashAttnBwdPreprocessIN4cute5tupleIJNS3_1CILi64EEENS5_ILi96EEEEEENS_6half_tEfNS_4arch4Sm80ELb1ELb0EEEEEvNT_6ParamsE,"aw",@nobits
	.sectionflags	@""
	.align	16
	.zero		1024


//--------------------- .nv.shared._ZN7cutlass13device_kernelIN5flash19enable_sm80_to_sm89INS1_16FlashAttnBwdSm80INS1_25CollectiveMainloopBwdSm80ILi2ELi2EN4cute5tupleIJNS5_1CILi64EEENS7_ILi128EEENS7_ILi96EEEEEENS_6half_tEfNS_4arch4Sm80ELb1ELb0ELb1ELb1ELb0ELb0ELb0ELb0ELi2ELi2ELi4ELi2ELb0EEENS1_21CollectiveEpilogueBwdISB_SC_SE_Li256ELb1ELb0ELi2EEENS1_25SingleTileBwdLPTSchedulerILb1ELi128ELb0EEEEEEEEEvNT_6ParamsE --------------------------
	.section	.nv.shared._ZN7cutlass13device_kernelIN5flash19enable_sm80_to_sm89INS1_16FlashAttnBwdSm80INS1_25CollectiveMainloopBwdSm80ILi2ELi2EN4cute5tupleIJNS5_1CILi64EEENS7_ILi128EEENS7_ILi96EEEEEENS_6half_tEfNS_4arch4Sm80ELb1ELb0ELb1ELb1ELb0ELb0ELb0ELb0ELi2ELi2ELi4ELi2ELb0EEENS1_21CollectiveEpilogueBwdISB_SC_SE_Li256ELb1ELb0ELi2EEENS1_25SingleTileBwdLPTSchedulerILb1ELi128ELb0EEEEEEEEEvNT_6ParamsE,"aw",@nobits
	.sectionflags	@""
	.align	16
	.zero		1024


//--------------------- .nv.shared._ZN7cutlass13device_kernelIN5flash19enable_sm80_to_sm89INS1_16FlashAttnBwdSm80INS1_25CollectiveMainloopBwdSm80ILi2ELi2EN4cute5tupleIJNS5_1CILi64EEENS7_ILi128EEENS7_ILi96EEEEEENS_6half_tEfNS_4arch4Sm80ELb1ELb0ELb1ELb1ELb1ELb0ELb0ELb0ELi2ELi2ELi4ELi2ELb0EEENS1_21CollectiveEpilogueBwdISB_SC_SE_Li256ELb1ELb0ELi2EEENS1_25SingleTileBwdLPTSchedulerILb1ELi128ELb1EEEEEEEEEvNT_6ParamsE --------------------------
	.section	.nv.shared._ZN7cutlass13device_kernelIN5flash19enable_sm80_to_sm89INS1_16FlashAttnBwdSm80INS1_25CollectiveMainloopBwdSm80ILi2ELi2EN4cute5tupleIJNS5_1CILi64EEENS7_ILi128EEENS7_ILi96EEEEEENS_6half_tEfNS_4arch4Sm80ELb1ELb0ELb1ELb1ELb1ELb0ELb0ELb0ELi2ELi2ELi4ELi2ELb0EEENS1_21CollectiveEpilogueBwdISB_SC_SE_Li256ELb1ELb0ELi2EEENS1_25SingleTileBwdLPTSchedulerILb1ELi128ELb1EEEEEEEEEvNT_6ParamsE,"aw",@nobits
	.sectionflags	@""
	.align	16
	.zero		1024


//--------------------- .nv.shared._ZN7cutlass13device_kernelIN5flash19enable_sm80_to_sm89INS1_16FlashAttnBwdSm80INS1_25CollectiveMainloopBwdSm80ILi2ELi2EN4cute5tupleIJNS5_1CILi64EEENS7_ILi128EEENS7_ILi96EEEEEENS_6half_tEfNS_4arch4Sm80ELb1ELb0ELb1ELb1ELb0ELb0ELb0ELb0ELi2ELi2ELi4ELi2ELb0EEENS1_24CollectiveEpilogueBwdGQAISB_fSE_Li256ELb1ELb0EEENS1_25SingleTileBwdLPTSchedulerILb1ELi128ELb0EEEEEEEEEvNT_6ParamsE --------------------------
	.section	.nv.shared._ZN7cutlass13device_kernelIN5flash19enable_sm80_to_sm89INS1_16FlashAttnBwdSm80INS1_25CollectiveMainloopBwdSm80ILi2ELi2EN4cute5tupleIJNS5_1CILi64EEENS7_ILi128EEENS7_ILi96EEEEEENS_6half_tEfNS_4arch4Sm80ELb1ELb0ELb1ELb1ELb0ELb0ELb0ELb0ELi2ELi2ELi4ELi2ELb0EEENS1_24CollectiveEpilogueBwdGQAISB_fSE_Li256ELb1ELb0EEENS1_25SingleTileBwdLPTSchedulerILb1ELi128ELb0EEEEEEEEEvNT_6ParamsE,"aw",@nobits
	.sectionflags	@""
	.align	16
	.zero		1024


//--------------------- .nv.shared._ZN7cutlass13device_kernelIN5flash32FlashAttnBwdPostprocessConvertdQIN4cute5tupleIJNS3_1CILi128EEENS5_ILi96EEEEEENS_6half_tEfNS_4arch4Sm80ELi256ENS3_8TiledMMAINS3_8MMA_AtomIJNS3_28SM80_16x8x16_F32F16F16F32_TNEEEENS3_6LayoutINS4_IJNS5_ILi4EEENS5_ILi2EEENS5_ILi1EEEEEENS4_IJSJ_SH_NS5_ILi0EEEEEEEENS4_IJNS5_ILi64EEENS5_ILi32EEENS5_ILi16EEEEEEEELb0EEEEEvNT_6ParamsE --------------------------
	.section	.nv.shared._ZN7cutlass13device_kernelIN5flash32FlashAttnBwdPostprocessConvertdQIN4cute5tupleIJNS3_1CILi128EEENS5_ILi96EEEEEENS_6half_tEfNS_4arch4Sm80ELi256ENS3_8TiledMMAINS3_8MMA_AtomIJNS3_28SM80_16x8x16_F32F16F16F32_TNEEEENS3_6LayoutINS4_IJNS5_ILi4EEENS5_ILi2EEENS5_ILi1EEEEEENS4_IJSJ_SH_NS5_ILi0EEEEEEEENS4_IJNS5_ILi64EEENS5_ILi32EEENS5_ILi16EEEEEEEELb0EEEEEvNT_6ParamsE,"aw",@nobits
	.sectionflags	@""
	.align	16
	.zero		1024


//--------------------- .nv.shared._ZN7cutlass13device_kernelIN5flash32FlashAttnBwdPostprocessConvertdQIN4cute5tupleIJNS3_1CILi64EEENS5_ILi96EEEEEENS_6half_tEfNS_4arch4Sm80ELi256ENS3_8TiledMMAINS3_8MMA_AtomIJNS3_28SM80_16x8x16_F32F16F16F32_TNEEEENS3_6LayoutINS4_IJNS5_ILi2EEENS5_ILi4EEENS5_ILi1EEEEEENS4_IJSJ_SH_NS5_ILi0EEEEEEEENS4_IJNS5_ILi32EEESO_NS5_ILi16EEEEEEEELb0EEEEEvNT_6ParamsE --------------------------
	.section	.nv.shared._ZN7cutlass13device_kernelIN5flash32FlashAttnBwdPostprocessConvertdQIN4cute5tupleIJNS3_1CILi64EEENS5_ILi96EEEEEENS_6half_tEfNS_4arch4Sm80ELi256ENS3_8TiledMMAINS3_8MMA_AtomIJNS3_28SM80_16x8x16_F32F16F16F32_TNEEEENS3_6LayoutINS4_IJNS5_ILi2EEENS5_ILi4EEENS5_ILi1EEEEEENS4_IJSJ_SH_NS5_ILi0EEEEEEEENS4_IJNS5_ILi32EEESO_NS5_ILi16EEEEEEEELb0EEEEEvNT_6ParamsE,"aw",@nobits
	.sectionflags	@""
	.align	16
	.zero		1024


//--------------------- .nv.shared._ZN7cutlass13device_kernelIN5flash19enable_sm80_to_sm89INS1_16FlashAttnBwdSm80INS1_25CollectiveMainloopBwdSm80ILi2ELi2EN4cute5tupleIJNS5_1CILi64EEENS7_ILi128EEENS7_ILi96EEEEEENS_6half_tEfNS_4arch4Sm80ELb1ELb0ELb1ELb1ELb1ELb0ELb0ELb0ELi2ELi2ELi4ELi2ELb0EEENS1_24CollectiveEpilogueBwdGQAISB_fSE_Li256ELb1ELb1EEENS1_25SingleTileBwdLPTSchedulerILb1ELi128ELb1EEEEEEEEEvNT_6ParamsE --------------------------
	.section	.nv.shared._ZN7cutlass13device_kernelIN5flash19enable_sm80_to_sm89INS1_16FlashAttnBwdSm80INS1_25CollectiveMainloopBwdSm80ILi2ELi2EN4cute5tupleIJNS5_1CILi64EEENS7_ILi128EEENS7_ILi96EEEEEENS_6half_tEfNS_4arch4Sm80ELb1ELb0ELb1ELb1ELb1ELb0ELb0ELb0ELi2ELi2ELi4ELi2ELb0EEENS1_24CollectiveEpilogueBwdGQAISB_fSE_Li256ELb1ELb1EEENS1_25SingleTileBwdLPTSchedulerILb1ELi128ELb1EEEEEEEEEvNT_6ParamsE,"aw",@nobits
	.sectionflags	@""
	.align	16
	.zero		1024


//--------------------- .nv.shared._ZN7cutlass13device_kernelIN5flash22FlashAttnBwdPreprocessIN4cute5tupleIJNS3_1CILi64EEENS5_ILi96EEEEEENS_6half_tEfNS_4arch4Sm80ELb1ELb1EEEEEvNT_6ParamsE --------------------------
	.section	.nv.shared._ZN7cutlass13device_kernelIN5flash22FlashAttnBwdPreprocessIN4cute5tupleIJNS3_1CILi64EEENS5_ILi96EEEEEENS_6half_tEfNS_4arch4Sm80ELb1ELb1EEEEEvNT_6ParamsE,"aw",@nobits
	.sectionflags	@""
	.align	16
	.zero		1024


//--------------------- .nv.constant0._ZN7cutlass13device_kernelIN5flash19enable_sm80_to_sm89INS1_16FlashAttnBwdSm80INS1_25CollectiveMainloopBwdSm80ILi2ELi1EN4cute5tupleIJNS5_1CILi64EEENS7_ILi128EEENS7_ILi96EEEEEENS_6half_tEfNS_4arch4Sm80ELb0ELb0ELb1ELb0ELb0ELb0ELb0ELb0ELi2ELi2ELi4ELi2ELb1EEENS1_21CollectiveEpilogueBwdISB_SC_SE_Li256ELb0ELb0ELi2EEENS1_19SingleTileSchedulerILb0ELb0ELb0ELi128EEEEEEEEEvNT_6ParamsE --------------------------
	.section	.nv.constant0._ZN7cutlass13device_kernelIN5flash19enable_sm80_to_sm89INS1_16FlashAttnBwdSm80INS1_25CollectiveMainloopBwdSm80ILi2ELi1EN4cute5tupleIJNS5_1CILi64EEENS7_ILi128EEENS7_ILi96EEEEEENS_6half_tEfNS_4arch4Sm80ELb0ELb0ELb1ELb0ELb0ELb0ELb0ELb0ELi2ELi2ELi4ELi2ELb1EEENS1_21CollectiveEpilogueBwdISB_SC_SE_Li256ELb0ELb0ELi2EEENS1_19SingleTileSchedulerILb0ELb0ELb0ELi128EEEEEEEEEvNT_6ParamsE,"a",@progbits
	.sectionflags	@""
	.align	4
.nv.constant0._ZN7cutlass13device_kernelIN5flash19enable_sm80_to_sm89INS1_16FlashAttnBwdSm80INS1_25CollectiveMainloopBwdSm80ILi2ELi1EN4cute5tupleIJNS5_1CILi64EEENS7_ILi128EEENS7_ILi96EEEEEENS_6half_tEfNS_4arch4Sm80ELb0ELb0ELb1ELb0ELb0ELb0ELb0ELb0ELi2ELi2ELi4ELi2ELb1EEENS1_21CollectiveEpilogueBwdISB_SC_SE_Li256ELb0ELb0ELi2EEENS1_19SingleTileSchedulerILb0ELb0ELb0ELi128EEEEEEEEEvNT_6ParamsE:
	.zero		1520


//--------------------- .nv.constant0._ZN7cutlass13device_kernelIN5flash19enable_sm80_to_sm89INS1_16FlashAttnBwdSm80INS1_25CollectiveMainloopBwdSm80ILi2ELi1EN4cute5tupleIJNS5_1CILi64EEENS7_ILi128EEENS7_ILi96EEEEEENS_6half_tEfNS_4arch4Sm80ELb0ELb0ELb1ELb0ELb1ELb0ELb0ELb0ELi2ELi2ELi4ELi2ELb1EEENS1_21CollectiveEpilogueBwdISB_SC_SE_Li256ELb0ELb0ELi2EEENS1_19SingleTileSchedulerILb0ELb0ELb0ELi128EEEEEEEEEvNT_6ParamsE --------------------------
	.section	.nv.constant0._ZN7cutlass13device_kernelIN5flash19enable_sm80_to_sm89INS1_16FlashAttnBwdSm80INS1_25CollectiveMainloopBwdSm80ILi2ELi1EN4cute5tupleIJNS5_1CILi64EEENS7_ILi128EEENS7_ILi96EEEEEENS_6half_tEfNS_4arch4Sm80ELb0ELb0ELb1ELb0ELb1ELb0ELb0ELb0ELi2ELi2ELi4ELi2ELb1EEENS1_21CollectiveEpilogueBwdISB_SC_SE_Li256ELb0ELb0ELi2EEENS1_19SingleTileSchedulerILb0ELb0ELb0ELi128EEEEEEEEEvNT_6ParamsE,"a",@progbits
	.sectionflags	@""
	.align	4
.nv.constant0._ZN7cutlass13device_kernelIN5flash19enable_sm80_to_sm89INS1_16FlashAttnBwdSm80INS1_25CollectiveMainloopBwdSm80ILi2ELi1EN4cute5tupleIJNS5_1CILi64EEENS7_ILi128EEENS7_ILi96EEEEEENS_6half_tEfNS_4arch4Sm80ELb0ELb0ELb1ELb0ELb1ELb0ELb0ELb0ELi2ELi2ELi4ELi2ELb1EEENS1_21CollectiveEpilogueBwdISB_SC_SE_Li256ELb0ELb0ELi2EEENS1_19SingleTileSchedulerILb0ELb0ELb0ELi128EEEEEEEEEvNT_6ParamsE:
	.zero		1520


//--------------------- .nv.constant0._ZN7cutlass13device_kernelIN5flash19enable_sm80_to_sm89INS1_16FlashAttnBwdSm80INS1_25CollectiveMainloopBwdSm80ILi2ELi1EN4cute5tupleIJNS5_1CILi64EEENS7_ILi128EEENS7_ILi96EEEEEENS_6half_tEfNS_4arch4Sm80ELb0ELb0ELb1ELb0ELb0ELb0ELb0ELb0ELi2ELi2ELi4ELi2ELb1EEENS1_24CollectiveEpilogueBwdGQAISB_fSE_Li256ELb0ELb0EEENS1_19SingleTileSchedulerILb0ELb0ELb0ELi128EEEEEEEEEvNT_6ParamsE --------------------------
	.section	.nv.constant0._ZN7cutlass13device_kernelIN5flash19enable_sm80_to_sm89INS1_16FlashAttnBwdSm80INS1_25CollectiveMainloopBwdSm80ILi2ELi1EN4cute5tupleIJNS5_1CILi64EEENS7_ILi128EEENS7_ILi96EEEEEENS_6half_tEfNS_4arch4Sm80ELb0ELb0ELb1ELb0ELb0ELb0ELb0ELb0ELi2ELi2ELi4ELi2ELb1EEENS1_24CollectiveEpilogueBwdGQAISB_fSE_Li256ELb0ELb0EEENS1_19SingleTileSchedulerILb0ELb0ELb0ELi128EEEEEEEEEvNT_6ParamsE,"a",@progbits
	.sectionflags	@""
	.align	4
.nv.constant0._ZN7cutlass13device_kernelIN5flash19enable_sm80_to_sm89INS1_16FlashAttnBwdSm80INS1_25CollectiveMainloopBwdSm80ILi2ELi1EN4cute5tupleIJNS5_1CILi64EEENS7_ILi128EEENS7_ILi96EEEEEENS_6half_tEfNS_4arch4Sm80ELb0ELb0ELb1ELb0ELb0ELb0ELb0ELb0ELi2ELi2ELi4ELi2ELb1EEENS1_24CollectiveEpilogueBwdGQAISB_fSE_Li256ELb0ELb0EEENS1_19SingleTileSchedulerILb0ELb0ELb0ELi128EEEEEEEEEvNT_6ParamsE:
	.zero		1528


//--------------------- .nv.constant0._ZN7cutlass13device_kernelIN5flash19enable_sm80_to_sm89INS1_16FlashAttnBwdSm80INS1_25CollectiveMainloopBwdSm80ILi2ELi1EN4cute5tupleIJNS5_1CILi64EEENS7_ILi128EEENS7_ILi96EEEEEENS_6half_tEfNS_4arch4Sm80ELb0ELb0ELb1ELb0ELb1ELb0ELb0ELb0ELi2ELi2ELi4ELi2ELb1EEENS1_24CollectiveEpilogueBwdGQAISB_fSE_Li256ELb0ELb1EEENS1_19SingleTileSchedulerILb0ELb0ELb0ELi128EEEEEEEEEvNT_6ParamsE --------------------------
	.section	.nv.constant0._ZN7cutlass13device_kernelIN5flash19enable_sm80_to_sm89INS1_16FlashAttnBwdSm80INS1_25CollectiveMainloopBwdSm80ILi2ELi1EN4cute5tupleIJNS5_1CILi64EEENS7_ILi128EEENS7_ILi96EEEEEENS_6half_tEfNS_4arch4Sm80ELb0ELb0ELb1ELb0ELb1ELb0ELb0ELb0ELi2ELi2ELi4ELi2ELb1EEENS1_24CollectiveEpilogueBwdGQAISB_fSE_Li256ELb0ELb1EEENS1_19SingleTileSchedulerILb0ELb0ELb0ELi128EEEEEEEEEvNT_6ParamsE,"a",@progbits
	.sectionflags	@""
	.align	4
.nv.constant0._ZN7cutlass13device_kernelIN5flash19enable_sm80_to_sm89INS1_16FlashAttnBwdSm80INS1_25CollectiveMainloopBwdSm80ILi2ELi1EN4cute5tupleIJNS5_1CILi64EEENS7_ILi128EEENS7_ILi96EEEEEENS_6half_tEfNS_4arch4Sm80ELb0ELb0ELb1ELb0ELb1ELb0ELb0ELb0ELi2ELi2ELi4ELi2ELb1EEENS1_24CollectiveEpilogueBwdGQAISB_fSE_Li256ELb0ELb1EEENS1_19SingleTileSchedulerILb0ELb0ELb0ELi128EEEEEEEEEvNT_6ParamsE:
	.zero		1528


//--------------------- .nv.constant0._ZN7cutlass13device_kernelIN5flash19enable_sm80_to_sm89INS1_16FlashAttnBwdSm80INS1_25CollectiveMainloopBwdSm80ILi2ELi1EN4cute5tupleIJNS5_1CILi64EEENS7_ILi128EEENS7_ILi96EEEEEENS_6half_tEfNS_4arch4Sm80ELb0ELb0ELb1ELb1ELb0ELb0ELb0ELb0ELi2ELi2ELi4ELi2ELb1EEENS1_21CollectiveEpilogueBwdISB_SC_SE_Li256ELb1ELb0ELi2EEENS1_19SingleTileSchedulerILb1ELb0ELb0ELi128EEEEEEEEEvNT_6ParamsE --------------------------
	.section	.nv.constant0._ZN7cutlass13device_kernelIN5flash19enable_sm80_to_sm89INS1_16FlashAttnBwdSm80INS1_25CollectiveMainloopBwdSm80ILi2ELi1EN4cute5tupleIJNS5_1CILi64EEENS7_ILi128EEENS7_ILi96EEEEEENS_6half_tEfNS_4arch4Sm80ELb0ELb0ELb1ELb1ELb0ELb0ELb0ELb0ELi2ELi2ELi4ELi2ELb1EEENS1_21CollectiveEpilogueBwdISB_SC_SE_Li256ELb1ELb0ELi2EEENS1_19SingleTileSchedulerILb1ELb0ELb0ELi128EEEEEEEEEvNT_6ParamsE,"a",@progbits
	.sectionflags	@""
	.align	4
.nv.constant0._ZN7cutlass13device_kernelIN5flash19enable_sm80_to_sm89INS1_16FlashAttnBwdSm80INS1_25CollectiveMainloopBwdSm80ILi2ELi1EN4cute5tupleIJNS5_1CILi64EEENS7_ILi128EEENS7_ILi96EEEEEENS_6half_tEfNS_4arch4Sm80ELb0ELb0ELb1ELb1ELb0ELb0ELb0ELb0ELi2ELi2ELi4ELi2ELb1EEENS1_21CollectiveEpilogueBwdISB_SC_SE_Li256ELb1ELb0ELi2EEENS1_19SingleTileSchedulerILb1ELb0ELb0ELi128EEEEEEEEEvNT_6ParamsE:
	.zero		1520


//--------------------- .nv.constant0._ZN7cutlass13device_kernelIN5flash19enable_sm80_to_sm89INS1_16FlashAttnBwdSm80INS1_25CollectiveMainloopBwdSm80ILi2ELi1EN4cute5tupleIJNS5_1CILi64EEENS7_ILi128EEENS7_ILi96EEEEEENS_6half_tEfNS_4arch4Sm80ELb0ELb0ELb1ELb1ELb1ELb0ELb0ELb0ELi2ELi2ELi4ELi2ELb1EEENS1_21CollectiveEpilogueBwdISB_SC_SE_Li256ELb1ELb0ELi2EEENS1_19SingleTileSchedulerILb1ELb0ELb0ELi128EEEEEEEEEvNT_6ParamsE --------------------------
	.section	.nv.constant0._ZN7cutlass13device_kernelIN5flash19enable_sm80_to_sm89INS1_16FlashAttnBwdSm80INS1_25CollectiveMainloopBwdSm80ILi2ELi1EN4cute5tupleIJNS5_1CILi64EEENS7_ILi128EEENS7_ILi96EEEEEENS_6half_tEfNS_4arch4Sm80ELb0ELb0ELb1ELb1ELb1ELb0ELb0ELb0ELi2ELi2ELi4ELi2ELb1EEENS1_21CollectiveEpilogueBwdISB_SC_SE_Li256ELb1ELb0ELi2EEENS1_19SingleTileSchedulerILb1ELb0ELb0ELi128EEEEEEEEEvNT_6ParamsE,"a",@progbits
	.sectionflags	@""
	.align	4
.nv.constant0._ZN7cutlass13device_kernelIN5flash19enable_sm80_to_sm89INS1_16FlashAttnBwdSm80INS1_25CollectiveMainloopBwdSm80ILi2ELi1EN4cute5tupleIJNS5_1CILi64EEENS7_ILi128EEENS7_ILi96EEEEEENS_6half_tEfNS_4arch4Sm80ELb0ELb0ELb1ELb1ELb1ELb0ELb0ELb0ELi2ELi2ELi4ELi2ELb1EEENS1_21CollectiveEpilogueBwdISB_SC_SE_Li256ELb1ELb0ELi2EEENS1_19SingleTileSchedulerILb1ELb0ELb0ELi128EEEEEEEEEvNT_6ParamsE:
	.zero		1520


//--------------------- .nv.constant0._ZN7cutlass13device_kernelIN5flash19enable_sm80_to_sm89INS1_16FlashAttnBwdSm80INS1_25CollectiveMainloopBwdSm80ILi2ELi1EN4cute5tupleIJNS5_1CILi64EEENS7_ILi128EEENS7_ILi96EEEEEENS_6half_tEfNS_4arch4Sm80ELb0ELb0ELb1ELb1ELb0ELb0ELb0ELb0ELi2ELi2ELi4ELi2ELb1EEENS1_24CollectiveEpilogueBwdGQAISB_fSE_Li256ELb1ELb0EEENS1_19SingleTileSchedulerILb1ELb0ELb0ELi128EEEEEEEEEvNT_6ParamsE --------------------------
	.section	.nv.constant0._ZN7cutlass13device_kernelIN5flash19enable_sm80_to_sm89INS1_16FlashAttnBwdSm80INS1_25CollectiveMainloopBwdSm80ILi2ELi1EN4cute5tupleIJNS5_1CILi64EEENS7_ILi128EEENS7_ILi96EEEEEENS_6half_tEfNS_4arch4Sm80ELb0ELb0ELb1ELb1ELb0ELb0ELb0ELb0ELi2ELi2ELi4ELi2ELb1EEENS1_24CollectiveEpilogueBwdGQAISB_fSE_Li256ELb1ELb0EEENS1_19SingleTileSchedulerILb1ELb0ELb0ELi128EEEEEEEEEvNT_6ParamsE,"a",@progbits
	.sectionflags	@""
	.align	4
.nv.constant0._ZN7cutlass13device_kernelIN5flash19enable_sm80_to_sm89INS1_16FlashAttnBwdSm80INS1_25CollectiveMainloopBwdSm80ILi2ELi1EN4cute5tupleIJNS5_1CILi64EEENS7_ILi128EEENS7_ILi96EEEEEENS_6half_tEfNS_4arch4Sm80ELb0ELb0ELb1ELb1ELb0ELb0ELb0ELb0ELi2ELi2ELi4ELi2ELb1EEENS1_24CollectiveEpilogueBwdGQAISB_fSE_Li256ELb1ELb0EEENS1_19SingleTileSchedulerILb1ELb0ELb0ELi128EEEEEEEEEvNT_6ParamsE:
	.zero		1528


//--------------------- .nv.constant0._ZN7cutlass13device_kernelIN5flash19enable_sm80_to_sm89INS1_16FlashAttnBwdSm80INS1_25CollectiveMainloopBwdSm80ILi2ELi1EN4cute5tupleIJNS5_1CILi64EEENS7_ILi128EEENS7_ILi96EEEEEENS_6half_tEfNS_4arch4Sm80ELb0ELb0ELb1ELb1ELb1ELb0ELb0ELb0ELi2ELi2ELi4ELi2ELb1EEENS1_24CollectiveEpilogueBwdGQAISB_fSE_Li256ELb1ELb1EEENS1_19SingleTileSchedulerILb1ELb0ELb0ELi128EEEEEEEEEvNT_6ParamsE --------------------------
	.section	.nv.constant0._ZN7cutlass13device_kernelIN5flash19enable_sm80_to_sm89INS1_16FlashAttnBwdSm80INS1_25CollectiveMainloopBwdSm80ILi2ELi1EN4cute5tupleIJNS5_1CILi64EEENS7_ILi128EEENS7_ILi96EEEEEENS_6half_tEfNS_4arch4Sm80ELb0ELb0ELb1ELb1ELb1ELb0ELb0ELb0ELi2ELi2ELi4ELi2ELb1EEENS1_24CollectiveEpilogueBwdGQAISB_fSE_Li256ELb1ELb1EEENS1_19SingleTileSchedulerILb1ELb0ELb0ELi128EEEEEEEEEvNT_6ParamsE,"a",@progbits
	.sectionflags	@""
	.align	4
.nv.constant0._ZN7cutlass13device_kernelIN5flash19enable_sm80_to_sm89INS1_16FlashAttnBwdSm80INS1_25CollectiveMainloopBwdSm80ILi2ELi1EN4cute5tupleIJNS5_1CILi64EEENS7_ILi128EEENS7_ILi96EEEEEENS_6half_tEfNS_4arch4Sm80ELb0ELb0ELb1ELb1ELb1ELb0ELb0ELb0ELi2ELi2ELi4ELi2ELb1EEENS1_24CollectiveEpilogueBwdGQAISB_fSE_Li256ELb1ELb1EEENS1_19SingleTileSchedulerILb1ELb0ELb0ELi128EEEEEEEEEvNT_6ParamsE:
	.zero		1528


//--------------------- .nv.constant0._ZN7cutlass13device_kernelIN5flash19enable_sm80_to_sm89INS1_16FlashAttnBwdSm80INS1_25CollectiveMainloopBwdSm80ILi2ELi1EN4cute5tupleIJNS5_1CILi64EEENS7_ILi128EEENS7_ILi96EEEEEENS_6half_tEfNS_4arch4Sm80ELb0ELb1ELb1ELb0ELb0ELb0ELb0ELb0ELi2ELi2ELi4ELi2ELb1EEENS1_21CollectiveEpilogueBwdISB_SC_SE_Li256ELb0ELb0ELi2EEENS1_19SingleTileSchedulerILb0ELb0ELb0ELi128EEEEEEEEEvNT_6ParamsE --------------------------
	.section	.nv.constant0._ZN7cutlass13device_kernelIN5flash19enable_sm80_to_sm89INS1_16FlashAttnBwdSm80INS1_25CollectiveMainloopBwdSm80ILi2ELi1EN4cute5tupleIJNS5_1CILi64EEENS7_ILi128EEENS7_ILi96EEEEEENS_6half_tEfNS_4arch4Sm80ELb0ELb1ELb1ELb0ELb0ELb0ELb0ELb0ELi2ELi2ELi4ELi2ELb1EEENS1_21CollectiveEpilogueBwdISB_SC_SE_Li256ELb0ELb0ELi2EEENS1_19SingleTileSchedulerILb0ELb0ELb0ELi128EEEEEEEEEvNT_6ParamsE,"a",@progbits
	.sectionflags	@""
	.align	4
.nv.constant0._ZN7cutlass13device_kernelIN5flash19enable_sm80_to_sm89INS1_16FlashAttnBwdSm80INS1_25CollectiveMainloopBwdSm80ILi2ELi1EN4cute5tupleIJNS5_1CILi64EEENS7_ILi128EEENS7_ILi96EEEEEENS_6half_tEfNS_4arch4Sm80ELb0ELb1ELb1ELb0ELb0ELb0ELb0ELb0ELi2ELi2ELi4ELi2ELb1EEENS1_21CollectiveEpilogueBwdISB_SC_SE_Li256ELb0ELb0ELi2EEENS1_19SingleTileSchedulerILb0ELb0ELb0ELi128EEEEEEEEEvNT_6ParamsE:
	.zero		1520


//--------------------- .nv.constant0._ZN7cutlass13device_kernelIN5flash19enable_sm80_to_sm89INS1_16FlashAttnBwdSm80INS1_25CollectiveMainloopBwdSm80ILi2ELi1EN4cute5tupleIJNS5_1CILi64EEENS7_ILi128EEENS7_ILi96EEEEEENS_6half_tEfNS_4arch4Sm80ELb0ELb1ELb1ELb0ELb1ELb0ELb0ELb0ELi2ELi2ELi4ELi2ELb1EEENS1_21CollectiveEpilogueBwdISB_SC_SE_Li256ELb0ELb0ELi2EEENS1_19SingleTileSchedulerILb0ELb0ELb0ELi128EEEEEEEEEvNT_6ParamsE --------------------------
	.section	.nv.constant0._ZN7cutlass13device_kernelIN5flash19enable_sm80_to_sm89INS1_16FlashAttnBwdSm80INS1_25CollectiveMainloopBwdSm80ILi2ELi1EN4cute5tupleIJNS5_1CILi64EEENS7_ILi128EEENS7_ILi96EEEEEENS_6half_tEfNS_4arch4Sm80ELb0ELb1ELb1ELb0ELb1ELb0ELb0ELb0ELi2ELi2ELi4ELi2ELb1EEENS1_21CollectiveEpilogueBwdISB_SC_SE_Li256ELb0ELb0ELi2EEENS1_19SingleTileSchedulerILb0ELb0ELb0ELi128EEEEEEEEEvNT_6ParamsE,"a",@progbits
	.sectionflags	@""
	.align	4
.nv.constant0._ZN7cutlass13device_kernelIN5flash19enable_sm80_to_sm89INS1_16FlashAttnBwdSm80INS1_25CollectiveMainloopBwdSm80ILi2ELi1EN4cute5tupleIJNS5_1CILi64EEENS7_ILi128EEENS7_ILi96EEEEEENS_6half_tEfNS_4arch4Sm80ELb0ELb1ELb1ELb0ELb1ELb0ELb0ELb0ELi2ELi2ELi4ELi2ELb1EEENS1_21CollectiveEpilogueBwdISB_SC_SE_Li256ELb0ELb0ELi2EEENS1_19SingleTileSchedulerILb0ELb0ELb0ELi128EEEEEEEEEvNT_6ParamsE:
	.zero		1520


//--------------------- .nv.constant0._ZN7cutlass13device_kernelIN5flash19enable_sm80_to_sm89INS1_16FlashAttnBwdSm80INS1_25CollectiveMainloopBwdSm80ILi2ELi1EN4cute5tupleIJNS5_1CILi64EEENS7_ILi128EEENS7_ILi96EEEEEENS_6half_tEfNS_4arch4Sm80ELb0ELb1ELb1ELb0ELb0ELb0ELb0ELb0ELi2ELi2ELi4ELi2ELb1EEENS1_24CollectiveEpilogueBwdGQAISB_fSE_Li256ELb0ELb0EEENS1_19SingleTileSchedulerILb0ELb0ELb0ELi128EEEEEEEEEvNT_6ParamsE --------------------------
	.section	.nv.constant0._ZN7cutlass13device_kernelIN5flash19enable_sm80_to_sm89INS1_16FlashAttnBwdSm80INS1_25CollectiveMainloopBwdSm80ILi2ELi1EN4cute5tupleIJNS5_1CILi64EEENS7_ILi128EEENS7_ILi96EEEEEENS_6half_tEfNS_4arch4Sm80ELb0ELb1ELb1ELb0ELb0ELb0ELb0ELb0ELi2ELi2ELi4ELi2ELb1EEENS1_24CollectiveEpilogueBwdGQAISB_fSE_Li256ELb0ELb0EEENS1_19SingleTileSchedulerILb0ELb0ELb0ELi128EEEEEEEEEvNT_6ParamsE,"a",@progbits
	.sectionflags	@""
	.align	4
.nv.constant0._ZN7cutlass13device_kernelIN5flash19enable_sm80_to_sm89INS1_16FlashAttnBwdSm80INS1_25CollectiveMainloopBwdSm80ILi2ELi1EN4cute5tupleIJNS5_1CILi64EEENS7_ILi128EEENS7_ILi96EEEEEENS_6half_tEfNS_4arch4Sm80ELb0ELb1ELb1ELb0ELb0ELb0ELb0ELb0ELi2ELi2ELi4ELi2ELb1EEENS1_24CollectiveEpilogueBwdGQAISB_fSE_Li256ELb0ELb0EEENS1_19SingleTileSchedulerILb0ELb0ELb0ELi128EEEEEEEEEvNT_6ParamsE:
	.zero		1528


//--------------------- .nv.constant0._ZN7cutlass13device_kernelIN5flash19enable_sm80_to_sm89INS1_16FlashAttnBwdSm80INS1_25CollectiveMainloopBwdSm80ILi2ELi1EN4cute5tupleIJNS5_1CILi64EEENS7_ILi128EEENS7_ILi96EEEEEENS_6half_tEfNS_4arch4Sm80ELb0ELb1ELb1ELb0ELb1ELb0ELb0ELb0ELi2ELi2ELi4ELi2ELb1EEENS1_24CollectiveEpilogueBwdGQAISB_fSE_Li256ELb0ELb1EEENS1_19SingleTileSchedulerILb0ELb0ELb0ELi128EEEEEEEEEvNT_6ParamsE --------------------------
	.section	.nv.constant0._ZN7cutlass13device_kernelIN5flash19enable_sm80_to_sm89INS1_16FlashAttnBwdSm80INS1_25CollectiveMainloopBwdSm80ILi2ELi1EN4cute5tupleIJNS5_1CILi64EEENS7_ILi128EEENS7_ILi96EEEEEENS_6half_tEfNS_4arch4Sm80ELb0ELb1ELb1ELb0ELb1ELb0ELb0ELb0ELi2ELi2ELi4ELi2ELb1EEENS1_24CollectiveEpilogueBwdGQAISB_fSE_Li256ELb0ELb1EEENS1_19SingleTileSchedulerILb0ELb0ELb0ELi128EEEEEEEEEvNT_6ParamsE,"a",@progbits
	.sectionflags	@""
	.align	4
.nv.constant0._ZN7cutlass13device_kernelIN5flash19enable_sm80_to_sm89INS1_16FlashAttnBwdSm80INS1_25CollectiveMainloopBwdSm80ILi2ELi1EN4cute5tupleIJNS5_1CILi64EEENS7_ILi128EEENS7_ILi96EEEEEENS_6half_tEfNS_4arch4Sm80ELb0ELb1ELb1ELb0ELb1ELb0ELb0ELb0ELi2ELi2ELi4ELi2ELb1EEENS1_24CollectiveEpilogueBwdGQAISB_fSE_Li256ELb0ELb1EEENS1_19SingleTileSchedulerILb0ELb0ELb0ELi128EEEEEEEEEvNT_6ParamsE:
	.zero		1528


//--------------------- .nv.constant0._ZN7cutlass13device_kernelIN5flash19enable_sm80_to_sm89INS1_16FlashAttnBwdSm80INS1_25CollectiveMainloopBwdSm80ILi2ELi1EN4cute5tupleIJNS5_1CILi64EEENS7_ILi128EEENS7_ILi96EEEEEENS_6half_tEfNS_4arch4Sm80ELb0ELb1ELb1ELb1ELb0ELb0ELb0ELb0ELi2ELi2ELi4ELi2ELb1EEENS1_21CollectiveEpilogueBwdISB_SC_SE_Li256ELb1ELb0ELi2EEENS1_19SingleTileSchedulerILb1ELb0ELb0ELi128EEEEEEEEEvNT_6ParamsE --------------------------
	.section	.nv.constant0._ZN7cutlass13device_kernelIN5flash19enable_sm80_to_sm89INS1_16FlashAttnBwdSm80INS1_25CollectiveMainloopBwdSm80ILi2ELi1EN4cute5tupleIJNS5_1CILi64EEENS7_ILi128EEENS7_ILi96EEEEEENS_6half_tEfNS_4arch4Sm80ELb0ELb1ELb1ELb1ELb0ELb0ELb0ELb0ELi2ELi2ELi4ELi2ELb1EEENS1_21CollectiveEpilogueBwdISB_SC_SE_Li256ELb1ELb0ELi2EEENS1_19SingleTileSchedulerILb1ELb0ELb0ELi128EEEEEEEEEvNT_6ParamsE,"a",@progbits
	.sectionflags	@""
	.align	4
.nv.constant0._ZN7cutlass13device_kernelIN5flash19enable_sm80_to_sm89INS1_16FlashAttnBwdSm80INS1_25CollectiveMainloopBwdSm80ILi2ELi1EN4cute5tupleIJNS5_1CILi64EEENS7_ILi128EEENS7_ILi96EEEEEENS_6half_tEfNS_4arch4Sm80ELb0ELb1ELb1ELb1ELb0ELb0ELb0ELb0ELi2ELi2ELi4ELi2ELb1EEENS1_21CollectiveEpilogueBwdISB_SC_SE_Li256ELb1ELb0ELi2EEENS1_19SingleTileSchedulerILb1ELb0ELb0ELi128EEEEEEEEEvNT_6ParamsE:
	.zero		1520


//--------------------- .nv.constant0._ZN7cutlass13device_kernelIN5flash19enable_sm80_to_sm89INS1_16FlashAttnBwdSm80INS1_25CollectiveMainloopBwdSm80ILi2ELi1EN4cute5tupleIJNS5_1CILi64EEENS7_ILi128EEENS7_ILi96EEEEEENS_6half_tEfNS_4arch4Sm80ELb0ELb1ELb1ELb1ELb1ELb0ELb0ELb0ELi2ELi2ELi4ELi2ELb1EEENS1_21CollectiveEpilogueBwdISB_SC_SE_Li256ELb1ELb0ELi2EEENS1_19SingleTileSchedulerILb1ELb0ELb0ELi128EEEEEEEEEvNT_6ParamsE --------------------------
	.section	.nv.constant0._ZN7cutlass13device_kernelIN5flash19enable_sm80_to_sm89INS1_16FlashAttnBwdSm80INS1_25CollectiveMainloopBwdSm80ILi2ELi1EN4cute5tupleIJNS5_1CILi64EEENS7_ILi128EEENS7_ILi96EEEEEENS_6half_tEfNS_4arch4Sm80ELb0ELb1ELb1ELb1ELb1ELb0ELb0ELb0ELi2ELi2ELi4ELi2ELb1EEENS1_21CollectiveEpilogueBwdISB_SC_SE_Li256ELb1ELb0ELi2EEENS1_19SingleTileSchedulerILb1ELb0ELb0ELi128EEEEEEEEEvNT_6ParamsE,"a",@progbits
	.sectionflags	@""
	.align	4
.nv.constant0._ZN7cutlass13device_kernelIN5flash19enable_sm80_to_sm89INS1_16FlashAttnBwdSm80INS1_25CollectiveMainloopBwdSm80ILi2ELi1EN4cute5tupleIJNS5_1CILi64EEENS7_ILi128EEENS7_ILi96EEEEEENS_6half_tEfNS_4arch4Sm80ELb0ELb1ELb1ELb1ELb1ELb0ELb0ELb0ELi2ELi2ELi4ELi2ELb1EEENS1_21CollectiveEpilogueBwdISB_SC_SE_Li256ELb1ELb0ELi2EEENS1_19SingleTileSchedulerILb1ELb0ELb0ELi128EEEEEEEEEvNT_6ParamsE:
	.zero		1520


//--------------------- .nv.constant0._ZN7cutlass13device_kernelIN5flash19enable_sm80_to_sm89INS1_16FlashAttnBwdSm80INS1_25CollectiveMainloopBwdSm80ILi2ELi1EN4cute5tupleIJNS5_1CILi64EEENS7_ILi128EEENS7_ILi96EEEEEENS_6half_tEfNS_4arch4Sm80ELb0ELb1ELb1ELb1ELb0ELb0ELb0ELb0ELi2ELi2ELi4ELi2ELb1EEENS1_24CollectiveEpilogueBwdGQAISB_fSE_Li256ELb1ELb0EEENS1_19SingleTileSchedulerILb1ELb0ELb0ELi128EEEEEEEEEvNT_6ParamsE --------------------------
	.section	.nv.constant0._ZN7cutlass13device_kernelIN5flash19enable_sm80_to_sm89INS1_16FlashAttnBwdSm80INS1_25CollectiveMainloopBwdSm80ILi2ELi1EN4cute5tupleIJNS5_1CILi64EEENS7_ILi128EEENS7_ILi96EEEEEENS_6half_tEfNS_4arch4Sm80ELb0ELb1ELb1ELb1ELb0ELb0ELb0ELb0ELi2ELi2ELi4ELi2ELb1EEENS1_24CollectiveEpilogueBwdGQAISB_fSE_Li256ELb1ELb0EEENS1_19SingleTileSchedulerILb1ELb0ELb0ELi128EEEEEEEEEvNT_6ParamsE,"a",@progbits
	.sectionflags	@""
	.align	4
.nv.constant0._ZN7cutlass13device_kernelIN5flash19enable_sm80_to_sm89INS1_16FlashAttnBwdSm80INS1_25CollectiveMainloopBwdSm80ILi2ELi1EN4cute5tupleIJNS5_1CILi64EEENS7_ILi128EEENS7_ILi96EEEEEENS_6half_tEfNS_4arch4Sm80ELb0ELb1ELb1ELb1ELb0ELb0ELb0ELb0ELi2ELi2ELi4ELi2ELb1EEENS1_24CollectiveEpilogueBwdGQAISB_fSE_Li256ELb1ELb0EEENS1_19SingleTileSchedulerILb1ELb0ELb0ELi128EEEEEEEEEvNT_6ParamsE:
	.zero		1528


//--------------------- .nv.constant0._ZN7cutlass13device_kernelIN5flash19enable_sm80_to_sm89INS1_16FlashAttnBwdSm80INS1_25CollectiveMainloopBwdSm80ILi2ELi1EN4cute5tupleIJNS5_1CILi64EEENS7_ILi128EEENS7_ILi96EEEEEENS_6half_tEfNS_4arch4Sm80ELb0ELb1ELb1ELb1ELb1ELb0ELb0ELb0ELi2ELi2ELi4ELi2ELb1EEENS1_24CollectiveEpilogueBwdGQAISB_fSE_Li256ELb1ELb1EEENS1_19SingleTileSchedulerILb1ELb0ELb0ELi128EEEEEEEEEvNT_6ParamsE --------------------------
	.section	.nv.constant0._ZN7cutlass13device_kernelIN5flash19enable_sm80_to_sm89INS1_16FlashAttnBwdSm80INS1_25CollectiveMainloopBwdSm80ILi2ELi1EN4cute5tupleIJNS5_1CILi64EEENS7_ILi128EEENS7_ILi96EEEEEENS_6half_tEfNS_4arch4Sm80ELb0ELb1ELb1ELb1ELb1ELb0ELb0ELb0ELi2ELi2ELi4ELi2ELb1EEENS1_24CollectiveEpilogueBwdGQAISB_fSE_Li256ELb1ELb1EEENS1_19SingleTileSchedulerILb1ELb0ELb0ELi128EEEEEEEEEvNT_6ParamsE,"a",@progbits
	.sectionflags	@""
	.align	4
.nv.constant0._ZN7cutlass13device_kernelIN5flash19enable_sm80_to_sm89INS1_16FlashAttnBwdSm80INS1_25CollectiveMainloopBwdSm80ILi2ELi1EN4cute5tupleIJNS5_1CILi64EEENS7_ILi128EEENS7_ILi96EEEEEENS_6half_tEfNS_4arch4Sm80ELb0ELb1ELb1ELb1ELb1ELb0ELb0ELb0ELi2ELi2ELi4ELi2ELb1EEENS1_24CollectiveEpilogueBwdGQAISB_fSE_Li256ELb1ELb1EEENS1_19SingleTileSchedulerILb1ELb0ELb0ELi128EEEEEEEEEvNT_6ParamsE:
	.zero		1528


//--------------------- .nv.constant0._ZN7cutlass13device_kernelIN5flash19enable_sm80_to_sm89INS1_16FlashAttnBwdSm80INS1_25CollectiveMainloopBwdSm80ILi2ELi1EN4cute5tupleIJNS5_1CILi64EEENS7_ILi128EEENS7_ILi96EEEEEENS_6half_tEfNS_4arch4Sm80ELb1ELb0ELb1ELb0ELb0ELb0ELb0ELb0ELi2ELi2ELi4ELi2ELb1EEENS1_21CollectiveEpilogueBwdISB_SC_SE_Li256ELb0ELb0ELi2EEENS1_25SingleTileBwdLPTSchedulerILb0ELi128ELb0EEEEEEEEEvNT_6ParamsE --------------------------
	.section	.nv.constant0._ZN7cutlass13device_kernelIN5flash19enable_sm80_to_sm89INS1_16FlashAttnBwdSm80INS1_25CollectiveMainloopBwdSm80ILi2ELi1EN4cute5tupleIJNS5_1CILi64EEENS7_ILi128EEENS7_ILi96EEEEEENS_6half_tEfNS_4arch4Sm80ELb1ELb0ELb1ELb0ELb0ELb0ELb0ELb0ELi2ELi2ELi4ELi2ELb1EEENS1_21CollectiveEpilogueBwdISB_SC_SE_Li256ELb0ELb0ELi2EEENS1_25SingleTileBwdLPTSchedulerILb0ELi128ELb0EEEEEEEEEvNT_6ParamsE,"a",@progbits
	.sectionflags	@""
	.align	4
.nv.constant0._ZN7cutlass13device_kernelIN5flash19enable_sm80_to_sm89INS1_16FlashAttnBwdSm80INS1_25CollectiveMainloopBwdSm80ILi2ELi1EN4cute5tupleIJNS5_1CILi64EEENS7_ILi128EEENS7_ILi96EEEEEENS_6half_tEfNS_4arch4Sm80ELb1ELb0ELb1ELb0ELb0ELb0ELb0ELb0ELi2ELi2ELi4ELi2ELb1EEENS1_21CollectiveEpilogueBwdISB_SC_SE_Li256ELb0ELb0ELi2EEENS1_25SingleTileBwdLPTSchedulerILb0ELi128ELb0EEEEEEEEEvNT_6ParamsE:
	.zero		1544


//--------------------- .nv.constant0._ZN7cutlass13device_kernelIN5flash19enable_sm80_to_sm89INS1_16FlashAttnBwdSm80INS1_25CollectiveMainloopBwdSm80ILi2ELi1EN4cute5tupleIJNS5_1CILi64EEENS7_ILi128EEENS7_ILi96EEEEEENS_6half_tEfNS_4arch4Sm80ELb1ELb0ELb1ELb0ELb1ELb0ELb0ELb0ELi2ELi2ELi4ELi2ELb1EEENS1_21CollectiveEpilogueBwdISB_SC_SE_Li256ELb0ELb0ELi2EEENS1_25SingleTileBwdLPTSchedulerILb0ELi128ELb1EEEEEEEEEvNT_6ParamsE --------------------------
	.section	.nv.constant0._ZN7cutlass13device_kernelIN5flash19enable_sm80_to_sm89INS1_16FlashAttnBwdSm80INS1_25CollectiveMainloopBwdSm80ILi2ELi1EN4cute5tupleIJNS5_1CILi64EEENS7_ILi128EEENS7_ILi96EEEEEENS_6half_tEfNS_4arch4Sm80ELb1ELb0ELb1ELb0ELb1ELb0ELb0ELb0ELi2ELi2ELi4ELi2ELb1EEENS1_21CollectiveEpilogueBwdISB_SC_SE_Li256ELb0ELb0ELi2EEENS1_25SingleTileBwdLPTSchedulerILb0ELi128ELb1EEEEEEEEEvNT_6ParamsE,"a",@progbits
	.sectionflags	@""
	.align	4
.nv.constant0._ZN7cutlass13device_kernelIN5flash19enable_sm80_to_sm89INS1_16FlashAttnBwdSm80INS1_25CollectiveMainloopBwdSm80ILi2ELi1EN4cute5tupleIJNS5_1CILi64EEENS7_ILi128EEENS7_ILi96EEEEEENS_6half_tEfNS_4arch4Sm80ELb1ELb0ELb1ELb0ELb1ELb0ELb0ELb0ELi2ELi2ELi4ELi2ELb1EEENS1_21CollectiveEpilogueBwdISB_SC_SE_Li256ELb0ELb0ELi2EEENS1_25SingleTileBwdLPTSchedulerILb0ELi128ELb1EEEEEEEEEvNT_6ParamsE:
	.zero		1544


//--------------------- .nv.constant0._ZN7cutlass13device_kernelIN5flash19enable_sm80_to_sm89INS1_16FlashAttnBwdSm80INS1_25CollectiveMainloopBwdSm80ILi2ELi1EN4cute5tupleIJNS5_1CILi64EEENS7_ILi128EEENS7_ILi96EEEEEENS_6half_tEfNS_4arch4Sm80ELb1ELb0ELb1ELb0ELb0ELb0ELb0ELb0ELi2ELi2ELi4ELi2ELb1EEENS1_24CollectiveEpilogueBwdGQAISB_fSE_Li256ELb0ELb0EEENS1_25SingleTileBwdLPTSchedulerILb0ELi128ELb0EEEEEEEEEvNT_6ParamsE --------------------------
	.section	.nv.constant0._ZN7cutlass13device_kernelIN5flash19enable_sm80_to_sm89INS1_16FlashAttnBwdSm80INS1_25CollectiveMainloopBwdSm80ILi2ELi1EN4cute5tupleIJNS5_1CILi64EEENS7_ILi128EEENS7_ILi96EEEEEENS_6half_tEfNS_4arch4Sm80ELb1ELb0ELb1ELb0ELb0ELb0ELb0ELb0ELi2ELi2ELi4ELi2ELb1EEENS1_24CollectiveEpilogueBwdGQAISB_fSE_Li256ELb0ELb0EEENS1_25SingleTileBwdLPTSchedulerILb0ELi128ELb0EEEEEEEEEvNT_6ParamsE,"a",@progbits
	.sectionflags	@""
	.align	4
.nv.constant0._ZN7cutlass13device_kernelIN5flash19enable_sm80_to_sm89INS1_16FlashAttnBwdSm80INS1_25CollectiveMainloopBwdSm80ILi2ELi1EN4cute5tupleIJNS5_1CILi64EEENS7_ILi128EEENS7_ILi96EEEEEENS_6half_tEfNS_4arch4Sm80ELb1ELb0ELb1ELb0ELb0ELb0ELb0ELb0ELi2ELi2ELi4ELi2ELb1EEENS1_24CollectiveEpilogueBwdGQAISB_fSE_Li256ELb0ELb0EEENS1_25SingleTileBwdLPTSchedulerILb0ELi128ELb0EEEEEEEEEvNT_6ParamsE:
	.zero		1552


//--------------------- .nv.constant0._ZN7cutlass13device_kernelIN5flash19enable_sm80_to_sm89INS1_16FlashAttnBwdSm80INS1_25CollectiveMainloopBwdSm80ILi2ELi1EN4cute5tupleIJNS5_1CILi64EEENS7_ILi128EEENS7_ILi96EEEEEENS_6half_tEfNS_4arch4Sm80ELb1ELb0ELb1ELb0ELb1ELb0ELb0ELb0ELi2ELi2ELi4ELi2ELb1EEENS1_24CollectiveEpilogueBwdGQAISB_fSE_Li256ELb0ELb1EEENS1_25SingleTileBwdLPTSchedulerILb0ELi128ELb1EEEEEEEEEvNT_6ParamsE --------------------------
	.section	.nv.constant0._ZN7cutlass13device_kernelIN5flash19enable_sm80_to_sm89INS1_16FlashAttnBwdSm80INS1_25CollectiveMainloopBwdSm80ILi2ELi1EN4cute5tupleIJNS5_1CILi64EEENS7_ILi128EEENS7_ILi96EEEEEENS_6half_tEfNS_4arch4Sm80ELb1ELb0ELb1ELb0ELb1ELb0ELb0ELb0ELi2ELi2ELi4ELi2ELb1EEENS1_24CollectiveEpilogueBwdGQAISB_fSE_Li256ELb0ELb1EEENS1_25SingleTileBwdLPTSchedulerILb0ELi128ELb1EEEEEEEEEvNT_6ParamsE,"a",@progbits
	.sectionflags	@""
	.align	4
.nv.constant0._ZN7cutlass13device_kernelIN5flash19enable_sm80_to_sm89INS1_16FlashAttnBwdSm80INS1_25CollectiveMainloopBwdSm80ILi2ELi1EN4cute5tupleIJNS5_1CILi64EEENS7_ILi128EEENS7_ILi96EEEEEENS_6half_tEfNS_4arch4Sm80ELb1ELb0ELb1ELb0ELb1ELb0ELb0ELb0ELi2ELi2ELi4ELi2ELb1EEENS1_24CollectiveEpilogueBwdGQAISB_fSE_Li256ELb0ELb1EEENS1_25SingleTileBwdLPTSchedulerILb0ELi128ELb1EEEEEEEEEvNT_6ParamsE:
	.zero		1552


//--------------------- .nv.constant0._ZN7cutlass13device_kernelIN5flash19enable_sm80_to_sm89INS1_16FlashAttnBwdSm80INS1_25CollectiveMainloopBwdSm80ILi2ELi1EN4cute5tupleIJNS5_1CILi64EEENS7_ILi128EEENS7_ILi96EEEEEENS_6half_tEfNS_4arch4Sm80ELb1ELb0ELb1ELb1ELb0ELb0ELb0ELb0ELi2ELi2ELi4ELi2ELb1EEENS1_21CollectiveEpilogueBwdISB_SC_SE_Li256ELb1ELb0ELi2EEENS1_25SingleTileBwdLPTSchedulerILb1ELi128ELb0EEEEEEEEEvNT_6ParamsE --------------------------
	.section	.nv.constant0._ZN7cutlass13device_kernelIN5flash19enable_sm80_to_sm89INS1_16FlashAttnBwdSm80INS1_25CollectiveMainloopBwdSm80ILi2ELi1EN4cute5tupleIJNS5_1CILi64EEENS7_ILi128EEENS7_ILi96EEEEEENS_6half_tEfNS_4arch4Sm80ELb1ELb0ELb1ELb1ELb0ELb0ELb0ELb0ELi2ELi2ELi4ELi2ELb1EEENS1_21CollectiveEpilogueBwdISB_SC_SE_Li256ELb1ELb0ELi2EEENS1_25SingleTileBwdLPTSchedulerILb1ELi128ELb0EEEEEEEEEvNT_6ParamsE,"a",@progbits
	.sectionflags	@""
	.align	4
.nv.constant0._ZN7cutlass13device_kernelIN5flash19enable_sm80_to_sm89INS1_16FlashAttnBwdSm80INS1_25CollectiveMainloopBwdSm80ILi2ELi1EN4cute5tupleIJNS5_1CILi64EEENS7_ILi128EEENS7_ILi96EEEEEENS_6half_tEfNS_4arch4Sm80ELb1ELb0ELb1ELb1ELb0ELb0ELb0ELb0ELi2ELi2ELi4ELi2ELb1EEENS1_21CollectiveEpilogueBwdISB_SC_SE_Li256ELb1ELb0ELi2EEENS1_25SingleTileBwdLPTSchedulerILb1ELi128ELb0EEEEEEEEEvNT_6ParamsE:
	.zero		1544


//--------------------- .nv.constant0._ZN7cutlass13device_kernelIN5flash19enable_sm80_to_sm89INS1_16FlashAttnBwdSm80INS1_25CollectiveMainloopBwdSm80ILi2ELi1EN4cute5tupleIJNS5_1CILi64EEENS7_ILi128EEENS7_ILi96EEEEEENS_6half_tEfNS_4arch4Sm80ELb1ELb0ELb1ELb1ELb1ELb0ELb0ELb0ELi2ELi2ELi4ELi2ELb1EEENS1_21CollectiveEpilogueBwdISB_SC_SE_Li256ELb1ELb0ELi2EEENS1_25SingleTileBwdLPTSchedulerILb1ELi128ELb1EEEEEEEEEvNT_6ParamsE --------------------------
	.section	.nv.constant0._ZN7cutlass13device_kernelIN5flash19enable_sm80_to_sm89INS1_16FlashAttnBwdSm80INS1_25CollectiveMainloopBwdSm80ILi2ELi1EN4cute5tupleIJNS5_1CILi64EEENS7_ILi128EEENS7_ILi96EEEEEENS_6half_tEfNS_4arch4Sm80ELb1ELb0ELb1ELb1ELb1ELb0ELb0ELb0ELi2ELi2ELi4ELi2ELb1EEENS1_21CollectiveEpilogueBwdISB_SC_SE_Li256ELb1ELb0ELi2EEENS1_25SingleTileBwdLPTSchedulerILb1ELi128ELb1EEEEEEEEEvNT_6ParamsE,"a",@progbits
	.sectionflags	@""
	.align	4
.nv.constant0._ZN7cutlass13device_kernelIN5flash19enable_sm80_to_sm89INS1_16FlashAttnBwdSm80INS1_25CollectiveMainloopBwdSm80ILi2ELi1EN4cute5tupleIJNS5_1CILi64EEENS7_ILi128EEENS7_ILi96EEEEEENS_6half_tEfNS_4arch4Sm80ELb1ELb0ELb1ELb1ELb1ELb0ELb0ELb0ELi2ELi2ELi4ELi2ELb1EEENS1_21CollectiveEpilogueBwdISB_SC_SE_Li256ELb1ELb0ELi2EEENS1_25SingleTileBwdLPTSchedulerILb1ELi128ELb1EEEEEEEEEvNT_6ParamsE:
	.zero		1544


//--------------------- .nv.constant0._ZN7cutlass13device_kernelIN5flash19enable_sm80_to_sm89INS1_16FlashAttnBwdSm80INS1_25CollectiveMainloopBwdSm80ILi2ELi1EN4cute5tupleIJNS5_1CILi64EEENS7_ILi128EEENS7_ILi96EEEEEENS_6half_tEfNS_4arch4Sm80ELb1ELb0ELb1ELb1ELb0ELb0ELb0ELb0ELi2ELi2ELi4ELi2ELb1EEENS1_24CollectiveEpilogueBwdGQAISB_fSE_Li256ELb1ELb0EEENS1_25SingleTileBwdLPTSchedulerILb1ELi128ELb0EEEEEEEEEvNT_6ParamsE --------------------------
	.section	.nv.constant0._ZN7cutlass13device_kernelIN5flash19enable_sm80_to_sm89INS1_16FlashAttnBwdSm80INS1_25CollectiveMainloopBwdSm80ILi2ELi1EN4cute5tupleIJNS5_1CILi64EEENS7_ILi128EEENS7_ILi96EEEEEENS_6half_tEfNS_4arch4Sm80ELb1ELb0ELb1ELb1ELb0ELb0ELb0ELb0ELi2ELi2ELi4ELi2ELb1EEENS1_24CollectiveEpilogueBwdGQAISB_fSE_Li256ELb1ELb0EEENS1_25SingleTileBwdLPTSchedulerILb1ELi128ELb0EEEEEEEEEvNT_6ParamsE,"a",@progbits
	.sectionflags	@""
	.align	4
.nv.constant0._ZN7cutlass13device_kernelIN5flash19enable_sm80_to_sm89INS1_16FlashAttnBwdSm80INS1_25CollectiveMainloopBwdSm80ILi2ELi1EN4cute5tupleIJNS5_1CILi64EEENS7_ILi128EEENS7_ILi96EEEEEENS_6half_tEfNS_4arch4Sm80ELb1ELb0ELb1ELb1ELb0ELb0ELb0ELb0ELi2ELi2ELi4ELi2ELb1EEENS1_24CollectiveEpilogueBwdGQAISB_fSE_Li256ELb1ELb0EEENS1_25SingleTileBwdLPTSchedulerILb1ELi128ELb0EEEEEEEEEvNT_6ParamsE:
	.zero		1552


//--------------------- .nv.constant0._ZN7cutlass13device_kernelIN5flash19enable_sm80_to_sm89INS1_16FlashAttnBwdSm80INS1_25CollectiveMainloopBwdSm80ILi2ELi1EN4cute5tupleIJNS5_1CILi64EEENS7_ILi128EEENS7_ILi96EEEEEENS_6half_tEfNS_4arch4Sm80ELb1ELb0ELb1ELb1ELb1ELb0ELb0ELb0ELi2ELi2ELi4ELi2ELb1EEENS1_24CollectiveEpilogueBwdGQAISB_fSE_Li256ELb1ELb1EEENS1_25SingleTileBwdLPTSchedulerILb1ELi128ELb1EEEEEEEEEvNT_6ParamsE --------------------------
	.section	.nv.constant0._ZN7cutlass13device_kernelIN5flash19enable_sm80_to_sm89INS1_16FlashAttnBwdSm80INS1_25CollectiveMainloopBwdSm80ILi2ELi1EN4cute5tupleIJNS5_1CILi64EEENS7_ILi128EEENS7_ILi96EEEEEENS_6half_tEfNS_4arch4Sm80ELb1ELb0ELb1ELb1ELb1ELb0ELb0ELb0ELi2ELi2ELi4ELi2ELb1EEENS1_24CollectiveEpilogueBwdGQAISB_fSE_Li256ELb1ELb1EEENS1_25SingleTileBwdLPTSchedulerILb1ELi128ELb1EEEEEEEEEvNT_6ParamsE,"a",@progbits
	.sectionflags	@""
	.align	4
.nv.constant0._ZN7cutlass13device_kernelIN5flash19enable_sm80_to_sm89INS1_16FlashAttnBwdSm80INS1_25CollectiveMainloopBwdSm80ILi2ELi1EN4cute5tupleIJNS5_1CILi64EEENS7_ILi128EEENS7_ILi96EEEEEENS_6half_tEfNS_4arch4Sm80ELb1ELb0ELb1ELb1ELb1ELb0ELb0ELb0ELi2ELi2ELi4ELi2ELb1EEENS1_24CollectiveEpilogueBwdGQAISB_fSE_Li256ELb1ELb1EEENS1_25SingleTileBwdLPTSchedulerILb1ELi128ELb1EEEEEEEEEvNT_6ParamsE:
	.zero		1552


//--------------------- .nv.constant0._ZN7cutlass13device_kernelIN5flash19enable_sm80_to_sm89INS1_16FlashAttnBwdSm80INS1_25CollectiveMainloopBwdSm80ILi2ELi2EN4cute5tupleIJNS5_1CILi64EEENS7_ILi128EEENS7_ILi96EEEEEENS_6half_tEfNS_4arch4Sm80ELb0ELb0ELb1ELb0ELb0ELb0ELb0ELb0ELi2ELi2ELi4ELi2ELb0EEENS1_21CollectiveEpilogueBwdISB_SC_SE_Li256ELb0ELb0ELi2EEENS1_19SingleTileSchedulerILb0ELb0ELb0ELi128EEEEEEEEEvNT_6ParamsE --------------------------
	.section	.nv.constant0._ZN7cutlass13device_kernelIN5flash19enable_sm80_to_sm89INS1_16FlashAttnBwdSm80INS1_25CollectiveMainloopBwdSm80ILi2ELi2EN4cute5tupleIJNS5_1CILi64EEENS7_ILi128EEENS7_ILi96EEEEEENS_6half_tEfNS_4arch4Sm80ELb0ELb0ELb1ELb0ELb0ELb0ELb0ELb0ELi2ELi2ELi4ELi2ELb0EEENS1_21CollectiveEpilogueBwdISB_SC_SE_Li256ELb0ELb0ELi2EEENS1_19SingleTileSchedulerILb0ELb0ELb0ELi128EEEEEEEEEvNT_6ParamsE,"a",@progbits
	.sectionflags	@""
	.align	4
.nv.constant0._ZN7cutlass13device_kernelIN5flash19enable_sm80_to_sm89INS1_16FlashAttnBwdSm80INS1_25CollectiveMainloopBwdSm80ILi2ELi2EN4cute5tupleIJNS5_1CILi64EEENS7_ILi128EEENS7_ILi96EEEEEENS_6half_tEfNS_4arch4Sm80ELb0ELb0ELb1ELb0ELb0ELb0ELb0ELb0ELi2ELi2ELi4ELi2ELb0EEENS1_21CollectiveEpilogueBwdISB_SC_SE_Li256ELb0ELb0ELi2EEENS1_19SingleTileSchedulerILb0ELb0ELb0ELi128EEEEEEEEEvNT_6ParamsE:
	.zero		1520


//--------------------- .nv.constant0._ZN7cutlass13device_kernelIN5flash19enable_sm80_to_sm89INS1_16FlashAttnBwdSm80INS1_25CollectiveMainloopBwdSm80ILi2ELi2EN4cute5tupleIJNS5_1CILi64EEENS7_ILi128EEENS7_ILi96EEEEEENS_6half_tEfNS_4arch4Sm80ELb0ELb0ELb1ELb0ELb1ELb0ELb0ELb0ELi2ELi2ELi4ELi2ELb0EEENS1_21CollectiveEpilogueBwdISB_SC_SE_Li256ELb0ELb0ELi2EEENS1_19SingleTileSchedulerILb0ELb0ELb0ELi128EEEEEEEEEvNT_6ParamsE --------------------------
	.section	.nv.constant0._ZN7cutlass13device_kernelIN5flash19enable_sm80_to_sm89INS1_16FlashAttnBwdSm80INS1_25CollectiveMainloopBwdSm80ILi2ELi2EN4cute5tupleIJNS5_1CILi64EEENS7_ILi128EEENS7_ILi96EEEEEENS_6half_tEfNS_4arch4Sm80ELb0ELb0ELb1ELb0ELb1ELb0ELb0ELb0ELi2ELi2ELi4ELi2ELb0EEENS1_21CollectiveEpilogueBwdISB_SC_SE_Li256ELb0ELb0ELi2EEENS1_19SingleTileSchedulerILb0ELb0ELb0ELi128EEEEEEEEEvNT_6ParamsE,"a",@progbits
	.sectionflags	@""
	.align	4
.nv.constant0._ZN7cutlass13device_kernelIN5flash19enable_sm80_to_sm89INS1_16FlashAttnBwdSm80INS1_25CollectiveMainloopBwdSm80ILi2ELi2EN4cute5tupleIJNS5_1CILi64EEENS7_ILi128EEENS7_ILi96EEEEEENS_6half_tEfNS_4arch4Sm80ELb0ELb0ELb1ELb0ELb1ELb0ELb0ELb0ELi2ELi2ELi4ELi2ELb0EEENS1_21CollectiveEpilogueBwdISB_SC_SE_Li256ELb0ELb0ELi2EEENS1_19SingleTileSchedulerILb0ELb0ELb0ELi128EEEEEEEEEvNT_6ParamsE:
	.zero		1520


//--------------------- .nv.constant0._ZN7cutlass13device_kernelIN5flash19enable_sm80_to_sm89INS1_16FlashAttnBwdSm80INS1_25CollectiveMainloopBwdSm80ILi2ELi2EN4cute5tupleIJNS5_1CILi64EEENS7_ILi128EEENS7_ILi96EEEEEENS_6half_tEfNS_4arch4Sm80ELb0ELb0ELb1ELb0ELb0ELb0ELb0ELb0ELi2ELi2ELi4ELi2ELb0EEENS1_24CollectiveEpilogueBwdGQAISB_fSE_Li256ELb0ELb0EEENS1_19SingleTileSchedulerILb0ELb0ELb0ELi128EEEEEEEEEvNT_6ParamsE --------------------------
	.section	.nv.constant0._ZN7cutlass13device_kernelIN5flash19enable_sm80_to_sm89INS1_16FlashAttnBwdSm80INS1_25CollectiveMainloopBwdSm80ILi2ELi2EN4cute5tupleIJNS5_1CILi64EEENS7_ILi128EEENS7_ILi96EEEEEENS_6half_tEfNS_4arch4Sm80ELb0ELb0ELb1ELb0ELb0ELb0ELb0ELb0ELi2ELi2ELi4ELi2ELb0EEENS1_24CollectiveEpilogueBwdGQAISB_fSE_Li256ELb0ELb0EEENS1_19SingleTileSchedulerILb0ELb0ELb0ELi128EEEEEEEEEvNT_6ParamsE,"a",@progbits
	.sectionflags	@""
	.align	4
.nv.constant0._ZN7cutlass13device_kernelIN5flash19enable_sm80_to_sm89INS1_16FlashAttnBwdSm80INS1_25CollectiveMainloopBwdSm80ILi2ELi2EN4cute5tupleIJNS5_1CILi64EEENS7_ILi128EEENS7_ILi96EEEEEENS_6half_tEfNS_4arch4Sm80ELb0ELb0ELb1ELb0ELb0ELb0ELb0ELb0ELi2ELi2ELi4ELi2ELb0EEENS1_24CollectiveEpilogueBwdGQAISB_fSE_Li256ELb0ELb0EEENS1_19SingleTileSchedulerILb0ELb0ELb0ELi128EEEEEEEEEvNT_6ParamsE:
	.zero		1528


//--------------------- .nv.constant0._ZN7cutlass13device_kernelIN5flash19enable_sm80_to_sm89INS1_16FlashAttnBwdSm80INS1_25CollectiveMainloopBwdSm80ILi2ELi2EN4cute5tupleIJNS5_1CILi64EEENS7_ILi128EEENS7_ILi96EEEEEENS_6half_tEfNS_4arch4Sm80ELb0ELb0ELb1ELb0ELb1ELb0ELb0ELb0ELi2ELi2ELi4ELi2ELb0EEENS1_24CollectiveEpilogueBwdGQAISB_fSE_Li256ELb0ELb1EEENS1_19SingleTileSchedulerILb0ELb0ELb0ELi128EEEEEEEEEvNT_6ParamsE --------------------------
	.section	.nv.constant0._ZN7cutlass13device_kernelIN5flash19enable_sm80_to_sm89INS1_16FlashAttnBwdSm80INS1_25CollectiveMainloopBwdSm80ILi2ELi2EN4cute5tupleIJNS5_1CILi64EEENS7_ILi128EEENS7_ILi96EEEEEENS_6half_tEfNS_4arch4Sm80ELb0ELb0ELb1ELb0ELb1ELb0ELb0ELb0ELi2ELi2ELi4ELi2ELb0EEENS1_24CollectiveEpilogueBwdGQAISB_fSE_Li256ELb0ELb1EEENS1_19SingleTileSchedulerILb0ELb0ELb0ELi128EEEEEEEEEvNT_6ParamsE,"a",@progbits
	.sectionflags	@""
	.align	4
.nv.constant0._ZN7cutlass13device_kernelIN5flash19enable_sm80_to_sm89INS1_16FlashAttnBwdSm80INS1_25CollectiveMainloopBwdSm80ILi2ELi2EN4cute5tupleIJNS5_1CILi64EEENS7_ILi128EEENS7_ILi96EEEEEENS_6half_tEfNS_4arch4Sm80ELb0ELb0ELb1ELb0ELb1ELb0ELb0ELb0ELi2ELi2ELi4ELi2ELb0EEENS1_24CollectiveEpilogueBwdGQAISB_fSE_Li256ELb0ELb1EEENS1_19SingleTileSchedulerILb0ELb0ELb0ELi128EEEEEEEEEvNT_6ParamsE:
	.zero		1528


//--------------------- .nv.constant0._ZN7cutlass13device_kernelIN5flash19enable_sm80_to_sm89INS1_16FlashAttnBwdSm80INS1_25CollectiveMainloopBwdSm80ILi2ELi2EN4cute5tupleIJNS5_1CILi64EEENS7_ILi128EEENS7_ILi96EEEEEENS_6half_tEfNS_4arch4Sm80ELb0ELb0ELb1ELb1ELb0ELb0ELb0ELb0ELi2ELi2ELi4ELi2ELb0EEENS1_21CollectiveEpilogueBwdISB_SC_SE_Li256ELb1ELb0ELi2EEENS1_19SingleTileSchedulerILb1ELb0ELb0ELi128EEEEEEEEEvNT_6ParamsE --------------------------
	.section	.nv.constant0._ZN7cutlass13device_kernelIN5flash19enable_sm80_to_sm89INS1_16FlashAttnBwdSm80INS1_25CollectiveMainloopBwdSm80ILi2ELi2EN4cute5tupleIJNS5_1CILi64EEENS7_ILi128EEENS7_ILi96EEEEEENS_6half_tEfNS_4arch4Sm80ELb0ELb0ELb1ELb1ELb0ELb0ELb0ELb0ELi2ELi2ELi4ELi2ELb0EEENS1_21CollectiveEpilogueBwdISB_SC_SE_Li256ELb1ELb0ELi2EEENS1_19SingleTileSchedulerILb1ELb0ELb0ELi128EEEEEEEEEvNT_6ParamsE,"a",@progbits
	.sectionflags	@""
	.align	4
.nv.constant0._ZN7cutlass13device_kernelIN5flash19enable_sm80_to_sm89INS1_16FlashAttnBwdSm80INS1_25CollectiveMainloopBwdSm80ILi2ELi2EN4cute5tupleIJNS5_1CILi64EEENS7_ILi128EEENS7_ILi96EEEEEENS_6half_tEfNS_4arch4Sm80ELb0ELb0ELb1ELb1ELb0ELb0ELb0ELb0ELi2ELi2ELi4ELi2ELb0EEENS1_21CollectiveEpilogueBwdISB_SC_SE_Li256ELb1ELb0ELi2EEENS1_19SingleTileSchedulerILb1ELb0ELb0ELi128EEEEEEEEEvNT_6ParamsE:
	.zero		1520


//--------------------- .nv.constant0._ZN7cutlass13device_kernelIN5flash19enable_sm80_to_sm89INS1_16FlashAttnBwdSm80INS1_25CollectiveMainloopBwdSm80ILi2ELi2EN4cute5tupleIJNS5_1CILi64EEENS7_ILi128EEENS7_ILi96EEEEEENS_6half_tEfNS_4arch4Sm80ELb0ELb0ELb1ELb1ELb1ELb0ELb0ELb0ELi2ELi2ELi4ELi2ELb0EEENS1_21CollectiveEpilogueBwdISB_SC_SE_Li256ELb1ELb0ELi2EEENS1_19SingleTileSchedulerILb1ELb0ELb0ELi128EEEEEEEEEvNT_6ParamsE --------------------------
	.section	.nv.constant0._ZN7cutlass13device_kernelIN5flash19enable_sm80_to_sm89INS1_16FlashAttnBwdSm80INS1_25CollectiveMainloopBwdSm80ILi2ELi2EN4cute5tupleIJNS5_1CILi64EEENS7_ILi128EEENS7_ILi96EEEEEENS_6half_tEfNS_4arch4Sm80ELb0ELb0ELb1ELb1ELb1ELb0ELb0ELb0ELi2ELi2ELi4ELi2ELb0EEENS1_21CollectiveEpilogueBwdISB_SC_SE_Li256ELb1ELb0ELi2EEENS1_19SingleTileSchedulerILb1ELb0ELb0ELi128EEEEEEEEEvNT_6ParamsE,"a",@progbits
	.sectionflags	@""
	.align	4
.nv.constant0._ZN7cutlass13device_kernelIN5flash19enable_sm80_to_sm89INS1_16FlashAttnBwdSm80INS1_25CollectiveMainloopBwdSm80ILi2ELi2EN4cute5tupleIJNS5_1CILi64EEENS7_ILi128EEENS7_ILi96EEEEEENS_6half_tEfNS_4arch4Sm80ELb0ELb0ELb1ELb1ELb1ELb0ELb0ELb0ELi2ELi2ELi4ELi2ELb0EEENS1_21CollectiveEpilogueBwdISB_SC_SE_Li256ELb1ELb0ELi2EEENS1_19SingleTileSchedulerILb1ELb0ELb0ELi128EEEEEEEEEvNT_6ParamsE:
	.zero		1520


//--------------------- .nv.constant0._ZN7cutlass13device_kernelIN5flash19enable_sm80_to_sm89INS1_16FlashAttnBwdSm80INS1_25CollectiveMainloopBwdSm80ILi2ELi2EN4cute5tupleIJNS5_1CILi64EEENS7_ILi128EEENS7_ILi96EEEEEENS_6half_tEfNS_4arch4Sm80ELb0ELb0ELb1ELb1ELb0ELb0ELb0ELb0ELi2ELi2ELi4ELi2ELb0EEENS1_24CollectiveEpilogueBwdGQAISB_fSE_Li256ELb1ELb0EEENS1_19SingleTileSchedulerILb1ELb0ELb0ELi128EEEEEEEEEvNT_6ParamsE --------------------------
	.section	.nv.constant0._ZN7cutlass13device_kernelIN5flash19enable_sm80_to_sm89INS1_16FlashAttnBwdSm80INS1_25CollectiveMainloopBwdSm80ILi2ELi2EN4cute5tupleIJNS5_1CILi64EEENS7_ILi128EEENS7_ILi96EEEEEENS_6half_tEfNS_4arch4Sm80ELb0ELb0ELb1ELb1ELb0ELb0ELb0ELb0ELi2ELi2ELi4ELi2ELb0EEENS1_24CollectiveEpilogueBwdGQAISB_fSE_Li256ELb1ELb0EEENS1_19SingleTileSchedulerILb1ELb0ELb0ELi128EEEEEEEEEvNT_6ParamsE,"a",@progbits
	.sectionflags	@""
	.align	4
.nv.constant0._ZN7cutlass13device_kernelIN5flash19enable_sm80_to_sm89INS1_16FlashAttnBwdSm80INS1_25CollectiveMainloopBwdSm80ILi2ELi2EN4cute5tupleIJNS5_1CILi64EEENS7_ILi128EEENS7_ILi96EEEEEENS_6half_tEfNS_4arch4Sm80ELb0ELb0ELb1ELb1ELb0ELb0ELb0ELb0ELi2ELi2ELi4ELi2ELb0EEENS1_24CollectiveEpilogueBwdGQAISB_fSE_Li256ELb1ELb0EEENS1_19SingleTileSchedulerILb1ELb0ELb0ELi128EEEEEEEEEvNT_6ParamsE:
	.zero		1528


//--------------------- .nv.constant0._ZN7cutlass13device_kernelIN5flash19enable_sm80_to_sm89INS1_16FlashAttnBwdSm80INS1_25CollectiveMainloopBwdSm80ILi2ELi2EN4cute5tupleIJNS5_1CILi64EEENS7_ILi128EEENS7_ILi96EEEEEENS_6half_tEfNS_4arch4Sm80ELb0ELb0ELb1ELb1ELb1ELb0ELb0ELb0ELi2ELi2ELi4ELi2ELb0EEENS1_24CollectiveEpilogueBwdGQAISB_fSE_Li256ELb1ELb1EEENS1_19SingleTileSchedulerILb1ELb0ELb0ELi128EEEEEEEEEvNT_6ParamsE --------------------------
	.section	.nv.constant0._ZN7cutlass13device_kernelIN5flash19enable_sm80_to_sm89INS1_16FlashAttnBwdSm80INS1_25CollectiveMainloopBwdSm80ILi2ELi2EN4cute5tupleIJNS5_1CILi64EEENS7_ILi128EEENS7_ILi96EEEEEENS_6half_tEfNS_4arch4Sm80ELb0ELb0ELb1ELb1ELb1ELb0ELb0ELb0ELi2ELi2ELi4ELi2ELb0EEENS1_24CollectiveEpilogueBwdGQAISB_fSE_Li256ELb1ELb1EEENS1_19SingleTileSchedulerILb1ELb0ELb0ELi128EEEEEEEEEvNT_6ParamsE,"a",@progbits
	.sectionflags	@""
	.align	4
.nv.constant0._ZN7cutlass13device_kernelIN5flash19enable_sm80_to_sm89INS1_16FlashAttnBwdSm80INS1_25CollectiveMainloopBwdSm80ILi2ELi2EN4cute5tupleIJNS5_1CILi64EEENS7_ILi128EEENS7_ILi96EEEEEENS_6half_tEfNS_4arch4Sm80ELb0ELb0ELb1ELb1ELb1ELb0ELb0ELb0ELi2ELi2ELi4ELi2ELb0EEENS1_24CollectiveEpilogueBwdGQAISB_fSE_Li256ELb1ELb1EEENS1_19SingleTileSchedulerILb1ELb0ELb0ELi128EEEEEEEEEvNT_6ParamsE:
	.zero		1528


//--------------------- .nv.constant0._ZN7cutlass13device_kernelIN5flash19enable_sm80_to_sm89INS1_16FlashAttnBwdSm80INS1_25CollectiveMainloopBwdSm80ILi2ELi2EN4cute5tupleIJNS5_1CILi64EEENS7_ILi128EEENS7_ILi96EEEEEENS_6half_tEfNS_4arch4Sm80ELb0ELb1ELb1ELb0ELb0ELb0ELb0ELb0ELi2ELi2ELi4ELi2ELb0EEENS1_21CollectiveEpilogueBwdISB_SC_SE_Li256ELb0ELb0ELi2EEENS1_19SingleTileSchedulerILb0ELb0ELb0ELi128EEEEEEEEEvNT_6ParamsE --------------------------
	.section	.nv.constant0._ZN7cutlass13device_kernelIN5flash19enable_sm80_to_sm89INS1_16FlashAttnBwdSm80INS1_25CollectiveMainloopBwdSm80ILi2ELi2EN4cute5tupleIJNS5_1CILi64EEENS7_ILi128EEENS7_ILi96EEEEEENS_6half_tEfNS_4arch4Sm80ELb0ELb1ELb1ELb0ELb0ELb0ELb0ELb0ELi2ELi2ELi4ELi2ELb0EEENS1_21CollectiveEpilogueBwdISB_SC_SE_Li256ELb0ELb0ELi2EEENS1_19SingleTileSchedulerILb0ELb0ELb0ELi128EEEEEEEEEvNT_6ParamsE,"a",@progbits
	.sectionflags	@""
	.align	4
.nv.constant0._ZN7cutlass13device_kernelIN5flash19enable_sm80_to_sm89INS1_16FlashAttnBwdSm80INS1_25CollectiveMainloopBwdSm80ILi2ELi2EN4cute5tupleIJNS5_1CILi64EEENS7_ILi128EEENS7_ILi96EEEEEENS_6half_tEfNS_4arch4Sm80ELb0ELb1ELb1ELb0ELb0ELb0ELb0ELb0ELi2ELi2ELi4ELi2ELb0EEENS1_21CollectiveEpilogueBwdISB_SC_SE_Li256ELb0ELb0ELi2EEENS1_19SingleTileSchedulerILb0ELb0ELb0ELi128EEEEEEEEEvNT_6ParamsE:
	.zero		1520


//--------------------- .nv.constant0._ZN7cutlass13device_kernelIN5flash19enable_sm80_to_sm89INS1_16FlashAttnBwdSm80INS1_25CollectiveMainloopBwdSm80ILi2ELi2EN4cute5tupleIJNS5_1CILi64EEENS7_ILi128EEENS7_ILi96EEEEEENS_6half_tEfNS_4arch4Sm80ELb0ELb1ELb1ELb0ELb1ELb0ELb0ELb0ELi2ELi2ELi4ELi2ELb0EEENS1_21CollectiveEpilogueBwdISB_SC_SE_Li256ELb0ELb0ELi2EEENS1_19SingleTileSchedulerILb0ELb0ELb0ELi128EEEEEEEEEvNT_6ParamsE --------------------------
	.section	.nv.constant0._ZN7cutlass13device_kernelIN5flash19enable_sm80_to_sm89INS1_16FlashAttnBwdSm80INS1_25CollectiveMainloopBwdSm80ILi2ELi2EN4cute5tupleIJNS5_1CILi64EEENS7_ILi128EEENS7_ILi96EEEEEENS_6half_tEfNS_4arch4Sm80ELb0ELb1ELb1ELb0ELb1ELb0ELb0ELb0ELi2ELi2ELi4ELi2ELb0EEENS1_21CollectiveEpilogueBwdISB_SC_SE_Li256ELb0ELb0ELi2EEENS1_19SingleTileSchedulerILb0ELb0ELb0ELi128EEEEEEEEEvNT_6ParamsE,"a",@progbits
	.sectionflags	@""
	.align	4
.nv.constant0._ZN7cutlass13device_kernelIN5flash19enable_sm80_to_sm89INS1_16FlashAttnBwdSm80INS1_25CollectiveMainloopBwdSm80ILi2ELi2EN4cute5tupleIJNS5_1CILi64EEENS7_ILi128EEENS7_ILi96EEEEEENS_6half_tEfNS_4arch4Sm80ELb0ELb1ELb1ELb0ELb1ELb0ELb0ELb0ELi2ELi2ELi4ELi2ELb0EEENS1_21CollectiveEpilogueBwdISB_SC_SE_Li256ELb0ELb0ELi2EEENS1_19SingleTileSchedulerILb0ELb0ELb0ELi128EEEEEEEEEvNT_6ParamsE:
	.zero		1520


//--------------------- .nv.constant0._ZN7cutlass13device_kernelIN5flash19enable_sm80_to_sm89INS1_16FlashAttnBwdSm80INS1_25CollectiveMainloopBwdSm80ILi2ELi2EN4cute5tupleIJNS5_1CILi64EEENS7_ILi128EEENS7_ILi96EEEEEENS_6half_tEfNS_4arch4Sm80ELb0ELb1ELb1ELb0ELb0ELb0ELb0ELb0ELi2ELi2ELi4ELi2ELb0EEENS1_24CollectiveEpilogueBwdGQAISB_fSE_Li256ELb0ELb0EEENS1_19SingleTileSchedulerILb0ELb0ELb0ELi128EEEEEEEEEvNT_6ParamsE --------------------------
	.section	.nv.constant0._ZN7cutlass13device_kernelIN5flash19enable_sm80_to_sm89INS1_16FlashAttnBwdSm80INS1_25CollectiveMainloopBwdSm80ILi2ELi2EN4cute5tupleIJNS5_1CILi64EEENS7_ILi128EEENS7_ILi96EEEEEENS_6half_tEfNS_4arch4Sm80ELb0ELb1ELb1ELb0ELb0ELb0ELb0ELb0ELi2ELi2ELi4ELi2ELb0EEENS1_24CollectiveEpilogueBwdGQAISB_fSE_Li256ELb0ELb0EEENS1_19SingleTileSchedulerILb0ELb0ELb0ELi128EEEEEEEEEvNT_6ParamsE,"a",@progbits
	.sectionflags	@""
	.align	4
.nv.constant0._ZN7cutlass13device_kernelIN5flash19enable_sm80_to_sm89INS1_16FlashAttnBwdSm80INS1_25CollectiveMainloopBwdSm80ILi2ELi2EN4cute5tupleIJNS5_1CILi64EEENS7_ILi128EEENS7_ILi96EEEEEENS_6half_tEfNS_4arch4Sm80ELb0ELb1ELb1ELb0ELb0ELb0ELb0ELb0ELi2ELi2ELi4ELi2ELb0EEENS1_24CollectiveEpilogueBwdGQAISB_fSE_Li256ELb0ELb0EEENS1_19SingleTileSchedulerILb0ELb0ELb0ELi128EEEEEEEEEvNT_6ParamsE:
	.zero		1528


//--------------------- .nv.constant0._ZN7cutlass13device_kernelIN5flash19enable_sm80_to_sm89INS1_16FlashAttnBwdSm80INS1_25CollectiveMainloopBwdSm80ILi2ELi2EN4cute5tupleIJNS5_1CILi64EEENS7_ILi128EEENS7_ILi96EEEEEENS_6half_tEfNS_4arch4Sm80ELb0ELb1ELb1ELb0ELb1ELb0ELb0ELb0ELi2ELi2ELi4ELi2ELb0EEENS1_24CollectiveEpilogueBwdGQAISB_fSE_Li256ELb0ELb1EEENS1_19SingleTileSchedulerILb0ELb0ELb0ELi128EEEEEEEEEvNT_6ParamsE --------------------------
	.section	.nv.constant0._ZN7cutlass13device_kernelIN5flash19enable_sm80_to_sm89INS1_16FlashAttnBwdSm80INS1_25CollectiveMainloopBwdSm80ILi2ELi2EN4cute5tupleIJNS5_1CILi64EEENS7_ILi128EEENS7_ILi96EEEEEENS_6half_tEfNS_4arch4Sm80ELb0ELb1ELb1ELb0ELb1ELb0ELb0ELb0ELi2ELi2ELi4ELi2ELb0EEENS1_24CollectiveEpilogueBwdGQAISB_fSE_Li256ELb0ELb1EEENS1_19SingleTileSchedulerILb0ELb0ELb0ELi128EEEEEEEEEvNT_6ParamsE,"a",@progbits
	.sectionflags	@""
	.align	4
.nv.constant0._ZN7cutlass13device_kernelIN5flash19enable_sm80_to_sm89INS1_16FlashAttnBwdSm80INS1_25CollectiveMainloopBwdSm80ILi2ELi2EN4cute5tupleIJNS5_1CILi64EEENS7_ILi128EEENS7_ILi96EEEEEENS_6half_tEfNS_4arch4Sm80ELb0ELb1ELb1ELb0ELb1ELb0ELb0ELb0ELi2ELi2ELi4ELi2ELb0EEENS1_24CollectiveEpilogueBwdGQAISB_fSE_Li256ELb0ELb1EEENS1_19SingleTileSchedulerILb0ELb0ELb0ELi128EEEEEEEEEvNT_6ParamsE:
	.zero		1528


//--------------------- .nv.constant0._ZN7cutlass13device_kernelIN5flash19enable_sm80_to_sm89INS1_16FlashAttnBwdSm80INS1_25CollectiveMainloopBwdSm80ILi2ELi2EN4cute5tupleIJNS5_1CILi64EEENS7_ILi128EEENS7_ILi96EEEEEENS_6half_tEfNS_4arch4Sm80ELb0ELb1ELb1ELb1ELb0ELb0ELb0ELb0ELi2ELi2ELi4ELi2ELb0EEENS1_21CollectiveEpilogueBwdISB_SC_SE_Li256ELb1ELb0ELi2EEENS1_19SingleTileSchedulerILb1ELb0ELb0ELi128EEEEEEEEEvNT_6ParamsE --------------------------
	.section	.nv.constant0._ZN7cutlass13device_kernelIN5flash19enable_sm80_to_sm89INS1_16FlashAttnBwdSm80INS1_25CollectiveMainloopBwdSm80ILi2ELi2EN4cute5tupleIJNS5_1CILi64EEENS7_ILi128EEENS7_ILi96EEEEEENS_6half_tEfNS_4arch4Sm80ELb0ELb1ELb1ELb1ELb0ELb0ELb0ELb0ELi2ELi2ELi4ELi2ELb0EEENS1_21CollectiveEpilogueBwdISB_SC_SE_Li256ELb1ELb0ELi2EEENS1_19SingleTileSchedulerILb1ELb0ELb0ELi128EEEEEEEEEvNT_6ParamsE,"a",@progbits
	.sectionflags	@""
	.align	4
.nv.constant0._ZN7cutlass13device_kernelIN5flash19enable_sm80_to_sm89INS1_16FlashAttnBwdSm80INS1_25CollectiveMainloopBwdSm80ILi2ELi2EN4cute5tupleIJNS5_1CILi64EEENS7_ILi128EEENS7_ILi96EEEEEENS_6half_tEfNS_4arch4Sm80ELb0ELb1ELb1ELb1ELb0ELb0ELb0ELb0ELi2ELi2ELi4ELi2ELb0EEENS1_21CollectiveEpilogueBwdISB_SC_SE_Li256ELb1ELb0ELi2EEENS1_19SingleTileSchedulerILb1ELb0ELb0ELi128EEEEEEEEEvNT_6ParamsE:
	.zero		1520


//--------------------- .nv.constant0._ZN7cutlass13device_kernelIN5flash19enable_sm80_to_sm89INS1_16FlashAttnBwdSm80INS1_25CollectiveMainloopBwdSm80ILi2ELi2EN4cute5tupleIJNS5_1CILi64EEENS7_ILi128EEENS7_ILi96EEEEEENS_6half_tEfNS_4arch4Sm80ELb0ELb1ELb1ELb1ELb1ELb0ELb0ELb0ELi2ELi2ELi4ELi2ELb0EEENS1_21CollectiveEpilogueBwdISB_SC_SE_Li256ELb1ELb0ELi2EEENS1_19SingleTileSchedulerILb1ELb0ELb0ELi128EEEEEEEEEvNT_6ParamsE --------------------------
	.section	.nv.constant0._ZN7cutlass13device_kernelIN5flash19enable_sm80_to_sm89INS1_16FlashAttnBwdSm80INS1_25CollectiveMainloopBwdSm80ILi2ELi2EN4cute5tupleIJNS5_1CILi64EEENS7_ILi128EEENS7_ILi96EEEEEENS_6half_tEfNS_4arch4Sm80ELb0ELb1ELb1ELb1ELb1ELb0ELb0ELb0ELi2ELi2ELi4ELi2ELb0EEENS1_21CollectiveEpilogueBwdISB_SC_SE_Li256ELb1ELb0ELi2EEENS1_19SingleTileSchedulerILb1ELb0ELb0ELi128EEEEEEEEEvNT_6ParamsE,"a",@progbits
	.sectionflags	@""
	.align	4
.nv.constant0._ZN7cutlass13device_kernelIN5flash19enable_sm80_to_sm89INS1_16FlashAttnBwdSm80INS1_25CollectiveMainloopBwdSm80ILi2ELi2EN4cute5tupleIJNS5_1CILi64EEENS7_ILi128EEENS7_ILi96EEEEEENS_6half_tEfNS_4arch4Sm80ELb0ELb1ELb1ELb1ELb1ELb0ELb0ELb0ELi2ELi2ELi4ELi2ELb0EEENS1_21CollectiveEpilogueBwdISB_SC_SE_Li256ELb1ELb0ELi2EEENS1_19SingleTileSchedulerILb1ELb0ELb0ELi128EEEEEEEEEvNT_6ParamsE:
	.zero		1520


//--------------------- .nv.constant0._ZN7cutlass13device_kernelIN5flash19enable_sm80_to_sm89INS1_16FlashAttnBwdSm80INS1_25CollectiveMainloopBwdSm80ILi2ELi2EN4cute5tupleIJNS5_1CILi64EEENS7_ILi128EEENS7_ILi96EEEEEENS_6half_tEfNS_4arch4Sm80ELb0ELb1ELb1ELb1ELb0ELb0ELb0ELb0ELi2ELi2ELi4ELi2ELb0EEENS1_24CollectiveEpilogueBwdGQAISB_fSE_Li256ELb1ELb0EEENS1_19SingleTileSchedulerILb1ELb0ELb0ELi128EEEEEEEEEvNT_6ParamsE --------------------------
	.section	.nv.constant0._ZN7cutlass13device_kernelIN5flash19enable_sm80_to_sm89INS1_16FlashAttnBwdSm80INS1_25CollectiveMainloopBwdSm80ILi2ELi2EN4cute5tupleIJNS5_1CILi64EEENS7_ILi128EEENS7_ILi96EEEEEENS_6half_tEfNS_4arch4Sm80ELb0ELb1ELb1ELb1ELb0ELb0ELb0ELb0ELi2ELi2ELi4ELi2ELb0EEENS1_24CollectiveEpilogueBwdGQAISB_fSE_Li256ELb1ELb0EEENS1_19SingleTileSchedulerILb1ELb0ELb0ELi128EEEEEEEEEvNT_6ParamsE,"a",@progbits
	.sectionflags	@""
	.align	4
.nv.constant0._ZN7cutlass13device_kernelIN5flash19enable_sm80_to_sm89INS1_16FlashAttnBwdSm80INS1_25CollectiveMainloopBwdSm80ILi2ELi2EN4cute5tupleIJNS5_1CILi64EEENS7_ILi128EEENS7_ILi96EEEEEENS_6half_tEfNS_4arch4Sm80ELb0ELb1ELb1ELb1ELb0ELb0ELb0ELb0ELi2ELi2ELi4ELi2ELb0EEENS1_24CollectiveEpilogueBwdGQAISB_fSE_Li256ELb1ELb0EEENS1_19SingleTileSchedulerILb1ELb0ELb0ELi128EEEEEEEEEvNT_6ParamsE:
	.zero		1528


//--------------------- .nv.constant0._ZN7cutlass13device_kernelIN5flash19enable_sm80_to_sm89INS1_16FlashAttnBwdSm80INS1_25CollectiveMainloopBwdSm80ILi2ELi2EN4cute5tupleIJNS5_1CILi64EEENS7_ILi128EEENS7_ILi96EEEEEENS_6half_tEfNS_4arch4Sm80ELb0ELb1ELb1ELb1ELb1ELb0ELb0ELb0ELi2ELi2ELi4ELi2ELb0EEENS1_24CollectiveEpilogueBwdGQAISB_fSE_Li256ELb1ELb1EEENS1_19SingleTileSchedulerILb1ELb0ELb0ELi128EEEEEEEEEvNT_6ParamsE --------------------------
	.section	.nv.constant0._ZN7cutlass13device_kernelIN5flash19enable_sm80_to_sm89INS1_16FlashAttnBwdSm80INS1_25CollectiveMainloopBwdSm80ILi2ELi2EN4cute5tupleIJNS5_1CILi64EEENS7_ILi128EEENS7_ILi96EEEEEENS_6half_tEfNS_4arch4Sm80ELb0ELb1ELb1ELb1ELb1ELb0ELb0ELb0ELi2ELi2ELi4ELi2ELb0EEENS1_24CollectiveEpilogueBwdGQAISB_fSE_Li256ELb1ELb1EEENS1_19SingleTileSchedulerILb1ELb0ELb0ELi128EEEEEEEEEvNT_6ParamsE,"a",@progbits
	.sectionflags	@""
	.align	4
.nv.constant0._ZN7cutlass13device_kernelIN5flash19enable_sm80_to_sm89INS1_16FlashAttnBwdSm80INS1_25CollectiveMainloopBwdSm80ILi2ELi2EN4cute5tupleIJNS5_1CILi64EEENS7_ILi128EEENS7_ILi96EEEEEENS_6half_tEfNS_4arch4Sm80ELb0ELb1ELb1ELb1ELb1ELb0ELb0ELb0ELi2ELi2ELi4ELi2ELb0EEENS1_24CollectiveEpilogueBwdGQAISB_fSE_Li256ELb1ELb1EEENS1_19SingleTileSchedulerILb1ELb0ELb0ELi128EEEEEEEEEvNT_6ParamsE:
	.zero		1528


//--------------------- .nv.constant0._ZN7cutlass13device_kernelIN5flash19enable_sm80_to_sm89INS1_16FlashAttnBwdSm80INS1_25CollectiveMainloopBwdSm80ILi2ELi2EN4cute5tupleIJNS5_1CILi64EEENS7_ILi128EEENS7_ILi96EEEEEENS_6half_tEfNS_4arch4Sm80ELb1ELb0ELb1ELb0ELb0ELb0ELb0ELb0ELi2ELi2ELi4ELi2ELb0EEENS1_21CollectiveEpilogueBwdISB_SC_SE_Li256ELb0ELb0ELi2EEENS1_25SingleTileBwdLPTSchedulerILb0ELi128ELb0EEEEEEEEEvNT_6ParamsE --------------------------
	.section	.nv.constant0._ZN7cutlass13device_kernelIN5flash19enable_sm80_to_sm89INS1_16FlashAttnBwdSm80INS1_25CollectiveMainloopBwdSm80ILi2ELi2EN4cute5tupleIJNS5_1CILi64EEENS7_ILi128EEENS7_ILi96EEEEEENS_6half_tEfNS_4arch4Sm80ELb1ELb0ELb1ELb0ELb0ELb0ELb0ELb0ELi2ELi2ELi4ELi2ELb0EEENS1_21CollectiveEpilogueBwdISB_SC_SE_Li256ELb0ELb0ELi2EEENS1_25SingleTileBwdLPTSchedulerILb0ELi128ELb0EEEEEEEEEvNT_6ParamsE,"a",@progbits
	.sectionflags	@""
	.align	4
.nv.constant0._ZN7cutlass13device_kernelIN5flash19enable_sm80_to_sm89INS1_16FlashAttnBwdSm80INS1_25CollectiveMainloopBwdSm80ILi2ELi2EN4cute5tupleIJNS5_1CILi64EEENS7_ILi128EEENS7_ILi96EEEEEENS_6half_tEfNS_4arch4Sm80ELb1ELb0ELb1ELb0ELb0ELb0ELb0ELb0ELi2ELi2ELi4ELi2ELb0EEENS1_21CollectiveEpilogueBwdISB_SC_SE_Li256ELb0ELb0ELi2EEENS1_25SingleTileBwdLPTSchedulerILb0ELi128ELb0EEEEEEEEEvNT_6ParamsE:
	.zero		1544


//--------------------- .nv.constant0._ZN7cutlass13device_kernelIN5flash19enable_sm80_to_sm89INS1_16FlashAttnBwdSm80INS1_25CollectiveMainloopBwdSm80ILi2ELi2EN4cute5tupleIJNS5_1CILi64EEENS7_ILi128EEENS7_ILi96EEEEEENS_6half_tEfNS_4arch4Sm80ELb1ELb0ELb1ELb0ELb1ELb0ELb0ELb0ELi2ELi2ELi4ELi2ELb0EEENS1_21CollectiveEpilogueBwdISB_SC_SE_Li256ELb0ELb0ELi2EEENS1_25SingleTileBwdLPTSchedulerILb0ELi128ELb1EEEEEEEEEvNT_6ParamsE --------------------------
	.section	.nv.constant0._ZN7cutlass13device_kernelIN5flash19enable_sm80_to_sm89INS1_16FlashAttnBwdSm80INS1_25CollectiveMainloopBwdSm80ILi2ELi2EN4cute5tupleIJNS5_1CILi64EEENS7_ILi128EEENS7_ILi96EEEEEENS_6half_tEfNS_4arch4Sm80ELb1ELb0ELb1ELb0ELb1ELb0ELb0ELb0ELi2ELi2ELi4ELi2ELb0EEENS1_21CollectiveEpilogueBwdISB_SC_SE_Li256ELb0ELb0ELi2EEENS1_25SingleTileBwdLPTSchedulerILb0ELi128ELb1EEEEEEEEEvNT_6ParamsE,"a",@progbits
	.sectionflags	@""
	.align	4
.nv.constant0._ZN7cutlass13device_kernelIN5flash19enable_sm80_to_sm89INS1_16FlashAttnBwdSm80INS1_25CollectiveMainloopBwdSm80ILi2ELi2EN4cute5tupleIJNS5_1CILi64EEENS7_ILi128EEENS7_ILi96EEEEEENS_6half_tEfNS_4arch4Sm80ELb1ELb0ELb1ELb0ELb1ELb0ELb0ELb0ELi2ELi2ELi4ELi2ELb0EEENS1_21CollectiveEpilogueBwdISB_SC_SE_Li256ELb0ELb0ELi2EEENS1_25SingleTileBwdLPTSchedulerILb0ELi128ELb1EEEEEEEEEvNT_6ParamsE:
	.zero		1544


//--------------------- .nv.constant0._ZN7cutlass13device_kernelIN5flash19enable_sm80_to_sm89INS1_16FlashAttnBwdSm80INS1_25CollectiveMainloopBwdSm80ILi2ELi2EN4cute5tupleIJNS5_1CILi64EEENS7_ILi128EEENS7_ILi96EEEEEENS_6half_tEfNS_4arch4Sm80ELb1ELb0ELb1ELb0ELb0ELb0ELb0ELb0ELi2ELi2ELi4ELi2ELb0EEENS1_24CollectiveEpilogueBwdGQAISB_fSE_Li256ELb0ELb0EEENS1_25SingleTileBwdLPTSchedulerILb0ELi128ELb0EEEEEEEEEvNT_6ParamsE --------------------------
	.section	.nv.constant0._ZN7cutlass13device_kernelIN5flash19enable_sm80_to_sm89INS1_16FlashAttnBwdSm80INS1_25CollectiveMainloopBwdSm80ILi2ELi2EN4cute5tupleIJNS5_1CILi64EEENS7_ILi128EEENS7_ILi96EEEEEENS_6half_tEfNS_4arch4Sm80ELb1ELb0ELb1ELb0ELb0ELb0ELb0ELb0ELi2ELi2ELi4ELi2ELb0EEENS1_24CollectiveEpilogueBwdGQAISB_fSE_Li256ELb0ELb0EEENS1_25SingleTileBwdLPTSchedulerILb0ELi128ELb0EEEEEEEEEvNT_6ParamsE,"a",@progbits
	.sectionflags	@""
	.align	4
.nv.constant0._ZN7cutlass13device_kernelIN5flash19enable_sm80_to_sm89INS1_16FlashAttnBwdSm80INS1_25CollectiveMainloopBwdSm80ILi2ELi2EN4cute5tupleIJNS5_1CILi64EEENS7_ILi128EEENS7_ILi96EEEEEENS_6half_tEfNS_4arch4Sm80ELb1ELb0ELb1ELb0ELb0ELb0ELb0ELb0ELi2ELi2ELi4ELi2ELb0EEENS1_24CollectiveEpilogueBwdGQAISB_fSE_Li256ELb0ELb0EEENS1_25SingleTileBwdLPTSchedulerILb0ELi128ELb0EEEEEEEEEvNT_6ParamsE:
	.zero		1552


//--------------------- .nv.constant0._ZN7cutlass13device_kernelIN5flash19enable_sm80_to_sm89INS1_16FlashAttnBwdSm80INS1_25CollectiveMainloopBwdSm80ILi2ELi2EN4cute5tupleIJNS5_1CILi64EEENS7_ILi128EEENS7_ILi96EEEEEENS_6half_tEfNS_4arch4Sm80ELb1ELb0ELb1ELb0ELb1ELb0ELb0ELb0ELi2ELi2ELi4ELi2ELb0EEENS1_24CollectiveEpilogueBwdGQAISB_fSE_Li256ELb0ELb1EEENS1_25SingleTileBwdLPTSchedulerILb0ELi128ELb1EEEEEEEEEvNT_6ParamsE --------------------------
	.section	.nv.constant0._ZN7cutlass13device_kernelIN5flash19enable_sm80_to_sm89INS1_16FlashAttnBwdSm80INS1_25CollectiveMainloopBwdSm80ILi2ELi2EN4cute5tupleIJNS5_1CILi64EEENS7_ILi128EEENS7_ILi96EEEEEENS_6half_tEfNS_4arch4Sm80ELb1ELb0ELb1ELb0ELb1ELb0ELb0ELb0ELi2ELi2ELi4ELi2ELb0EEENS1_24CollectiveEpilogueBwdGQAISB_fSE_Li256ELb0ELb1EEENS1_25SingleTileBwdLPTSchedulerILb0ELi128ELb1EEEEEEEEEvNT_6ParamsE,"a",@progbits
	.sectionflags	@""
	.align	4
.nv.constant0._ZN7cutlass13device_kernelIN5flash19enable_sm80_to_sm89INS1_16FlashAttnBwdSm80INS1_25CollectiveMainloopBwdSm80ILi2ELi2EN4cute5tupleIJNS5_1CILi64EEENS7_ILi128EEENS7_ILi96EEEEEENS_6half_tEfNS_4arch4Sm80ELb1ELb0ELb1ELb0ELb1ELb0ELb0ELb0ELi2ELi2ELi4ELi2ELb0EEENS1_24CollectiveEpilogueBwdGQAISB_fSE_Li256ELb0ELb1EEENS1_25SingleTileBwdLPTSchedulerILb0ELi128ELb1EEEEEEEEEvNT_6ParamsE:
	.zero		1552


//--------------------- .nv.constant0._ZN7cutlass13device_kernelIN5flash22FlashAttnBwdPreprocessIN4cute5tupleIJNS3_1CILi64EEENS5_ILi96EEEEEENS_6half_tEfNS_4arch4Sm80ELb1ELb0EEEEEvNT_6ParamsE --------------------------
	.section	.nv.constant0._ZN7cutlass13device_kernelIN5flash22FlashAttnBwdPreprocessIN4cute5tupleIJNS3_1CILi64EEENS5_ILi96EEEEEENS_6half_tEfNS_4arch4Sm80ELb1ELb0EEEEEvNT_6ParamsE,"a",@progbits
	.sectionflags	@""
	.align	4
.nv.constant0._ZN7cutlass13device_kernelIN5flash22FlashAttnBwdPreprocessIN4cute5tupleIJNS3_1CILi64EEENS5_ILi96EEEEEENS_6half_tEfNS_4arch4Sm80ELb1ELb0EEEEEvNT_6ParamsE:
	.zero		1136


//--------------------- .nv.constant0._ZN7cutlass13device_kernelIN5flash19enable_sm80_to_sm89INS1_16FlashAttnBwdSm80INS1_25CollectiveMainloopBwdSm80ILi2ELi2EN4cute5tupleIJNS5_1CILi64EEENS7_ILi128EEENS7_ILi96EEEEEENS_6half_tEfNS_4arch4Sm80ELb1ELb0ELb1ELb1ELb0ELb0ELb0ELb0ELi2ELi2ELi4ELi2ELb0EEENS1_21CollectiveEpilogueBwdISB_SC_SE_Li256ELb1ELb0ELi2EEENS1_25SingleTileBwdLPTSchedulerILb1ELi128ELb0EEEEEEEEEvNT_6ParamsE --------------------------
	.section	.nv.constant0._ZN7cutlass13device_kernelIN5flash19enable_sm80_to_sm89INS1_16FlashAttnBwdSm80INS1_25CollectiveMainloopBwdSm80ILi2ELi2EN4cute5tupleIJNS5_1CILi64EEENS7_ILi128EEENS7_ILi96EEEEEENS_6half_tEfNS_4arch4Sm80ELb1ELb0ELb1ELb1ELb0ELb0ELb0ELb0ELi2ELi2ELi4ELi2ELb0EEENS1_21CollectiveEpilogueBwdISB_SC_SE_Li256ELb1ELb0ELi2EEENS1_25SingleTileBwdLPTSchedulerILb1ELi128ELb0EEEEEEEEEvNT_6ParamsE,"a",@progbits
	.sectionflags	@""
	.align	4
.nv.constant0._ZN7cutlass13device_kernelIN5flash19enable_sm80_to_sm89INS1_16FlashAttnBwdSm80INS1_25CollectiveMainloopBwdSm80ILi2ELi2EN4cute5tupleIJNS5_1CILi64EEENS7_ILi128EEENS7_ILi96EEEEEENS_6half_tEfNS_4arch4Sm80ELb1ELb0ELb1ELb1ELb0ELb0ELb0ELb0ELi2ELi2ELi4ELi2ELb0EEENS1_21CollectiveEpilogueBwdISB_SC_SE_Li256ELb1ELb0ELi2EEENS1_25SingleTileBwdLPTSchedulerILb1ELi128ELb0EEEEEEEEEvNT_6ParamsE:
	.zero		1544


//--------------------- .nv.constant0._ZN7cutlass13device_kernelIN5flash19enable_sm80_to_sm89INS1_16FlashAttnBwdSm80INS1_25CollectiveMainloopBwdSm80ILi2ELi2EN4cute5tupleIJNS5_1CILi64EEENS7_ILi128EEENS7_ILi96EEEEEENS_6half_tEfNS_4arch4Sm80ELb1ELb0ELb1ELb1ELb1ELb0ELb0ELb0ELi2ELi2ELi4ELi2ELb0EEENS1_21CollectiveEpilogueBwdISB_SC_SE_Li256ELb1ELb0ELi2EEENS1_25SingleTileBwdLPTSchedulerILb1ELi128ELb1EEEEEEEEEvNT_6ParamsE --------------------------
	.section	.nv.constant0._ZN7cutlass13device_kernelIN5flash19enable_sm80_to_sm89INS1_16FlashAttnBwdSm80INS1_25CollectiveMainloopBwdSm80ILi2ELi2EN4cute5tupleIJNS5_1CILi64EEENS7_ILi128EEENS7_ILi96EEEEEENS_6half_tEfNS_4arch4Sm80ELb1ELb0ELb1ELb1ELb1ELb0ELb0ELb0ELi2ELi2ELi4ELi2ELb0EEENS1_21CollectiveEpilogueBwdISB_SC_SE_Li256ELb1ELb0ELi2EEENS1_25SingleTileBwdLPTSchedulerILb1ELi128ELb1EEEEEEEEEvNT_6ParamsE,"a",@progbits
	.sectionflags	@""
	.align	4
.nv.constant0._ZN7cutlass13device_kernelIN5flash19enable_sm80_to_sm89INS1_16FlashAttnBwdSm80INS1_25CollectiveMainloopBwdSm80ILi2ELi2EN4cute5tupleIJNS5_1CILi64EEENS7_ILi128EEENS7_ILi96EEEEEENS_6half_tEfNS_4arch4Sm80ELb1ELb0ELb1ELb1ELb1ELb0ELb0ELb0ELi2ELi2ELi4ELi2ELb0EEENS1_21CollectiveEpilogueBwdISB_SC_SE_Li256ELb1ELb0ELi2EEENS1_25SingleTileBwdLPTSchedulerILb1ELi128ELb1EEEEEEEEEvNT_6ParamsE:
	.zero		1544


//--------------------- .nv.constant0._ZN7cutlass13device_kernelIN5flash19enable_sm80_to_sm89INS1_16FlashAttnBwdSm80INS1_25CollectiveMainloopBwdSm80ILi2ELi2EN4cute5tupleIJNS5_1CILi64EEENS7_ILi128EEENS7_ILi96EEEEEENS_6half_tEfNS_4arch4Sm80ELb1ELb0ELb1ELb1ELb0ELb0ELb0ELb0ELi2ELi2ELi4ELi2ELb0EEENS1_24CollectiveEpilogueBwdGQAISB_fSE_Li256ELb1ELb0EEENS1_25SingleTileBwdLPTSchedulerILb1ELi128ELb0EEEEEEEEEvNT_6ParamsE --------------------------
	.section	.nv.constant0._ZN7cutlass13device_kernelIN5flash19enable_sm80_to_sm89INS1_16FlashAttnBwdSm80INS1_25CollectiveMainloopBwdSm80ILi2ELi2EN4cute5tupleIJNS5_1CILi64EEENS7_ILi128EEENS7_ILi96EEEEEENS_6half_tEfNS_4arch4Sm80ELb1ELb0ELb1ELb1ELb0ELb0ELb0ELb0ELi2ELi2ELi4ELi2ELb0EEENS1_24CollectiveEpilogueBwdGQAISB_fSE_Li256ELb1ELb0EEENS1_25SingleTileBwdLPTSchedulerILb1ELi128ELb0EEEEEEEEEvNT_6ParamsE,"a",@progbits
	.sectionflags	@""
	.align	4
.nv.constant0._ZN7cutlass13device_kernelIN5flash19enable_sm80_to_sm89INS1_16FlashAttnBwdSm80INS1_25CollectiveMainloopBwdSm80ILi2ELi2EN4cute5tupleIJNS5_1CILi64EEENS7_ILi128EEENS7_ILi96EEEEEENS_6half_tEfNS_4arch4Sm80ELb1ELb0ELb1ELb1ELb0ELb0ELb0ELb0ELi2ELi2ELi4ELi2ELb0EEENS1_24CollectiveEpilogueBwdGQAISB_fSE_Li256ELb1ELb0EEENS1_25SingleTileBwdLPTSchedulerILb1ELi128ELb0EEEEEEEEEvNT_6ParamsE:
	.zero		1552


//--------------------- .nv.constant0._ZN7cutlass13device_kernelIN5flash32FlashAttnBwdPostprocessConvertdQIN4cute5tupleIJNS3_1CILi128EEENS5_ILi96EEEEEENS_6half_tEfNS_4arch4Sm80ELi256ENS3_8TiledMMAINS3_8MMA_AtomIJNS3_28SM80_16x8x16_F32F16F16F32_TNEEEENS3_6LayoutINS4_IJNS5_ILi4EEENS5_ILi2EEENS5_ILi1EEEEEENS4_IJSJ_SH_NS5_ILi0EEEEEEEENS4_IJNS5_ILi64EEENS5_ILi32EEENS5_ILi16EEEEEEEELb0EEEEEvNT_6ParamsE --------------------------
	.section	.nv.constant0._ZN7cutlass13device_kernelIN5flash32FlashAttnBwdPostprocessConvertdQIN4cute5tupleIJNS3_1CILi128EEENS5_ILi96EEEEEENS_6half_tEfNS_4arch4Sm80ELi256ENS3_8TiledMMAINS3_8MMA_AtomIJNS3_28SM80_16x8x16_F32F16F16F32_TNEEEENS3_6LayoutINS4_IJNS5_ILi4EEENS5_ILi2EEENS5_ILi1EEEEEENS4_IJSJ_SH_NS5_ILi0EEEEEEEENS4_IJNS5_ILi64EEENS5_ILi32EEENS5_ILi16EEEEEEEELb0EEEEEvNT_6ParamsE,"a",@progbits
	.sectionflags	@""
	.align	4
.nv.constant0._ZN7cutlass13device_kernelIN5flash32FlashAttnBwdPostprocessConvertdQIN4cute5tupleIJNS3_1CILi128EEENS5_ILi96EEEEEENS_6half_tEfNS_4arch4Sm80ELi256ENS3_8TiledMMAINS3_8MMA_AtomIJNS3_28SM80_16x8x16_F32F16F16F32_TNEEEENS3_6LayoutINS4_IJNS5_ILi4EEENS5_ILi2EEENS5_ILi1EEEEEENS4_IJSJ_SH_NS5_ILi0EEEEEEEENS4_IJNS5_ILi64EEENS5_ILi32EEENS5_ILi16EEEEEEEELb0EEEEEvNT_6ParamsE:
	.zero		1008


//--------------------- .nv.constant0._ZN7cutlass13device_kernelIN5flash32FlashAttnBwdPostprocessConvertdQIN4cute5tupleIJNS3_1CILi64EEENS5_ILi96EEEEEENS_6half_tEfNS_4arch4Sm80ELi256ENS3_8TiledMMAINS3_8MMA_AtomIJNS3_28SM80_16x8x16_F32F16F16F32_TNEEEENS3_6LayoutINS4_IJNS5_ILi2EEENS5_ILi4EEENS5_ILi1EEEEEENS4_IJSJ_SH_NS5_ILi0EEEEEEEENS4_IJNS5_ILi32EEESO_NS5_ILi16EEEEEEEELb0EEEEEvNT_6ParamsE --------------------------
	.section	.nv.constant0._ZN7cutlass13device_kernelIN5flash32FlashAttnBwdPostprocessConvertdQIN4cute5tupleIJNS3_1CILi64EEENS5_ILi96EEEEEENS_6half_tEfNS_4arch4Sm80ELi256ENS3_8TiledMMAINS3_8MMA_AtomIJNS3_28SM80_16x8x16_F32F16F16F32_TNEEEENS3_6LayoutINS4_IJNS5_ILi2EEENS5_ILi4EEENS5_ILi1EEEEEENS4_IJSJ_SH_NS5_ILi0EEEEEEEENS4_IJNS5_ILi32EEESO_NS5_ILi16EEEEEEEELb0EEEEEvNT_6ParamsE,"a",@progbits
	.sectionflags	@""
	.align	4
.nv.constant0._ZN7cutlass13device_kernelIN5flash32FlashAttnBwdPostprocessConvertdQIN4cute5tupleIJNS3_1CILi64EEENS5_ILi96EEEEEENS_6half_tEfNS_4arch4Sm80ELi256ENS3_8TiledMMAINS3_8MMA_AtomIJNS3_28SM80_16x8x16_F32F16F16F32_TNEEEENS3_6LayoutINS4_IJNS5_ILi2EEENS5_ILi4EEENS5_ILi1EEEEEENS4_IJSJ_SH_NS5_ILi0EEEEEEEENS4_IJNS5_ILi32EEESO_NS5_ILi16EEEEEEEELb0EEEEEvNT_6ParamsE:
	.zero		1008


//--------------------- .nv.constant0._ZN7cutlass13device_kernelIN5flash19enable_sm80_to_sm89INS1_16FlashAttnBwdSm80INS1_25CollectiveMainloopBwdSm80ILi2ELi2EN4cute5tupleIJNS5_1CILi64EEENS7_ILi128EEENS7_ILi96EEEEEENS_6half_tEfNS_4arch4Sm80ELb1ELb0ELb1ELb1ELb1ELb0ELb0ELb0ELi2ELi2ELi4ELi2ELb0EEENS1_24CollectiveEpilogueBwdGQAISB_fSE_Li256ELb1ELb1EEENS1_25SingleTileBwdLPTSchedulerILb1ELi128ELb1EEEEEEEEEvNT_6ParamsE --------------------------
	.section	.nv.constant0._ZN7cutlass13device_kernelIN5flash19enable_sm80_to_sm89INS1_16FlashAttnBwdSm80INS1_25CollectiveMainloopBwdSm80ILi2ELi2EN4cute5tupleIJNS5_1CILi64EEENS7_ILi128EEENS7_ILi96EEEEEENS_6half_tEfNS_4arch4Sm80ELb1ELb0ELb1ELb1ELb1ELb0ELb0ELb0ELi2ELi2ELi4ELi2ELb0EEENS1_24CollectiveEpilogueBwdGQAISB_fSE_Li256ELb1ELb1EEENS1_25SingleTileBwdLPTSchedulerILb1ELi128ELb1EEEEEEEEEvNT_6ParamsE,"a",@progbits
	.sectionflags	@""
	.align	4
.nv.constant0._ZN7cutlass13device_kernelIN5flash19enable_sm80_to_sm89INS1_16FlashAttnBwdSm80INS1_25CollectiveMainloopBwdSm80ILi2ELi2EN4cute5tupleIJNS5_1CILi64EEENS7_ILi128EEENS7_ILi96EEEEEENS_6half_tEfNS_4arch4Sm80ELb1ELb0ELb1ELb1ELb1ELb0ELb0ELb0ELi2ELi2ELi4ELi2ELb0EEENS1_24CollectiveEpilogueBwdGQAISB_fSE_Li256ELb1ELb1EEENS1_25SingleTileBwdLPTSchedulerILb1ELi128ELb1EEEEEEEEEvNT_6ParamsE:
	.zero		1552


//--------------------- .nv.constant0._ZN7cutlass13device_kernelIN5flash22FlashAttnBwdPreprocessIN4cute5tupleIJNS3_1CILi64EEENS5_ILi96EEEEEENS_6half_tEfNS_4arch4Sm80ELb1ELb1EEEEEvNT_6ParamsE --------------------------
	.section	.nv.constant0._ZN7cutlass13device_kernelIN5flash22FlashAttnBwdPreprocessIN4cute5tupleIJNS3_1CILi64EEENS5_ILi96EEEEEENS_6half_tEfNS_4arch4Sm80ELb1ELb1EEEEEvNT_6ParamsE,"a",@progbits
	.sectionflags	@""
	.align	4
.nv.constant0._ZN7cutlass13device_kernelIN5flash22FlashAttnBwdPreprocessIN4cute5tupleIJNS3_1CILi64EEENS5_ILi96EEEEEENS_6half_tEfNS_4arch4Sm80ELb1ELb1EEEEEvNT_6ParamsE:
	.zero		1136


//--------------------- SYMBOLS --------------------------

	.type		.nv.reservedSmem.offset0,@object
	.size		.nv.reservedSmem.offset0,0x4
	.type		.nv.reservedSmem.cap,@object
	.size		.nv.reservedSmem.cap,0x4
